//
// Generated by NVIDIA NVVM Compiler
//
// Compiler Build ID: CL-36424714
// Cuda compilation tools, release 13.0, V13.0.88
// Based on NVVM 20.0.0
//

.version 9.0
.target sm_100
.address_size 64

	// .globl	hyperedge_clustering

.visible .entry hyperedge_clustering(
	.param .u32 hyperedge_clustering_param_0,
	.param .u32 hyperedge_clustering_param_1,
	.param .u64 .ptr .align 1 hyperedge_clustering_param_2,
	.param .u64 .ptr .align 1 hyperedge_clustering_param_3
)
{
	.reg .pred 	%p<5>;
	.reg .b32 	%r<23>;
	.reg .b64 	%rd<9>;

	ld.param.u32 	%r11, [hyperedge_clustering_param_0];
	ld.param.u32 	%r10, [hyperedge_clustering_param_1];
	ld.param.u64 	%rd1, [hyperedge_clustering_param_2];
	ld.param.u64 	%rd2, [hyperedge_clustering_param_3];
	mov.u32 	%r12, %ctaid.x;
	mov.u32 	%r13, %ntid.x;
	mov.u32 	%r14, %tid.x;
	mad.lo.s32 	%r1, %r12, %r13, %r14;
	setp.ge.s32 	%p1, %r1, %r11;
	@%p1 bra 	$L__BB0_9;
	cvta.to.global.u64 	%rd3, %rd1;
	mul.wide.s32 	%rd4, %r1, 4;
	add.s64 	%rd5, %rd3, %rd4;
	ld.global.nc.u32 	%r15, [%rd5];
	ld.global.nc.u32 	%r16, [%rd5+4];
	sub.s32 	%r2, %r16, %r15;
	shr.s32 	%r17, %r10, 2;
	max.s32 	%r3, %r17, 1;
	add.s32 	%r4, %r3, -1;
	setp.gt.s32 	%p2, %r2, 2;
	@%p2 bra 	$L__BB0_3;
	and.b32  	%r22, %r4, %r1;
	bra.uni 	$L__BB0_8;
$L__BB0_3:
	setp.gt.u32 	%p3, %r2, 4;
	@%p3 bra 	$L__BB0_5;
	and.b32  	%r21, %r4, %r1;
	add.s32 	%r22, %r21, %r3;
	bra.uni 	$L__BB0_8;
$L__BB0_5:
	setp.gt.u32 	%p4, %r2, 8;
	@%p4 bra 	$L__BB0_7;
	shl.b32 	%r19, %r3, 1;
	and.b32  	%r20, %r4, %r1;
	add.s32 	%r22, %r19, %r20;
	bra.uni 	$L__BB0_8;
$L__BB0_7:
	and.b32  	%r18, %r4, %r1;
	mad.lo.s32 	%r22, %r3, 3, %r18;
$L__BB0_8:
	cvta.to.global.u64 	%rd6, %rd2;
	add.s64 	%rd8, %rd6, %rd4;
	st.global.u32 	[%rd8], %r22;
$L__BB0_9:
	ret;

}
	// .globl	compute_node_preferences
.visible .entry compute_node_preferences(
	.param .u32 compute_node_preferences_param_0,
	.param .u32 compute_node_preferences_param_1,
	.param .u32 compute_node_preferences_param_2,
	.param .u64 .ptr .align 1 compute_node_preferences_param_3,
	.param .u64 .ptr .align 1 compute_node_preferences_param_4,
	.param .u64 .ptr .align 1 compute_node_preferences_param_5,
	.param .u64 .ptr .align 1 compute_node_preferences_param_6,
	.param .u64 .ptr .align 1 compute_node_preferences_param_7,
	.param .u64 .ptr .align 1 compute_node_preferences_param_8
)
{
	.local .align 16 .b8 	__local_depot1[512];
	.reg .b64 	%SP;
	.reg .b64 	%SPL;
	.reg .pred 	%p<63>;
	.reg .b16 	%rs<27>;
	.reg .b32 	%r<143>;
	.reg .b64 	%rd<68>;

	mov.u64 	%SPL, __local_depot1;
	ld.param.u32 	%r76, [compute_node_preferences_param_0];
	ld.param.u32 	%r74, [compute_node_preferences_param_1];
	ld.param.u32 	%r75, [compute_node_preferences_param_2];
	ld.param.u64 	%rd16, [compute_node_preferences_param_3];
	ld.param.u64 	%rd13, [compute_node_preferences_param_4];
	ld.param.u64 	%rd17, [compute_node_preferences_param_5];
	ld.param.u64 	%rd18, [compute_node_preferences_param_6];
	ld.param.u64 	%rd14, [compute_node_preferences_param_7];
	ld.param.u64 	%rd15, [compute_node_preferences_param_8];
	cvta.to.global.u64 	%rd1, %rd18;
	cvta.to.global.u64 	%rd2, %rd17;
	cvta.to.global.u64 	%rd3, %rd16;
	add.u64 	%rd4, %SPL, 0;
	mov.u32 	%r77, %ctaid.x;
	mov.u32 	%r78, %ntid.x;
	mov.u32 	%r79, %tid.x;
	mad.lo.s32 	%r1, %r77, %r78, %r79;
	setp.ge.s32 	%p1, %r1, %r76;
	@%p1 bra 	$L__BB1_47;
	cvta.to.global.u64 	%rd20, %rd13;
	mul.wide.s32 	%rd21, %r1, 4;
	add.s64 	%rd22, %rd20, %rd21;
	ld.global.nc.u32 	%r129, [%rd22];
	ld.global.nc.u32 	%r3, [%rd22+4];
	sub.s32 	%r4, %r3, %r129;
	min.s32 	%r5, %r75, 256;
	setp.lt.s32 	%p2, %r75, 1;
	@%p2 bra 	$L__BB1_14;
	and.b32  	%r6, %r5, 15;
	setp.lt.u32 	%p3, %r75, 16;
	mov.b32 	%r110, 0;
	@%p3 bra 	$L__BB1_5;
	and.b32  	%r110, %r5, 496;
	cvt.u16.u32 	%rs1, %r5;
	shr.u16 	%rs2, %rs1, 4;
	and.b16  	%rs3, %rs2, 31;
	mul.wide.u16 	%r81, %rs3, 16;
	neg.s32 	%r114, %r81;
	add.s64 	%rd67, %rd4, 16;
$L__BB1_4:
	.pragma "nounroll";
	mov.b32 	%r82, 0;
	st.local.v4.b32 	[%rd67+-16], {%r82, %r82, %r82, %r82};
	st.local.v4.b32 	[%rd67], {%r82, %r82, %r82, %r82};
	add.s32 	%r114, %r114, 16;
	add.s64 	%rd67, %rd67, 32;
	setp.eq.s32 	%p4, %r114, 0;
	@%p4 bra 	$L__BB1_5;
	bra.uni 	$L__BB1_4;
$L__BB1_5:
	setp.eq.s32 	%p5, %r6, 0;
	@%p5 bra 	$L__BB1_14;
	and.b32  	%r10, %r5, 7;
	setp.lt.u32 	%p6, %r6, 8;
	@%p6 bra 	$L__BB1_8;
	mul.wide.u32 	%rd23, %r110, 2;
	add.s64 	%rd24, %rd4, %rd23;
	mov.b16 	%rs4, 0;
	st.local.u16 	[%rd24], %rs4;
	st.local.u16 	[%rd24+2], %rs4;
	st.local.u16 	[%rd24+4], %rs4;
	st.local.u16 	[%rd24+6], %rs4;
	st.local.u16 	[%rd24+8], %rs4;
	st.local.u16 	[%rd24+10], %rs4;
	st.local.u16 	[%rd24+12], %rs4;
	st.local.u16 	[%rd24+14], %rs4;
	add.s32 	%r110, %r110, 8;
$L__BB1_8:
	setp.eq.s32 	%p7, %r10, 0;
	@%p7 bra 	$L__BB1_14;
	and.b32  	%r13, %r5, 3;
	setp.lt.u32 	%p8, %r10, 4;
	@%p8 bra 	$L__BB1_11;
	mul.wide.u32 	%rd25, %r110, 2;
	add.s64 	%rd26, %rd4, %rd25;
	mov.b16 	%rs5, 0;
	st.local.u16 	[%rd26], %rs5;
	st.local.u16 	[%rd26+2], %rs5;
	st.local.u16 	[%rd26+4], %rs5;
	st.local.u16 	[%rd26+6], %rs5;
	add.s32 	%r110, %r110, 4;
$L__BB1_11:
	setp.eq.s32 	%p9, %r13, 0;
	@%p9 bra 	$L__BB1_14;
	mul.wide.u32 	%rd27, %r110, 2;
	add.s64 	%rd66, %rd4, %rd27;
	neg.s32 	%r113, %r13;
$L__BB1_13:
	.pragma "nounroll";
	mov.b16 	%rs6, 0;
	st.local.u16 	[%rd66], %rs6;
	add.s64 	%rd66, %rd66, 2;
	add.s32 	%r113, %r113, 1;
	setp.ne.s32 	%p10, %r113, 0;
	@%p10 bra 	$L__BB1_13;
$L__BB1_14:
	setp.ge.s32 	%p11, %r129, %r3;
	mov.b32 	%r140, 0;
	mov.u32 	%r122, %r140;
	@%p11 bra 	$L__BB1_42;
	and.b32  	%r19, %r4, 3;
	sub.s32 	%r86, %r129, %r3;
	setp.gt.u32 	%p12, %r86, -4;
	mov.b32 	%r122, 0;
	mov.u32 	%r121, %r122;
	@%p12 bra 	$L__BB1_34;
	add.s64 	%rd9, %rd3, 8;
	and.b32  	%r88, %r4, -4;
	neg.s32 	%r115, %r88;
	mov.b32 	%r122, 0;
$L__BB1_17:
	mul.wide.s32 	%rd28, %r129, 4;
	add.s64 	%rd12, %rd9, %rd28;
	ld.global.nc.u32 	%r27, [%rd12+-8];
	mul.wide.s32 	%rd29, %r27, 4;
	add.s64 	%rd30, %rd2, %rd29;
	ld.global.nc.u32 	%r28, [%rd30];
	setp.lt.s32 	%p13, %r28, 0;
	setp.ge.s32 	%p14, %r28, %r5;
	or.pred  	%p15, %p13, %p14;
	@%p15 bra 	$L__BB1_21;
	add.s64 	%rd32, %rd1, %rd29;
	ld.global.nc.u32 	%r89, [%rd32];
	ld.global.nc.u32 	%r90, [%rd32+4];
	sub.s32 	%r91, %r90, %r89;
	setp.lt.s32 	%p16, %r91, 7;
	setp.gt.s32 	%p17, %r91, 3;
	mul.wide.u32 	%rd33, %r28, 2;
	add.s64 	%rd34, %rd4, %rd33;
	ld.local.u16 	%rs7, [%rd34];
	selp.b16 	%rs8, 2, 1, %p16;
	selp.b16 	%rs9, %rs8, 3, %p17;
	add.s16 	%rs10, %rs9, %rs7;
	st.local.u16 	[%rd34], %rs10;
	cvt.u32.u16 	%r29, %rs10;
	setp.lt.u32 	%p18, %r121, %r29;
	@%p18 bra 	$L__BB1_20;
	setp.ne.s32 	%p19, %r121, %r29;
	setp.ge.s32 	%p20, %r28, %r122;
	or.pred  	%p21, %p19, %p20;
	@%p21 bra 	$L__BB1_21;
$L__BB1_20:
	mov.u32 	%r121, %r29;
	mov.u32 	%r122, %r28;
$L__BB1_21:
	ld.global.nc.u32 	%r32, [%rd12+-4];
	mul.wide.s32 	%rd35, %r32, 4;
	add.s64 	%rd36, %rd2, %rd35;
	ld.global.nc.u32 	%r33, [%rd36];
	setp.lt.s32 	%p22, %r33, 0;
	setp.ge.s32 	%p23, %r33, %r5;
	or.pred  	%p24, %p22, %p23;
	@%p24 bra 	$L__BB1_25;
	add.s64 	%rd38, %rd1, %rd35;
	ld.global.nc.u32 	%r92, [%rd38];
	ld.global.nc.u32 	%r93, [%rd38+4];
	sub.s32 	%r94, %r93, %r92;
	setp.lt.s32 	%p25, %r94, 7;
	setp.gt.s32 	%p26, %r94, 3;
	mul.wide.u32 	%rd39, %r33, 2;
	add.s64 	%rd40, %rd4, %rd39;
	ld.local.u16 	%rs11, [%rd40];
	selp.b16 	%rs12, 2, 1, %p25;
	selp.b16 	%rs13, %rs12, 3, %p26;
	add.s16 	%rs14, %rs13, %rs11;
	st.local.u16 	[%rd40], %rs14;
	cvt.u32.u16 	%r34, %rs14;
	setp.lt.u32 	%p27, %r121, %r34;
	@%p27 bra 	$L__BB1_24;
	setp.ne.s32 	%p28, %r121, %r34;
	setp.ge.s32 	%p29, %r33, %r122;
	or.pred  	%p30, %p28, %p29;
	@%p30 bra 	$L__BB1_25;
$L__BB1_24:
	mov.u32 	%r121, %r34;
	mov.u32 	%r122, %r33;
$L__BB1_25:
	ld.global.nc.u32 	%r37, [%rd12];
	mul.wide.s32 	%rd41, %r37, 4;
	add.s64 	%rd42, %rd2, %rd41;
	ld.global.nc.u32 	%r38, [%rd42];
	setp.lt.s32 	%p31, %r38, 0;
	setp.ge.s32 	%p32, %r38, %r5;
	or.pred  	%p33, %p31, %p32;
	@%p33 bra 	$L__BB1_29;
	add.s64 	%rd44, %rd1, %rd41;
	ld.global.nc.u32 	%r95, [%rd44];
	ld.global.nc.u32 	%r96, [%rd44+4];
	sub.s32 	%r97, %r96, %r95;
	setp.lt.s32 	%p34, %r97, 7;
	setp.gt.s32 	%p35, %r97, 3;
	mul.wide.u32 	%rd45, %r38, 2;
	add.s64 	%rd46, %rd4, %rd45;
	ld.local.u16 	%rs15, [%rd46];
	selp.b16 	%rs16, 2, 1, %p34;
	selp.b16 	%rs17, %rs16, 3, %p35;
	add.s16 	%rs18, %rs17, %rs15;
	st.local.u16 	[%rd46], %rs18;
	cvt.u32.u16 	%r39, %rs18;
	setp.lt.u32 	%p36, %r121, %r39;
	@%p36 bra 	$L__BB1_28;
	setp.ne.s32 	%p37, %r121, %r39;
	setp.ge.s32 	%p38, %r38, %r122;
	or.pred  	%p39, %p37, %p38;
	@%p39 bra 	$L__BB1_29;
$L__BB1_28:
	mov.u32 	%r121, %r39;
	mov.u32 	%r122, %r38;
$L__BB1_29:
	ld.global.nc.u32 	%r42, [%rd12+4];
	mul.wide.s32 	%rd47, %r42, 4;
	add.s64 	%rd48, %rd2, %rd47;
	ld.global.nc.u32 	%r43, [%rd48];
	setp.lt.s32 	%p40, %r43, 0;
	setp.ge.s32 	%p41, %r43, %r5;
	or.pred  	%p42, %p40, %p41;
	@%p42 bra 	$L__BB1_33;
	add.s64 	%rd50, %rd1, %rd47;
	ld.global.nc.u32 	%r98, [%rd50];
	ld.global.nc.u32 	%r99, [%rd50+4];
	sub.s32 	%r100, %r99, %r98;
	setp.lt.s32 	%p43, %r100, 7;
	setp.gt.s32 	%p44, %r100, 3;
	mul.wide.u32 	%rd51, %r43, 2;
	add.s64 	%rd52, %rd4, %rd51;
	ld.local.u16 	%rs19, [%rd52];
	selp.b16 	%rs20, 2, 1, %p43;
	selp.b16 	%rs21, %rs20, 3, %p44;
	add.s16 	%rs22, %rs21, %rs19;
	st.local.u16 	[%rd52], %rs22;
	cvt.u32.u16 	%r44, %rs22;
	setp.lt.u32 	%p45, %r121, %r44;
	@%p45 bra 	$L__BB1_32;
	setp.ne.s32 	%p46, %r121, %r44;
	setp.ge.s32 	%p47, %r43, %r122;
	or.pred  	%p48, %p46, %p47;
	@%p48 bra 	$L__BB1_33;
$L__BB1_32:
	mov.u32 	%r121, %r44;
	mov.u32 	%r122, %r43;
$L__BB1_33:
	add.s32 	%r129, %r129, 4;
	add.s32 	%r115, %r115, 4;
	setp.ne.s32 	%p49, %r115, 0;
	@%p49 bra 	$L__BB1_17;
$L__BB1_34:
	setp.eq.s32 	%p50, %r19, 0;
	@%p50 bra 	$L__BB1_41;
	neg.s32 	%r132, %r19;
$L__BB1_36:
	.pragma "nounroll";
	mul.wide.s32 	%rd53, %r129, 4;
	add.s64 	%rd54, %rd3, %rd53;
	ld.global.nc.u32 	%r59, [%rd54];
	mul.wide.s32 	%rd55, %r59, 4;
	add.s64 	%rd56, %rd2, %rd55;
	ld.global.nc.u32 	%r60, [%rd56];
	setp.lt.s32 	%p51, %r60, 0;
	setp.ge.s32 	%p52, %r60, %r5;
	or.pred  	%p53, %p51, %p52;
	@%p53 bra 	$L__BB1_40;
	add.s64 	%rd58, %rd1, %rd55;
	ld.global.nc.u32 	%r101, [%rd58];
	ld.global.nc.u32 	%r102, [%rd58+4];
	sub.s32 	%r103, %r102, %r101;
	setp.lt.s32 	%p54, %r103, 7;
	setp.gt.s32 	%p55, %r103, 3;
	mul.wide.u32 	%rd59, %r60, 2;
	add.s64 	%rd60, %rd4, %rd59;
	ld.local.u16 	%rs23, [%rd60];
	selp.b16 	%rs24, 2, 1, %p54;
	selp.b16 	%rs25, %rs24, 3, %p55;
	add.s16 	%rs26, %rs25, %rs23;
	st.local.u16 	[%rd60], %rs26;
	cvt.u32.u16 	%r61, %rs26;
	setp.lt.u32 	%p56, %r121, %r61;
	@%p56 bra 	$L__BB1_39;
	setp.ne.s32 	%p57, %r121, %r61;
	setp.ge.s32 	%p58, %r60, %r122;
	or.pred  	%p59, %p57, %p58;
	@%p59 bra 	$L__BB1_40;
$L__BB1_39:
	mov.u32 	%r121, %r61;
	mov.u32 	%r122, %r60;
$L__BB1_40:
	add.s32 	%r129, %r129, 1;
	add.s32 	%r132, %r132, 1;
	setp.ne.s32 	%p60, %r132, 0;
	@%p60 bra 	$L__BB1_36;
$L__BB1_41:
	shl.b32 	%r140, %r121, 16;
$L__BB1_42:
	setp.lt.s32 	%p61, %r4, 4;
	@%p61 bra 	$L__BB1_46;
	setp.gt.u32 	%p62, %r4, 8;
	@%p62 bra 	$L__BB1_45;
	add.s32 	%r122, %r122, %r4;
	bra.uni 	$L__BB1_46;
$L__BB1_45:
	shl.b32 	%r104, %r122, 1;
	add.s32 	%r122, %r104, %r4;
$L__BB1_46:
	add.s32 	%r105, %r122, %r1;
	rem.s32 	%r106, %r105, %r74;
	cvta.to.global.u64 	%rd61, %rd14;
	mul.wide.s32 	%rd62, %r1, 4;
	add.s64 	%rd63, %rd61, %rd62;
	st.global.u32 	[%rd63], %r106;
	rem.s32 	%r107, %r1, %r74;
	sub.s32 	%r108, %r74, %r107;
	add.s32 	%r109, %r140, %r108;
	cvta.to.global.u64 	%rd64, %rd15;
	add.s64 	%rd65, %rd64, %rd62;
	st.global.u32 	[%rd65], %r109;
$L__BB1_47:
	ret;

}
	// .globl	execute_node_assignments
.visible .entry execute_node_assignments(
	.param .u32 execute_node_assignments_param_0,
	.param .u32 execute_node_assignments_param_1,
	.param .u32 execute_node_assignments_param_2,
	.param .u64 .ptr .align 1 execute_node_assignments_param_3,
	.param .u64 .ptr .align 1 execute_node_assignments_param_4,
	.param .u64 .ptr .align 1 execute_node_assignments_param_5,
	.param .u64 .ptr .align 1 execute_node_assignments_param_6
)
{
	.reg .pred 	%p<50>;
	.reg .b32 	%r<64>;
	.reg .b64 	%rd<57>;

	ld.param.u32 	%r22, [execute_node_assignments_param_0];
	ld.param.u32 	%r23, [execute_node_assignments_param_1];
	ld.param.u32 	%r24, [execute_node_assignments_param_2];
	ld.param.u64 	%rd18, [execute_node_assignments_param_3];
	ld.param.u64 	%rd19, [execute_node_assignments_param_4];
	ld.param.u64 	%rd20, [execute_node_assignments_param_5];
	ld.param.u64 	%rd21, [execute_node_assignments_param_6];
	cvta.to.global.u64 	%rd1, %rd20;
	cvta.to.global.u64 	%rd2, %rd21;
	cvta.to.global.u64 	%rd3, %rd19;
	cvta.to.global.u64 	%rd4, %rd18;
	mov.u32 	%r25, %ctaid.x;
	mov.u32 	%r26, %tid.x;
	or.b32  	%r27, %r25, %r26;
	setp.ne.s32 	%p1, %r27, 0;
	setp.lt.s32 	%p2, %r22, 1;
	or.pred  	%p3, %p1, %p2;
	@%p3 bra 	$L__BB2_26;
	setp.lt.s32 	%p4, %r23, 1;
	@%p4 bra 	$L__BB2_10;
	mov.b32 	%r59, 0;
$L__BB2_3:
	mul.wide.u32 	%rd43, %r59, 4;
	add.s64 	%rd44, %rd4, %rd43;
	ld.global.u32 	%r2, [%rd44];
	add.s64 	%rd45, %rd3, %rd43;
	ld.global.u32 	%r50, [%rd45];
	setp.ge.u32 	%p44, %r2, %r22;
	setp.ge.u32 	%p45, %r50, %r23;
	or.pred  	%p46, %p44, %p45;
	@%p46 bra 	$L__BB2_9;
	mov.b32 	%r60, 0;
$L__BB2_5:
	add.s32 	%r52, %r60, %r50;
	rem.u32 	%r5, %r52, %r23;
	mul.wide.u32 	%rd46, %r5, 4;
	add.s64 	%rd5, %rd2, %rd46;
	ld.global.u32 	%r53, [%rd5];
	setp.lt.s32 	%p47, %r53, %r24;
	@%p47 bra 	$L__BB2_8;
	add.s32 	%r60, %r60, 1;
	setp.eq.s32 	%p48, %r60, %r23;
	@%p48 bra 	$L__BB2_7;
	bra.uni 	$L__BB2_5;
$L__BB2_7:
	rem.s32 	%r54, %r2, %r23;
	mul.wide.u32 	%rd47, %r2, 4;
	add.s64 	%rd48, %rd1, %rd47;
	st.global.u32 	[%rd48], %r54;
	mul.wide.u32 	%rd49, %r54, 4;
	add.s64 	%rd50, %rd2, %rd49;
	ld.global.u32 	%r55, [%rd50];
	add.s32 	%r56, %r55, 1;
	st.global.u32 	[%rd50], %r56;
	bra.uni 	$L__BB2_9;
$L__BB2_8:
	mul.wide.u32 	%rd51, %r2, 4;
	add.s64 	%rd52, %rd1, %rd51;
	st.global.u32 	[%rd52], %r5;
	ld.global.u32 	%r57, [%rd5];
	add.s32 	%r58, %r57, 1;
	st.global.u32 	[%rd5], %r58;
$L__BB2_9:
	add.s32 	%r59, %r59, 1;
	setp.eq.s32 	%p49, %r59, %r22;
	@%p49 bra 	$L__BB2_26;
	bra.uni 	$L__BB2_3;
$L__BB2_10:
	and.b32  	%r8, %r22, 3;
	setp.lt.u32 	%p5, %r22, 4;
	mov.b32 	%r62, 0;
	@%p5 bra 	$L__BB2_21;
	and.b32  	%r62, %r22, 2147483644;
	neg.s32 	%r61, %r62;
	add.s64 	%rd54, %rd4, 8;
	add.s64 	%rd53, %rd3, 8;
$L__BB2_12:
	ld.global.u32 	%r12, [%rd54+-8];
	ld.global.u32 	%r29, [%rd53+-8];
	setp.ge.u32 	%p6, %r12, %r22;
	setp.gt.s32 	%p7, %r29, -1;
	setp.lt.s32 	%p8, %r29, %r23;
	and.pred  	%p9, %p7, %p8;
	not.pred 	%p11, %p9;
	or.pred  	%p12, %p6, %p11;
	@%p12 bra 	$L__BB2_14;
	rem.s32 	%r30, %r12, %r23;
	mul.wide.u32 	%rd22, %r12, 4;
	add.s64 	%rd23, %rd1, %rd22;
	st.global.u32 	[%rd23], %r30;
	mul.wide.u32 	%rd24, %r30, 4;
	add.s64 	%rd25, %rd2, %rd24;
	ld.global.u32 	%r31, [%rd25];
	add.s32 	%r32, %r31, 1;
	st.global.u32 	[%rd25], %r32;
$L__BB2_14:
	ld.global.u32 	%r13, [%rd54+-4];
	ld.global.u32 	%r33, [%rd53+-4];
	setp.ge.u32 	%p13, %r13, %r22;
	setp.gt.s32 	%p14, %r33, -1;
	setp.lt.s32 	%p15, %r33, %r23;
	and.pred  	%p16, %p14, %p15;
	not.pred 	%p18, %p16;
	or.pred  	%p19, %p13, %p18;
	@%p19 bra 	$L__BB2_16;
	rem.s32 	%r34, %r13, %r23;
	mul.wide.u32 	%rd26, %r13, 4;
	add.s64 	%rd27, %rd1, %rd26;
	st.global.u32 	[%rd27], %r34;
	mul.wide.u32 	%rd28, %r34, 4;
	add.s64 	%rd29, %rd2, %rd28;
	ld.global.u32 	%r35, [%rd29];
	add.s32 	%r36, %r35, 1;
	st.global.u32 	[%rd29], %r36;
$L__BB2_16:
	ld.global.u32 	%r14, [%rd54];
	ld.global.u32 	%r37, [%rd53];
	setp.ge.u32 	%p20, %r14, %r22;
	setp.gt.s32 	%p21, %r37, -1;
	setp.lt.s32 	%p22, %r37, %r23;
	and.pred  	%p23, %p21, %p22;
	not.pred 	%p25, %p23;
	or.pred  	%p26, %p20, %p25;
	@%p26 bra 	$L__BB2_18;
	rem.s32 	%r38, %r14, %r23;
	mul.wide.u32 	%rd30, %r14, 4;
	add.s64 	%rd31, %rd1, %rd30;
	st.global.u32 	[%rd31], %r38;
	mul.wide.u32 	%rd32, %r38, 4;
	add.s64 	%rd33, %rd2, %rd32;
	ld.global.u32 	%r39, [%rd33];
	add.s32 	%r40, %r39, 1;
	st.global.u32 	[%rd33], %r40;
$L__BB2_18:
	ld.global.u32 	%r15, [%rd54+4];
	ld.global.u32 	%r41, [%rd53+4];
	setp.ge.u32 	%p27, %r15, %r22;
	setp.gt.s32 	%p28, %r41, -1;
	setp.lt.s32 	%p29, %r41, %r23;
	and.pred  	%p30, %p28, %p29;
	not.pred 	%p32, %p30;
	or.pred  	%p33, %p27, %p32;
	@%p33 bra 	$L__BB2_20;
	rem.s32 	%r42, %r15, %r23;
	mul.wide.u32 	%rd34, %r15, 4;
	add.s64 	%rd35, %rd1, %rd34;
	st.global.u32 	[%rd35], %r42;
	mul.wide.u32 	%rd36, %r42, 4;
	add.s64 	%rd37, %rd2, %rd36;
	ld.global.u32 	%r43, [%rd37];
	add.s32 	%r44, %r43, 1;
	st.global.u32 	[%rd37], %r44;
$L__BB2_20:
	add.s32 	%r61, %r61, 4;
	add.s64 	%rd54, %rd54, 16;
	add.s64 	%rd53, %rd53, 16;
	setp.ne.s32 	%p34, %r61, 0;
	@%p34 bra 	$L__BB2_12;
$L__BB2_21:
	setp.eq.s32 	%p35, %r8, 0;
	@%p35 bra 	$L__BB2_26;
	mul.wide.u32 	%rd38, %r62, 4;
	add.s64 	%rd56, %rd3, %rd38;
	add.s64 	%rd55, %rd4, %rd38;
	neg.s32 	%r63, %r8;
$L__BB2_23:
	.pragma "nounroll";
	ld.global.u32 	%r20, [%rd55];
	ld.global.u32 	%r45, [%rd56];
	setp.ge.u32 	%p36, %r20, %r22;
	setp.gt.s32 	%p37, %r45, -1;
	setp.lt.s32 	%p38, %r45, %r23;
	and.pred  	%p39, %p37, %p38;
	not.pred 	%p41, %p39;
	or.pred  	%p42, %p36, %p41;
	@%p42 bra 	$L__BB2_25;
	rem.s32 	%r46, %r20, %r23;
	mul.wide.u32 	%rd39, %r20, 4;
	add.s64 	%rd40, %rd1, %rd39;
	st.global.u32 	[%rd40], %r46;
	mul.wide.u32 	%rd41, %r46, 4;
	add.s64 	%rd42, %rd2, %rd41;
	ld.global.u32 	%r47, [%rd42];
	add.s32 	%r48, %r47, 1;
	st.global.u32 	[%rd42], %r48;
$L__BB2_25:
	add.s64 	%rd56, %rd56, 4;
	add.s64 	%rd55, %rd55, 4;
	add.s32 	%r63, %r63, 1;
	setp.ne.s32 	%p43, %r63, 0;
	@%p43 bra 	$L__BB2_23;
$L__BB2_26:
	ret;

}
	// .globl	compute_refinement_moves_batched
.visible .entry compute_refinement_moves_batched(
	.param .u32 compute_refinement_moves_batched_param_0,
	.param .u32 compute_refinement_moves_batched_param_1,
	.param .u32 compute_refinement_moves_batched_param_2,
	.param .u32 compute_refinement_moves_batched_param_3,
	.param .u32 compute_refinement_moves_batched_param_4,
	.param .u32 compute_refinement_moves_batched_param_5,
	.param .u64 .ptr .align 1 compute_refinement_moves_batched_param_6,
	.param .u64 .ptr .align 1 compute_refinement_moves_batched_param_7,
	.param .u64 .ptr .align 1 compute_refinement_moves_batched_param_8,
	.param .u64 .ptr .align 1 compute_refinement_moves_batched_param_9,
	.param .u64 .ptr .align 1 compute_refinement_moves_batched_param_10,
	.param .u64 .ptr .align 1 compute_refinement_moves_batched_param_11,
	.param .u64 .ptr .align 1 compute_refinement_moves_batched_param_12,
	.param .u64 .ptr .align 1 compute_refinement_moves_batched_param_13,
	.param .u64 .ptr .align 1 compute_refinement_moves_batched_param_14,
	.param .u64 .ptr .align 1 compute_refinement_moves_batched_param_15,
	.param .u32 compute_refinement_moves_batched_param_16
)
{
	.local .align 16 .b8 	__local_depot3[512];
	.reg .b64 	%SP;
	.reg .b64 	%SPL;
	.reg .pred 	%p<4069>;
	.reg .b32 	%r<2841>;
	.reg .b64 	%rd<4705>;

	mov.u64 	%SPL, __local_depot3;
	ld.param.u32 	%r1534, [compute_refinement_moves_batched_param_0];
	ld.param.u32 	%r1535, [compute_refinement_moves_batched_param_1];
	ld.param.u32 	%r1536, [compute_refinement_moves_batched_param_2];
	ld.param.u32 	%r1530, [compute_refinement_moves_batched_param_3];
	ld.param.u64 	%rd1490, [compute_refinement_moves_batched_param_6];
	ld.param.u64 	%rd1491, [compute_refinement_moves_batched_param_7];
	ld.param.u64 	%rd1496, [compute_refinement_moves_batched_param_8];
	ld.param.u64 	%rd1497, [compute_refinement_moves_batched_param_9];
	ld.param.u64 	%rd1498, [compute_refinement_moves_batched_param_10];
	ld.param.u64 	%rd1499, [compute_refinement_moves_batched_param_11];
	ld.param.u64 	%rd1492, [compute_refinement_moves_batched_param_12];
	ld.param.u64 	%rd1493, [compute_refinement_moves_batched_param_13];
	ld.param.u64 	%rd1494, [compute_refinement_moves_batched_param_14];
	cvta.to.global.u64 	%rd1, %rd1496;
	cvta.to.global.u64 	%rd2, %rd1497;
	cvta.to.global.u64 	%rd3, %rd1499;
	cvta.to.global.u64 	%rd4, %rd1498;
	add.u64 	%rd5, %SPL, 0;
	mov.u32 	%r1537, %ctaid.x;
	mov.u32 	%r1538, %ntid.x;
	mov.u32 	%r1539, %tid.x;
	mad.lo.s32 	%r1540, %r1537, %r1538, %r1539;
	add.s32 	%r1541, %r1534, %r1540;
	setp.ge.s32 	%p3, %r1540, %r1535;
	setp.ge.s32 	%p4, %r1541, %r1536;
	or.pred  	%p5, %p3, %p4;
	@%p5 bra 	$L__BB3_1951;
	cvta.to.global.u64 	%rd1501, %rd1492;
	cvta.to.global.u64 	%rd1502, %rd1493;
	cvta.to.global.u64 	%rd1503, %rd1494;
	mul.wide.s32 	%rd1504, %r1541, 4;
	add.s64 	%rd1505, %rd4, %rd1504;
	ld.global.nc.u32 	%r2, [%rd1505];
	add.s64 	%rd6, %rd1501, %rd1504;
	st.global.u32 	[%rd6], %r2;
	add.s64 	%rd7, %rd1502, %rd1504;
	mov.b32 	%r1542, 0;
	st.global.u32 	[%rd7], %r1542;
	add.s64 	%rd8, %rd1503, %rd1504;
	st.global.u32 	[%rd8], %r1542;
	setp.lt.s32 	%p6, %r2, 0;
	setp.ge.s32 	%p7, %r2, %r1530;
	or.pred  	%p8, %p6, %p7;
	@%p8 bra 	$L__BB3_1951;
	mul.wide.u32 	%rd1506, %r2, 4;
	add.s64 	%rd1507, %rd3, %rd1506;
	ld.global.nc.u32 	%r1543, [%rd1507];
	setp.lt.s32 	%p9, %r1543, 2;
	@%p9 bra 	$L__BB3_1951;
	cvta.to.global.u64 	%rd1508, %rd1491;
	add.s64 	%rd1510, %rd1508, %rd1504;
	ld.global.nc.u32 	%r3, [%rd1510];
	ld.global.nc.u32 	%r1544, [%rd1510+4];
	sub.s32 	%r4, %r1544, %r3;
	setp.lt.s32 	%p10, %r4, 1;
	@%p10 bra 	$L__BB3_1951;
	min.u32 	%r5, %r4, 64;
	min.s32 	%r6, %r1530, 64;
	mov.b64 	%rd1511, 0;
	st.local.u64 	[%rd5], %rd1511;
	cvta.to.global.u64 	%rd1512, %rd1490;
	mul.wide.s32 	%rd1513, %r3, 4;
	add.s64 	%rd9, %rd1512, %rd1513;
	ld.global.nc.u32 	%r1545, [%rd9];
	mul.wide.s32 	%rd1514, %r1545, 4;
	add.s64 	%rd1515, %rd2, %rd1514;
	ld.global.nc.u32 	%r7, [%rd1515];
	ld.global.nc.u32 	%r8, [%rd1515+4];
	setp.ge.s32 	%p11, %r7, %r8;
	@%p11 bra 	$L__BB3_33;
	sub.s32 	%r1546, %r8, %r7;
	and.b32  	%r9, %r1546, 3;
	setp.eq.s32 	%p12, %r9, 0;
	mov.b64 	%rd3816, 0;
	mov.u32 	%r2692, %r7;
	@%p12 bra 	$L__BB3_18;
	mul.wide.s32 	%rd1518, %r7, 4;
	add.s64 	%rd10, %rd1, %rd1518;
	ld.global.nc.u32 	%r10, [%rd10];
	setp.eq.s32 	%p13, %r10, %r1541;
	setp.lt.s32 	%p14, %r10, 0;
	or.pred  	%p15, %p13, %p14;
	setp.ge.s32 	%p16, %r10, %r1536;
	mov.b64 	%rd3816, 0;
	or.pred  	%p17, %p16, %p15;
	@%p17 bra 	$L__BB3_9;
	mul.wide.u32 	%rd1520, %r10, 4;
	add.s64 	%rd1521, %rd4, %rd1520;
	ld.global.nc.u32 	%r1547, [%rd1521];
	setp.lt.s32 	%p18, %r1547, 0;
	setp.ge.s32 	%p19, %r1547, %r6;
	or.pred  	%p20, %p18, %p19;
	@%p20 bra 	$L__BB3_9;
	mov.b64 	%rd1522, 1;
	shl.b64 	%rd3816, %rd1522, %r1547;
	st.local.u64 	[%rd5], %rd3816;
$L__BB3_9:
	add.s32 	%r2692, %r7, 1;
	setp.eq.s32 	%p21, %r9, 1;
	@%p21 bra 	$L__BB3_18;
	ld.global.nc.u32 	%r13, [%rd10+4];
	setp.eq.s32 	%p22, %r13, %r1541;
	setp.lt.s32 	%p23, %r13, 0;
	or.pred  	%p24, %p22, %p23;
	setp.ge.s32 	%p25, %r13, %r1536;
	or.pred  	%p26, %p25, %p24;
	@%p26 bra 	$L__BB3_13;
	mul.wide.u32 	%rd1523, %r13, 4;
	add.s64 	%rd1524, %rd4, %rd1523;
	ld.global.nc.u32 	%r1548, [%rd1524];
	setp.lt.s32 	%p27, %r1548, 0;
	setp.ge.s32 	%p28, %r1548, %r6;
	or.pred  	%p29, %p27, %p28;
	@%p29 bra 	$L__BB3_13;
	mov.b64 	%rd1525, 1;
	shl.b64 	%rd1526, %rd1525, %r1548;
	or.b64  	%rd3816, %rd3816, %rd1526;
	st.local.u64 	[%rd5], %rd3816;
$L__BB3_13:
	add.s32 	%r2692, %r7, 2;
	setp.eq.s32 	%p30, %r9, 2;
	@%p30 bra 	$L__BB3_18;
	ld.global.nc.u32 	%r16, [%rd10+8];
	setp.eq.s32 	%p31, %r16, %r1541;
	setp.lt.s32 	%p32, %r16, 0;
	or.pred  	%p33, %p31, %p32;
	setp.ge.s32 	%p34, %r16, %r1536;
	or.pred  	%p35, %p34, %p33;
	@%p35 bra 	$L__BB3_17;
	mul.wide.u32 	%rd1527, %r16, 4;
	add.s64 	%rd1528, %rd4, %rd1527;
	ld.global.nc.u32 	%r1549, [%rd1528];
	setp.lt.s32 	%p36, %r1549, 0;
	setp.ge.s32 	%p37, %r1549, %r6;
	or.pred  	%p38, %p36, %p37;
	@%p38 bra 	$L__BB3_17;
	mov.b64 	%rd1529, 1;
	shl.b64 	%rd1530, %rd1529, %r1549;
	or.b64  	%rd3816, %rd3816, %rd1530;
	st.local.u64 	[%rd5], %rd3816;
$L__BB3_17:
	add.s32 	%r2692, %r7, 3;
$L__BB3_18:
	sub.s32 	%r1550, %r7, %r8;
	setp.gt.u32 	%p39, %r1550, -4;
	@%p39 bra 	$L__BB3_33;
$L__BB3_19:
	.pragma "nounroll";
	mul.wide.s32 	%rd1531, %r2692, 4;
	add.s64 	%rd20, %rd1, %rd1531;
	ld.global.nc.u32 	%r21, [%rd20];
	setp.eq.s32 	%p40, %r21, %r1541;
	setp.lt.s32 	%p41, %r21, 0;
	or.pred  	%p42, %p40, %p41;
	setp.ge.s32 	%p43, %r21, %r1536;
	or.pred  	%p44, %p43, %p42;
	@%p44 bra 	$L__BB3_22;
	mul.wide.u32 	%rd1532, %r21, 4;
	add.s64 	%rd1533, %rd4, %rd1532;
	ld.global.nc.u32 	%r1551, [%rd1533];
	setp.lt.s32 	%p45, %r1551, 0;
	setp.ge.s32 	%p46, %r1551, %r6;
	or.pred  	%p47, %p45, %p46;
	@%p47 bra 	$L__BB3_22;
	and.b32  	%r1552, %r1551, 63;
	mov.b64 	%rd1534, 1;
	shl.b64 	%rd1535, %rd1534, %r1552;
	or.b64  	%rd3816, %rd3816, %rd1535;
$L__BB3_22:
	ld.global.nc.u32 	%r23, [%rd20+4];
	setp.eq.s32 	%p48, %r23, %r1541;
	setp.lt.s32 	%p49, %r23, 0;
	or.pred  	%p50, %p48, %p49;
	setp.ge.s32 	%p51, %r23, %r1536;
	or.pred  	%p52, %p51, %p50;
	@%p52 bra 	$L__BB3_25;
	mul.wide.u32 	%rd1536, %r23, 4;
	add.s64 	%rd1537, %rd4, %rd1536;
	ld.global.nc.u32 	%r1553, [%rd1537];
	setp.lt.s32 	%p53, %r1553, 0;
	setp.ge.s32 	%p54, %r1553, %r6;
	or.pred  	%p55, %p53, %p54;
	@%p55 bra 	$L__BB3_25;
	and.b32  	%r1554, %r1553, 63;
	mov.b64 	%rd1538, 1;
	shl.b64 	%rd1539, %rd1538, %r1554;
	or.b64  	%rd3816, %rd3816, %rd1539;
$L__BB3_25:
	ld.global.nc.u32 	%r25, [%rd20+8];
	setp.eq.s32 	%p56, %r25, %r1541;
	setp.lt.s32 	%p57, %r25, 0;
	or.pred  	%p58, %p56, %p57;
	setp.ge.s32 	%p59, %r25, %r1536;
	or.pred  	%p60, %p59, %p58;
	@%p60 bra 	$L__BB3_28;
	mul.wide.u32 	%rd1540, %r25, 4;
	add.s64 	%rd1541, %rd4, %rd1540;
	ld.global.nc.u32 	%r1555, [%rd1541];
	setp.lt.s32 	%p61, %r1555, 0;
	setp.ge.s32 	%p62, %r1555, %r6;
	or.pred  	%p63, %p61, %p62;
	@%p63 bra 	$L__BB3_28;
	and.b32  	%r1556, %r1555, 63;
	mov.b64 	%rd1542, 1;
	shl.b64 	%rd1543, %rd1542, %r1556;
	or.b64  	%rd3816, %rd3816, %rd1543;
$L__BB3_28:
	ld.global.nc.u32 	%r27, [%rd20+12];
	setp.eq.s32 	%p64, %r27, %r1541;
	setp.lt.s32 	%p65, %r27, 0;
	or.pred  	%p66, %p64, %p65;
	setp.ge.s32 	%p67, %r27, %r1536;
	or.pred  	%p68, %p67, %p66;
	@%p68 bra 	$L__BB3_31;
	mul.wide.u32 	%rd1544, %r27, 4;
	add.s64 	%rd1545, %rd4, %rd1544;
	ld.global.nc.u32 	%r1557, [%rd1545];
	setp.lt.s32 	%p69, %r1557, 0;
	setp.ge.s32 	%p70, %r1557, %r6;
	or.pred  	%p71, %p69, %p70;
	@%p71 bra 	$L__BB3_31;
	and.b32  	%r1558, %r1557, 63;
	mov.b64 	%rd1546, 1;
	shl.b64 	%rd1547, %rd1546, %r1558;
	or.b64  	%rd3816, %rd3816, %rd1547;
$L__BB3_31:
	add.s32 	%r2692, %r2692, 4;
	setp.ne.s32 	%p72, %r2692, %r8;
	@%p72 bra 	$L__BB3_19;
	st.local.u64 	[%rd5], %rd3816;
$L__BB3_33:
	setp.eq.s32 	%p73, %r4, 1;
	@%p73 bra 	$L__BB3_1923;
	mov.b64 	%rd1548, 0;
	st.local.u64 	[%rd5+8], %rd1548;
	ld.global.nc.u32 	%r1559, [%rd9+4];
	mul.wide.s32 	%rd1549, %r1559, 4;
	add.s64 	%rd1550, %rd2, %rd1549;
	ld.global.nc.u32 	%r30, [%rd1550];
	ld.global.nc.u32 	%r31, [%rd1550+4];
	setp.ge.s32 	%p74, %r30, %r31;
	@%p74 bra 	$L__BB3_63;
	sub.s32 	%r1560, %r31, %r30;
	and.b32  	%r32, %r1560, 3;
	setp.eq.s32 	%p75, %r32, 0;
	mov.b64 	%rd3830, 0;
	mov.u32 	%r2694, %r30;
	@%p75 bra 	$L__BB3_48;
	mul.wide.s32 	%rd1553, %r30, 4;
	add.s64 	%rd33, %rd1, %rd1553;
	ld.global.nc.u32 	%r33, [%rd33];
	setp.eq.s32 	%p76, %r33, %r1541;
	setp.lt.s32 	%p77, %r33, 0;
	or.pred  	%p78, %p76, %p77;
	setp.ge.s32 	%p79, %r33, %r1536;
	mov.b64 	%rd3830, 0;
	or.pred  	%p80, %p79, %p78;
	@%p80 bra 	$L__BB3_39;
	mul.wide.u32 	%rd1555, %r33, 4;
	add.s64 	%rd1556, %rd4, %rd1555;
	ld.global.nc.u32 	%r1561, [%rd1556];
	setp.lt.s32 	%p81, %r1561, 0;
	setp.ge.s32 	%p82, %r1561, %r6;
	or.pred  	%p83, %p81, %p82;
	@%p83 bra 	$L__BB3_39;
	and.b32  	%r1562, %r1561, 63;
	mov.b64 	%rd1557, 1;
	shl.b64 	%rd3830, %rd1557, %r1562;
	st.local.u64 	[%rd5+8], %rd3830;
$L__BB3_39:
	add.s32 	%r2694, %r30, 1;
	setp.eq.s32 	%p84, %r32, 1;
	@%p84 bra 	$L__BB3_48;
	ld.global.nc.u32 	%r36, [%rd33+4];
	setp.eq.s32 	%p85, %r36, %r1541;
	setp.lt.s32 	%p86, %r36, 0;
	or.pred  	%p87, %p85, %p86;
	setp.ge.s32 	%p88, %r36, %r1536;
	or.pred  	%p89, %p88, %p87;
	@%p89 bra 	$L__BB3_43;
	mul.wide.u32 	%rd1558, %r36, 4;
	add.s64 	%rd1559, %rd4, %rd1558;
	ld.global.nc.u32 	%r1563, [%rd1559];
	setp.lt.s32 	%p90, %r1563, 0;
	setp.ge.s32 	%p91, %r1563, %r6;
	or.pred  	%p92, %p90, %p91;
	@%p92 bra 	$L__BB3_43;
	and.b32  	%r1564, %r1563, 63;
	mov.b64 	%rd1560, 1;
	shl.b64 	%rd1561, %rd1560, %r1564;
	or.b64  	%rd3830, %rd3830, %rd1561;
	st.local.u64 	[%rd5+8], %rd3830;
$L__BB3_43:
	add.s32 	%r2694, %r30, 2;
	setp.eq.s32 	%p93, %r32, 2;
	@%p93 bra 	$L__BB3_48;
	ld.global.nc.u32 	%r39, [%rd33+8];
	setp.eq.s32 	%p94, %r39, %r1541;
	setp.lt.s32 	%p95, %r39, 0;
	or.pred  	%p96, %p94, %p95;
	setp.ge.s32 	%p97, %r39, %r1536;
	or.pred  	%p98, %p97, %p96;
	@%p98 bra 	$L__BB3_47;
	mul.wide.u32 	%rd1562, %r39, 4;
	add.s64 	%rd1563, %rd4, %rd1562;
	ld.global.nc.u32 	%r1565, [%rd1563];
	setp.lt.s32 	%p99, %r1565, 0;
	setp.ge.s32 	%p100, %r1565, %r6;
	or.pred  	%p101, %p99, %p100;
	@%p101 bra 	$L__BB3_47;
	and.b32  	%r1566, %r1565, 63;
	mov.b64 	%rd1564, 1;
	shl.b64 	%rd1565, %rd1564, %r1566;
	or.b64  	%rd3830, %rd3830, %rd1565;
	st.local.u64 	[%rd5+8], %rd3830;
$L__BB3_47:
	add.s32 	%r2694, %r30, 3;
$L__BB3_48:
	sub.s32 	%r1567, %r30, %r31;
	setp.gt.u32 	%p102, %r1567, -4;
	@%p102 bra 	$L__BB3_63;
$L__BB3_49:
	.pragma "nounroll";
	mul.wide.s32 	%rd1566, %r2694, 4;
	add.s64 	%rd43, %rd1, %rd1566;
	ld.global.nc.u32 	%r44, [%rd43];
	setp.eq.s32 	%p103, %r44, %r1541;
	setp.lt.s32 	%p104, %r44, 0;
	or.pred  	%p105, %p103, %p104;
	setp.ge.s32 	%p106, %r44, %r1536;
	or.pred  	%p107, %p106, %p105;
	@%p107 bra 	$L__BB3_52;
	mul.wide.u32 	%rd1567, %r44, 4;
	add.s64 	%rd1568, %rd4, %rd1567;
	ld.global.nc.u32 	%r1568, [%rd1568];
	setp.lt.s32 	%p108, %r1568, 0;
	setp.ge.s32 	%p109, %r1568, %r6;
	or.pred  	%p110, %p108, %p109;
	@%p110 bra 	$L__BB3_52;
	and.b32  	%r1569, %r1568, 63;
	mov.b64 	%rd1569, 1;
	shl.b64 	%rd1570, %rd1569, %r1569;
	or.b64  	%rd3830, %rd3830, %rd1570;
$L__BB3_52:
	ld.global.nc.u32 	%r46, [%rd43+4];
	setp.eq.s32 	%p111, %r46, %r1541;
	setp.lt.s32 	%p112, %r46, 0;
	or.pred  	%p113, %p111, %p112;
	setp.ge.s32 	%p114, %r46, %r1536;
	or.pred  	%p115, %p114, %p113;
	@%p115 bra 	$L__BB3_55;
	mul.wide.u32 	%rd1571, %r46, 4;
	add.s64 	%rd1572, %rd4, %rd1571;
	ld.global.nc.u32 	%r1570, [%rd1572];
	setp.lt.s32 	%p116, %r1570, 0;
	setp.ge.s32 	%p117, %r1570, %r6;
	or.pred  	%p118, %p116, %p117;
	@%p118 bra 	$L__BB3_55;
	and.b32  	%r1571, %r1570, 63;
	mov.b64 	%rd1573, 1;
	shl.b64 	%rd1574, %rd1573, %r1571;
	or.b64  	%rd3830, %rd3830, %rd1574;
$L__BB3_55:
	ld.global.nc.u32 	%r48, [%rd43+8];
	setp.eq.s32 	%p119, %r48, %r1541;
	setp.lt.s32 	%p120, %r48, 0;
	or.pred  	%p121, %p119, %p120;
	setp.ge.s32 	%p122, %r48, %r1536;
	or.pred  	%p123, %p122, %p121;
	@%p123 bra 	$L__BB3_58;
	mul.wide.u32 	%rd1575, %r48, 4;
	add.s64 	%rd1576, %rd4, %rd1575;
	ld.global.nc.u32 	%r1572, [%rd1576];
	setp.lt.s32 	%p124, %r1572, 0;
	setp.ge.s32 	%p125, %r1572, %r6;
	or.pred  	%p126, %p124, %p125;
	@%p126 bra 	$L__BB3_58;
	and.b32  	%r1573, %r1572, 63;
	mov.b64 	%rd1577, 1;
	shl.b64 	%rd1578, %rd1577, %r1573;
	or.b64  	%rd3830, %rd3830, %rd1578;
$L__BB3_58:
	ld.global.nc.u32 	%r50, [%rd43+12];
	setp.eq.s32 	%p127, %r50, %r1541;
	setp.lt.s32 	%p128, %r50, 0;
	or.pred  	%p129, %p127, %p128;
	setp.ge.s32 	%p130, %r50, %r1536;
	or.pred  	%p131, %p130, %p129;
	@%p131 bra 	$L__BB3_61;
	mul.wide.u32 	%rd1579, %r50, 4;
	add.s64 	%rd1580, %rd4, %rd1579;
	ld.global.nc.u32 	%r1574, [%rd1580];
	setp.lt.s32 	%p132, %r1574, 0;
	setp.ge.s32 	%p133, %r1574, %r6;
	or.pred  	%p134, %p132, %p133;
	@%p134 bra 	$L__BB3_61;
	and.b32  	%r1575, %r1574, 63;
	mov.b64 	%rd1581, 1;
	shl.b64 	%rd1582, %rd1581, %r1575;
	or.b64  	%rd3830, %rd3830, %rd1582;
$L__BB3_61:
	add.s32 	%r2694, %r2694, 4;
	setp.ne.s32 	%p135, %r2694, %r31;
	@%p135 bra 	$L__BB3_49;
	st.local.u64 	[%rd5+8], %rd3830;
$L__BB3_63:
	setp.eq.s32 	%p136, %r4, 2;
	@%p136 bra 	$L__BB3_1923;
	mov.b64 	%rd1583, 0;
	st.local.u64 	[%rd5+16], %rd1583;
	ld.global.nc.u32 	%r1576, [%rd9+8];
	mul.wide.s32 	%rd1584, %r1576, 4;
	add.s64 	%rd1585, %rd2, %rd1584;
	ld.global.nc.u32 	%r53, [%rd1585];
	ld.global.nc.u32 	%r54, [%rd1585+4];
	setp.ge.s32 	%p137, %r53, %r54;
	@%p137 bra 	$L__BB3_93;
	sub.s32 	%r1577, %r54, %r53;
	and.b32  	%r55, %r1577, 3;
	setp.eq.s32 	%p138, %r55, 0;
	mov.b64 	%rd3844, 0;
	mov.u32 	%r2696, %r53;
	@%p138 bra 	$L__BB3_78;
	mul.wide.s32 	%rd1588, %r53, 4;
	add.s64 	%rd56, %rd1, %rd1588;
	ld.global.nc.u32 	%r56, [%rd56];
	setp.eq.s32 	%p139, %r56, %r1541;
	setp.lt.s32 	%p140, %r56, 0;
	or.pred  	%p141, %p139, %p140;
	setp.ge.s32 	%p142, %r56, %r1536;
	mov.b64 	%rd3844, 0;
	or.pred  	%p143, %p142, %p141;
	@%p143 bra 	$L__BB3_69;
	mul.wide.u32 	%rd1590, %r56, 4;
	add.s64 	%rd1591, %rd4, %rd1590;
	ld.global.nc.u32 	%r1578, [%rd1591];
	setp.lt.s32 	%p144, %r1578, 0;
	setp.ge.s32 	%p145, %r1578, %r6;
	or.pred  	%p146, %p144, %p145;
	@%p146 bra 	$L__BB3_69;
	and.b32  	%r1579, %r1578, 63;
	mov.b64 	%rd1592, 1;
	shl.b64 	%rd3844, %rd1592, %r1579;
	st.local.u64 	[%rd5+16], %rd3844;
$L__BB3_69:
	add.s32 	%r2696, %r53, 1;
	setp.eq.s32 	%p147, %r55, 1;
	@%p147 bra 	$L__BB3_78;
	ld.global.nc.u32 	%r59, [%rd56+4];
	setp.eq.s32 	%p148, %r59, %r1541;
	setp.lt.s32 	%p149, %r59, 0;
	or.pred  	%p150, %p148, %p149;
	setp.ge.s32 	%p151, %r59, %r1536;
	or.pred  	%p152, %p151, %p150;
	@%p152 bra 	$L__BB3_73;
	mul.wide.u32 	%rd1593, %r59, 4;
	add.s64 	%rd1594, %rd4, %rd1593;
	ld.global.nc.u32 	%r1580, [%rd1594];
	setp.lt.s32 	%p153, %r1580, 0;
	setp.ge.s32 	%p154, %r1580, %r6;
	or.pred  	%p155, %p153, %p154;
	@%p155 bra 	$L__BB3_73;
	and.b32  	%r1581, %r1580, 63;
	mov.b64 	%rd1595, 1;
	shl.b64 	%rd1596, %rd1595, %r1581;
	or.b64  	%rd3844, %rd3844, %rd1596;
	st.local.u64 	[%rd5+16], %rd3844;
$L__BB3_73:
	add.s32 	%r2696, %r53, 2;
	setp.eq.s32 	%p156, %r55, 2;
	@%p156 bra 	$L__BB3_78;
	ld.global.nc.u32 	%r62, [%rd56+8];
	setp.eq.s32 	%p157, %r62, %r1541;
	setp.lt.s32 	%p158, %r62, 0;
	or.pred  	%p159, %p157, %p158;
	setp.ge.s32 	%p160, %r62, %r1536;
	or.pred  	%p161, %p160, %p159;
	@%p161 bra 	$L__BB3_77;
	mul.wide.u32 	%rd1597, %r62, 4;
	add.s64 	%rd1598, %rd4, %rd1597;
	ld.global.nc.u32 	%r1582, [%rd1598];
	setp.lt.s32 	%p162, %r1582, 0;
	setp.ge.s32 	%p163, %r1582, %r6;
	or.pred  	%p164, %p162, %p163;
	@%p164 bra 	$L__BB3_77;
	and.b32  	%r1583, %r1582, 63;
	mov.b64 	%rd1599, 1;
	shl.b64 	%rd1600, %rd1599, %r1583;
	or.b64  	%rd3844, %rd3844, %rd1600;
	st.local.u64 	[%rd5+16], %rd3844;
$L__BB3_77:
	add.s32 	%r2696, %r53, 3;
$L__BB3_78:
	sub.s32 	%r1584, %r53, %r54;
	setp.gt.u32 	%p165, %r1584, -4;
	@%p165 bra 	$L__BB3_93;
$L__BB3_79:
	.pragma "nounroll";
	mul.wide.s32 	%rd1601, %r2696, 4;
	add.s64 	%rd66, %rd1, %rd1601;
	ld.global.nc.u32 	%r67, [%rd66];
	setp.eq.s32 	%p166, %r67, %r1541;
	setp.lt.s32 	%p167, %r67, 0;
	or.pred  	%p168, %p166, %p167;
	setp.ge.s32 	%p169, %r67, %r1536;
	or.pred  	%p170, %p169, %p168;
	@%p170 bra 	$L__BB3_82;
	mul.wide.u32 	%rd1602, %r67, 4;
	add.s64 	%rd1603, %rd4, %rd1602;
	ld.global.nc.u32 	%r1585, [%rd1603];
	setp.lt.s32 	%p171, %r1585, 0;
	setp.ge.s32 	%p172, %r1585, %r6;
	or.pred  	%p173, %p171, %p172;
	@%p173 bra 	$L__BB3_82;
	and.b32  	%r1586, %r1585, 63;
	mov.b64 	%rd1604, 1;
	shl.b64 	%rd1605, %rd1604, %r1586;
	or.b64  	%rd3844, %rd3844, %rd1605;
$L__BB3_82:
	ld.global.nc.u32 	%r69, [%rd66+4];
	setp.eq.s32 	%p174, %r69, %r1541;
	setp.lt.s32 	%p175, %r69, 0;
	or.pred  	%p176, %p174, %p175;
	setp.ge.s32 	%p177, %r69, %r1536;
	or.pred  	%p178, %p177, %p176;
	@%p178 bra 	$L__BB3_85;
	mul.wide.u32 	%rd1606, %r69, 4;
	add.s64 	%rd1607, %rd4, %rd1606;
	ld.global.nc.u32 	%r1587, [%rd1607];
	setp.lt.s32 	%p179, %r1587, 0;
	setp.ge.s32 	%p180, %r1587, %r6;
	or.pred  	%p181, %p179, %p180;
	@%p181 bra 	$L__BB3_85;
	and.b32  	%r1588, %r1587, 63;
	mov.b64 	%rd1608, 1;
	shl.b64 	%rd1609, %rd1608, %r1588;
	or.b64  	%rd3844, %rd3844, %rd1609;
$L__BB3_85:
	ld.global.nc.u32 	%r71, [%rd66+8];
	setp.eq.s32 	%p182, %r71, %r1541;
	setp.lt.s32 	%p183, %r71, 0;
	or.pred  	%p184, %p182, %p183;
	setp.ge.s32 	%p185, %r71, %r1536;
	or.pred  	%p186, %p185, %p184;
	@%p186 bra 	$L__BB3_88;
	mul.wide.u32 	%rd1610, %r71, 4;
	add.s64 	%rd1611, %rd4, %rd1610;
	ld.global.nc.u32 	%r1589, [%rd1611];
	setp.lt.s32 	%p187, %r1589, 0;
	setp.ge.s32 	%p188, %r1589, %r6;
	or.pred  	%p189, %p187, %p188;
	@%p189 bra 	$L__BB3_88;
	and.b32  	%r1590, %r1589, 63;
	mov.b64 	%rd1612, 1;
	shl.b64 	%rd1613, %rd1612, %r1590;
	or.b64  	%rd3844, %rd3844, %rd1613;
$L__BB3_88:
	ld.global.nc.u32 	%r73, [%rd66+12];
	setp.eq.s32 	%p190, %r73, %r1541;
	setp.lt.s32 	%p191, %r73, 0;
	or.pred  	%p192, %p190, %p191;
	setp.ge.s32 	%p193, %r73, %r1536;
	or.pred  	%p194, %p193, %p192;
	@%p194 bra 	$L__BB3_91;
	mul.wide.u32 	%rd1614, %r73, 4;
	add.s64 	%rd1615, %rd4, %rd1614;
	ld.global.nc.u32 	%r1591, [%rd1615];
	setp.lt.s32 	%p195, %r1591, 0;
	setp.ge.s32 	%p196, %r1591, %r6;
	or.pred  	%p197, %p195, %p196;
	@%p197 bra 	$L__BB3_91;
	and.b32  	%r1592, %r1591, 63;
	mov.b64 	%rd1616, 1;
	shl.b64 	%rd1617, %rd1616, %r1592;
	or.b64  	%rd3844, %rd3844, %rd1617;
$L__BB3_91:
	add.s32 	%r2696, %r2696, 4;
	setp.ne.s32 	%p198, %r2696, %r54;
	@%p198 bra 	$L__BB3_79;
	st.local.u64 	[%rd5+16], %rd3844;
$L__BB3_93:
	setp.eq.s32 	%p199, %r4, 3;
	@%p199 bra 	$L__BB3_1923;
	mov.b64 	%rd1618, 0;
	st.local.u64 	[%rd5+24], %rd1618;
	ld.global.nc.u32 	%r1593, [%rd9+12];
	mul.wide.s32 	%rd1619, %r1593, 4;
	add.s64 	%rd1620, %rd2, %rd1619;
	ld.global.nc.u32 	%r76, [%rd1620];
	ld.global.nc.u32 	%r77, [%rd1620+4];
	setp.ge.s32 	%p200, %r76, %r77;
	@%p200 bra 	$L__BB3_123;
	sub.s32 	%r1594, %r77, %r76;
	and.b32  	%r78, %r1594, 3;
	setp.eq.s32 	%p201, %r78, 0;
	mov.b64 	%rd3858, 0;
	mov.u32 	%r2698, %r76;
	@%p201 bra 	$L__BB3_108;
	mul.wide.s32 	%rd1623, %r76, 4;
	add.s64 	%rd79, %rd1, %rd1623;
	ld.global.nc.u32 	%r79, [%rd79];
	setp.eq.s32 	%p202, %r79, %r1541;
	setp.lt.s32 	%p203, %r79, 0;
	or.pred  	%p204, %p202, %p203;
	setp.ge.s32 	%p205, %r79, %r1536;
	mov.b64 	%rd3858, 0;
	or.pred  	%p206, %p205, %p204;
	@%p206 bra 	$L__BB3_99;
	mul.wide.u32 	%rd1625, %r79, 4;
	add.s64 	%rd1626, %rd4, %rd1625;
	ld.global.nc.u32 	%r1595, [%rd1626];
	setp.lt.s32 	%p207, %r1595, 0;
	setp.ge.s32 	%p208, %r1595, %r6;
	or.pred  	%p209, %p207, %p208;
	@%p209 bra 	$L__BB3_99;
	and.b32  	%r1596, %r1595, 63;
	mov.b64 	%rd1627, 1;
	shl.b64 	%rd3858, %rd1627, %r1596;
	st.local.u64 	[%rd5+24], %rd3858;
$L__BB3_99:
	add.s32 	%r2698, %r76, 1;
	setp.eq.s32 	%p210, %r78, 1;
	@%p210 bra 	$L__BB3_108;
	ld.global.nc.u32 	%r82, [%rd79+4];
	setp.eq.s32 	%p211, %r82, %r1541;
	setp.lt.s32 	%p212, %r82, 0;
	or.pred  	%p213, %p211, %p212;
	setp.ge.s32 	%p214, %r82, %r1536;
	or.pred  	%p215, %p214, %p213;
	@%p215 bra 	$L__BB3_103;
	mul.wide.u32 	%rd1628, %r82, 4;
	add.s64 	%rd1629, %rd4, %rd1628;
	ld.global.nc.u32 	%r1597, [%rd1629];
	setp.lt.s32 	%p216, %r1597, 0;
	setp.ge.s32 	%p217, %r1597, %r6;
	or.pred  	%p218, %p216, %p217;
	@%p218 bra 	$L__BB3_103;
	and.b32  	%r1598, %r1597, 63;
	mov.b64 	%rd1630, 1;
	shl.b64 	%rd1631, %rd1630, %r1598;
	or.b64  	%rd3858, %rd3858, %rd1631;
	st.local.u64 	[%rd5+24], %rd3858;
$L__BB3_103:
	add.s32 	%r2698, %r76, 2;
	setp.eq.s32 	%p219, %r78, 2;
	@%p219 bra 	$L__BB3_108;
	ld.global.nc.u32 	%r85, [%rd79+8];
	setp.eq.s32 	%p220, %r85, %r1541;
	setp.lt.s32 	%p221, %r85, 0;
	or.pred  	%p222, %p220, %p221;
	setp.ge.s32 	%p223, %r85, %r1536;
	or.pred  	%p224, %p223, %p222;
	@%p224 bra 	$L__BB3_107;
	mul.wide.u32 	%rd1632, %r85, 4;
	add.s64 	%rd1633, %rd4, %rd1632;
	ld.global.nc.u32 	%r1599, [%rd1633];
	setp.lt.s32 	%p225, %r1599, 0;
	setp.ge.s32 	%p226, %r1599, %r6;
	or.pred  	%p227, %p225, %p226;
	@%p227 bra 	$L__BB3_107;
	and.b32  	%r1600, %r1599, 63;
	mov.b64 	%rd1634, 1;
	shl.b64 	%rd1635, %rd1634, %r1600;
	or.b64  	%rd3858, %rd3858, %rd1635;
	st.local.u64 	[%rd5+24], %rd3858;
$L__BB3_107:
	add.s32 	%r2698, %r76, 3;
$L__BB3_108:
	sub.s32 	%r1601, %r76, %r77;
	setp.gt.u32 	%p228, %r1601, -4;
	@%p228 bra 	$L__BB3_123;
$L__BB3_109:
	.pragma "nounroll";
	mul.wide.s32 	%rd1636, %r2698, 4;
	add.s64 	%rd89, %rd1, %rd1636;
	ld.global.nc.u32 	%r90, [%rd89];
	setp.eq.s32 	%p229, %r90, %r1541;
	setp.lt.s32 	%p230, %r90, 0;
	or.pred  	%p231, %p229, %p230;
	setp.ge.s32 	%p232, %r90, %r1536;
	or.pred  	%p233, %p232, %p231;
	@%p233 bra 	$L__BB3_112;
	mul.wide.u32 	%rd1637, %r90, 4;
	add.s64 	%rd1638, %rd4, %rd1637;
	ld.global.nc.u32 	%r1602, [%rd1638];
	setp.lt.s32 	%p234, %r1602, 0;
	setp.ge.s32 	%p235, %r1602, %r6;
	or.pred  	%p236, %p234, %p235;
	@%p236 bra 	$L__BB3_112;
	and.b32  	%r1603, %r1602, 63;
	mov.b64 	%rd1639, 1;
	shl.b64 	%rd1640, %rd1639, %r1603;
	or.b64  	%rd3858, %rd3858, %rd1640;
$L__BB3_112:
	ld.global.nc.u32 	%r92, [%rd89+4];
	setp.eq.s32 	%p237, %r92, %r1541;
	setp.lt.s32 	%p238, %r92, 0;
	or.pred  	%p239, %p237, %p238;
	setp.ge.s32 	%p240, %r92, %r1536;
	or.pred  	%p241, %p240, %p239;
	@%p241 bra 	$L__BB3_115;
	mul.wide.u32 	%rd1641, %r92, 4;
	add.s64 	%rd1642, %rd4, %rd1641;
	ld.global.nc.u32 	%r1604, [%rd1642];
	setp.lt.s32 	%p242, %r1604, 0;
	setp.ge.s32 	%p243, %r1604, %r6;
	or.pred  	%p244, %p242, %p243;
	@%p244 bra 	$L__BB3_115;
	and.b32  	%r1605, %r1604, 63;
	mov.b64 	%rd1643, 1;
	shl.b64 	%rd1644, %rd1643, %r1605;
	or.b64  	%rd3858, %rd3858, %rd1644;
$L__BB3_115:
	ld.global.nc.u32 	%r94, [%rd89+8];
	setp.eq.s32 	%p245, %r94, %r1541;
	setp.lt.s32 	%p246, %r94, 0;
	or.pred  	%p247, %p245, %p246;
	setp.ge.s32 	%p248, %r94, %r1536;
	or.pred  	%p249, %p248, %p247;
	@%p249 bra 	$L__BB3_118;
	mul.wide.u32 	%rd1645, %r94, 4;
	add.s64 	%rd1646, %rd4, %rd1645;
	ld.global.nc.u32 	%r1606, [%rd1646];
	setp.lt.s32 	%p250, %r1606, 0;
	setp.ge.s32 	%p251, %r1606, %r6;
	or.pred  	%p252, %p250, %p251;
	@%p252 bra 	$L__BB3_118;
	and.b32  	%r1607, %r1606, 63;
	mov.b64 	%rd1647, 1;
	shl.b64 	%rd1648, %rd1647, %r1607;
	or.b64  	%rd3858, %rd3858, %rd1648;
$L__BB3_118:
	ld.global.nc.u32 	%r96, [%rd89+12];
	setp.eq.s32 	%p253, %r96, %r1541;
	setp.lt.s32 	%p254, %r96, 0;
	or.pred  	%p255, %p253, %p254;
	setp.ge.s32 	%p256, %r96, %r1536;
	or.pred  	%p257, %p256, %p255;
	@%p257 bra 	$L__BB3_121;
	mul.wide.u32 	%rd1649, %r96, 4;
	add.s64 	%rd1650, %rd4, %rd1649;
	ld.global.nc.u32 	%r1608, [%rd1650];
	setp.lt.s32 	%p258, %r1608, 0;
	setp.ge.s32 	%p259, %r1608, %r6;
	or.pred  	%p260, %p258, %p259;
	@%p260 bra 	$L__BB3_121;
	and.b32  	%r1609, %r1608, 63;
	mov.b64 	%rd1651, 1;
	shl.b64 	%rd1652, %rd1651, %r1609;
	or.b64  	%rd3858, %rd3858, %rd1652;
$L__BB3_121:
	add.s32 	%r2698, %r2698, 4;
	setp.ne.s32 	%p261, %r2698, %r77;
	@%p261 bra 	$L__BB3_109;
	st.local.u64 	[%rd5+24], %rd3858;
$L__BB3_123:
	setp.eq.s32 	%p262, %r4, 4;
	@%p262 bra 	$L__BB3_1923;
	mov.b64 	%rd1653, 0;
	st.local.u64 	[%rd5+32], %rd1653;
	ld.global.nc.u32 	%r1610, [%rd9+16];
	mul.wide.s32 	%rd1654, %r1610, 4;
	add.s64 	%rd1655, %rd2, %rd1654;
	ld.global.nc.u32 	%r99, [%rd1655];
	ld.global.nc.u32 	%r100, [%rd1655+4];
	setp.ge.s32 	%p263, %r99, %r100;
	@%p263 bra 	$L__BB3_153;
	sub.s32 	%r1611, %r100, %r99;
	and.b32  	%r101, %r1611, 3;
	setp.eq.s32 	%p264, %r101, 0;
	mov.b64 	%rd3872, 0;
	mov.u32 	%r2700, %r99;
	@%p264 bra 	$L__BB3_138;
	mul.wide.s32 	%rd1658, %r99, 4;
	add.s64 	%rd102, %rd1, %rd1658;
	ld.global.nc.u32 	%r102, [%rd102];
	setp.eq.s32 	%p265, %r102, %r1541;
	setp.lt.s32 	%p266, %r102, 0;
	or.pred  	%p267, %p265, %p266;
	setp.ge.s32 	%p268, %r102, %r1536;
	mov.b64 	%rd3872, 0;
	or.pred  	%p269, %p268, %p267;
	@%p269 bra 	$L__BB3_129;
	mul.wide.u32 	%rd1660, %r102, 4;
	add.s64 	%rd1661, %rd4, %rd1660;
	ld.global.nc.u32 	%r1612, [%rd1661];
	setp.lt.s32 	%p270, %r1612, 0;
	setp.ge.s32 	%p271, %r1612, %r6;
	or.pred  	%p272, %p270, %p271;
	@%p272 bra 	$L__BB3_129;
	and.b32  	%r1613, %r1612, 63;
	mov.b64 	%rd1662, 1;
	shl.b64 	%rd3872, %rd1662, %r1613;
	st.local.u64 	[%rd5+32], %rd3872;
$L__BB3_129:
	add.s32 	%r2700, %r99, 1;
	setp.eq.s32 	%p273, %r101, 1;
	@%p273 bra 	$L__BB3_138;
	ld.global.nc.u32 	%r105, [%rd102+4];
	setp.eq.s32 	%p274, %r105, %r1541;
	setp.lt.s32 	%p275, %r105, 0;
	or.pred  	%p276, %p274, %p275;
	setp.ge.s32 	%p277, %r105, %r1536;
	or.pred  	%p278, %p277, %p276;
	@%p278 bra 	$L__BB3_133;
	mul.wide.u32 	%rd1663, %r105, 4;
	add.s64 	%rd1664, %rd4, %rd1663;
	ld.global.nc.u32 	%r1614, [%rd1664];
	setp.lt.s32 	%p279, %r1614, 0;
	setp.ge.s32 	%p280, %r1614, %r6;
	or.pred  	%p281, %p279, %p280;
	@%p281 bra 	$L__BB3_133;
	and.b32  	%r1615, %r1614, 63;
	mov.b64 	%rd1665, 1;
	shl.b64 	%rd1666, %rd1665, %r1615;
	or.b64  	%rd3872, %rd3872, %rd1666;
	st.local.u64 	[%rd5+32], %rd3872;
$L__BB3_133:
	add.s32 	%r2700, %r99, 2;
	setp.eq.s32 	%p282, %r101, 2;
	@%p282 bra 	$L__BB3_138;
	ld.global.nc.u32 	%r108, [%rd102+8];
	setp.eq.s32 	%p283, %r108, %r1541;
	setp.lt.s32 	%p284, %r108, 0;
	or.pred  	%p285, %p283, %p284;
	setp.ge.s32 	%p286, %r108, %r1536;
	or.pred  	%p287, %p286, %p285;
	@%p287 bra 	$L__BB3_137;
	mul.wide.u32 	%rd1667, %r108, 4;
	add.s64 	%rd1668, %rd4, %rd1667;
	ld.global.nc.u32 	%r1616, [%rd1668];
	setp.lt.s32 	%p288, %r1616, 0;
	setp.ge.s32 	%p289, %r1616, %r6;
	or.pred  	%p290, %p288, %p289;
	@%p290 bra 	$L__BB3_137;
	and.b32  	%r1617, %r1616, 63;
	mov.b64 	%rd1669, 1;
	shl.b64 	%rd1670, %rd1669, %r1617;
	or.b64  	%rd3872, %rd3872, %rd1670;
	st.local.u64 	[%rd5+32], %rd3872;
$L__BB3_137:
	add.s32 	%r2700, %r99, 3;
$L__BB3_138:
	sub.s32 	%r1618, %r99, %r100;
	setp.gt.u32 	%p291, %r1618, -4;
	@%p291 bra 	$L__BB3_153;
$L__BB3_139:
	.pragma "nounroll";
	mul.wide.s32 	%rd1671, %r2700, 4;
	add.s64 	%rd112, %rd1, %rd1671;
	ld.global.nc.u32 	%r113, [%rd112];
	setp.eq.s32 	%p292, %r113, %r1541;
	setp.lt.s32 	%p293, %r113, 0;
	or.pred  	%p294, %p292, %p293;
	setp.ge.s32 	%p295, %r113, %r1536;
	or.pred  	%p296, %p295, %p294;
	@%p296 bra 	$L__BB3_142;
	mul.wide.u32 	%rd1672, %r113, 4;
	add.s64 	%rd1673, %rd4, %rd1672;
	ld.global.nc.u32 	%r1619, [%rd1673];
	setp.lt.s32 	%p297, %r1619, 0;
	setp.ge.s32 	%p298, %r1619, %r6;
	or.pred  	%p299, %p297, %p298;
	@%p299 bra 	$L__BB3_142;
	and.b32  	%r1620, %r1619, 63;
	mov.b64 	%rd1674, 1;
	shl.b64 	%rd1675, %rd1674, %r1620;
	or.b64  	%rd3872, %rd3872, %rd1675;
$L__BB3_142:
	ld.global.nc.u32 	%r115, [%rd112+4];
	setp.eq.s32 	%p300, %r115, %r1541;
	setp.lt.s32 	%p301, %r115, 0;
	or.pred  	%p302, %p300, %p301;
	setp.ge.s32 	%p303, %r115, %r1536;
	or.pred  	%p304, %p303, %p302;
	@%p304 bra 	$L__BB3_145;
	mul.wide.u32 	%rd1676, %r115, 4;
	add.s64 	%rd1677, %rd4, %rd1676;
	ld.global.nc.u32 	%r1621, [%rd1677];
	setp.lt.s32 	%p305, %r1621, 0;
	setp.ge.s32 	%p306, %r1621, %r6;
	or.pred  	%p307, %p305, %p306;
	@%p307 bra 	$L__BB3_145;
	and.b32  	%r1622, %r1621, 63;
	mov.b64 	%rd1678, 1;
	shl.b64 	%rd1679, %rd1678, %r1622;
	or.b64  	%rd3872, %rd3872, %rd1679;
$L__BB3_145:
	ld.global.nc.u32 	%r117, [%rd112+8];
	setp.eq.s32 	%p308, %r117, %r1541;
	setp.lt.s32 	%p309, %r117, 0;
	or.pred  	%p310, %p308, %p309;
	setp.ge.s32 	%p311, %r117, %r1536;
	or.pred  	%p312, %p311, %p310;
	@%p312 bra 	$L__BB3_148;
	mul.wide.u32 	%rd1680, %r117, 4;
	add.s64 	%rd1681, %rd4, %rd1680;
	ld.global.nc.u32 	%r1623, [%rd1681];
	setp.lt.s32 	%p313, %r1623, 0;
	setp.ge.s32 	%p314, %r1623, %r6;
	or.pred  	%p315, %p313, %p314;
	@%p315 bra 	$L__BB3_148;
	and.b32  	%r1624, %r1623, 63;
	mov.b64 	%rd1682, 1;
	shl.b64 	%rd1683, %rd1682, %r1624;
	or.b64  	%rd3872, %rd3872, %rd1683;
$L__BB3_148:
	ld.global.nc.u32 	%r119, [%rd112+12];
	setp.eq.s32 	%p316, %r119, %r1541;
	setp.lt.s32 	%p317, %r119, 0;
	or.pred  	%p318, %p316, %p317;
	setp.ge.s32 	%p319, %r119, %r1536;
	or.pred  	%p320, %p319, %p318;
	@%p320 bra 	$L__BB3_151;
	mul.wide.u32 	%rd1684, %r119, 4;
	add.s64 	%rd1685, %rd4, %rd1684;
	ld.global.nc.u32 	%r1625, [%rd1685];
	setp.lt.s32 	%p321, %r1625, 0;
	setp.ge.s32 	%p322, %r1625, %r6;
	or.pred  	%p323, %p321, %p322;
	@%p323 bra 	$L__BB3_151;
	and.b32  	%r1626, %r1625, 63;
	mov.b64 	%rd1686, 1;
	shl.b64 	%rd1687, %rd1686, %r1626;
	or.b64  	%rd3872, %rd3872, %rd1687;
$L__BB3_151:
	add.s32 	%r2700, %r2700, 4;
	setp.ne.s32 	%p324, %r2700, %r100;
	@%p324 bra 	$L__BB3_139;
	st.local.u64 	[%rd5+32], %rd3872;
$L__BB3_153:
	setp.eq.s32 	%p325, %r4, 5;
	@%p325 bra 	$L__BB3_1923;
	mov.b64 	%rd1688, 0;
	st.local.u64 	[%rd5+40], %rd1688;
	ld.global.nc.u32 	%r1627, [%rd9+20];
	mul.wide.s32 	%rd1689, %r1627, 4;
	add.s64 	%rd1690, %rd2, %rd1689;
	ld.global.nc.u32 	%r122, [%rd1690];
	ld.global.nc.u32 	%r123, [%rd1690+4];
	setp.ge.s32 	%p326, %r122, %r123;
	@%p326 bra 	$L__BB3_183;
	sub.s32 	%r1628, %r123, %r122;
	and.b32  	%r124, %r1628, 3;
	setp.eq.s32 	%p327, %r124, 0;
	mov.b64 	%rd3886, 0;
	mov.u32 	%r2702, %r122;
	@%p327 bra 	$L__BB3_168;
	mul.wide.s32 	%rd1693, %r122, 4;
	add.s64 	%rd125, %rd1, %rd1693;
	ld.global.nc.u32 	%r125, [%rd125];
	setp.eq.s32 	%p328, %r125, %r1541;
	setp.lt.s32 	%p329, %r125, 0;
	or.pred  	%p330, %p328, %p329;
	setp.ge.s32 	%p331, %r125, %r1536;
	mov.b64 	%rd3886, 0;
	or.pred  	%p332, %p331, %p330;
	@%p332 bra 	$L__BB3_159;
	mul.wide.u32 	%rd1695, %r125, 4;
	add.s64 	%rd1696, %rd4, %rd1695;
	ld.global.nc.u32 	%r1629, [%rd1696];
	setp.lt.s32 	%p333, %r1629, 0;
	setp.ge.s32 	%p334, %r1629, %r6;
	or.pred  	%p335, %p333, %p334;
	@%p335 bra 	$L__BB3_159;
	and.b32  	%r1630, %r1629, 63;
	mov.b64 	%rd1697, 1;
	shl.b64 	%rd3886, %rd1697, %r1630;
	st.local.u64 	[%rd5+40], %rd3886;
$L__BB3_159:
	add.s32 	%r2702, %r122, 1;
	setp.eq.s32 	%p336, %r124, 1;
	@%p336 bra 	$L__BB3_168;
	ld.global.nc.u32 	%r128, [%rd125+4];
	setp.eq.s32 	%p337, %r128, %r1541;
	setp.lt.s32 	%p338, %r128, 0;
	or.pred  	%p339, %p337, %p338;
	setp.ge.s32 	%p340, %r128, %r1536;
	or.pred  	%p341, %p340, %p339;
	@%p341 bra 	$L__BB3_163;
	mul.wide.u32 	%rd1698, %r128, 4;
	add.s64 	%rd1699, %rd4, %rd1698;
	ld.global.nc.u32 	%r1631, [%rd1699];
	setp.lt.s32 	%p342, %r1631, 0;
	setp.ge.s32 	%p343, %r1631, %r6;
	or.pred  	%p344, %p342, %p343;
	@%p344 bra 	$L__BB3_163;
	and.b32  	%r1632, %r1631, 63;
	mov.b64 	%rd1700, 1;
	shl.b64 	%rd1701, %rd1700, %r1632;
	or.b64  	%rd3886, %rd3886, %rd1701;
	st.local.u64 	[%rd5+40], %rd3886;
$L__BB3_163:
	add.s32 	%r2702, %r122, 2;
	setp.eq.s32 	%p345, %r124, 2;
	@%p345 bra 	$L__BB3_168;
	ld.global.nc.u32 	%r131, [%rd125+8];
	setp.eq.s32 	%p346, %r131, %r1541;
	setp.lt.s32 	%p347, %r131, 0;
	or.pred  	%p348, %p346, %p347;
	setp.ge.s32 	%p349, %r131, %r1536;
	or.pred  	%p350, %p349, %p348;
	@%p350 bra 	$L__BB3_167;
	mul.wide.u32 	%rd1702, %r131, 4;
	add.s64 	%rd1703, %rd4, %rd1702;
	ld.global.nc.u32 	%r1633, [%rd1703];
	setp.lt.s32 	%p351, %r1633, 0;
	setp.ge.s32 	%p352, %r1633, %r6;
	or.pred  	%p353, %p351, %p352;
	@%p353 bra 	$L__BB3_167;
	and.b32  	%r1634, %r1633, 63;
	mov.b64 	%rd1704, 1;
	shl.b64 	%rd1705, %rd1704, %r1634;
	or.b64  	%rd3886, %rd3886, %rd1705;
	st.local.u64 	[%rd5+40], %rd3886;
$L__BB3_167:
	add.s32 	%r2702, %r122, 3;
$L__BB3_168:
	sub.s32 	%r1635, %r122, %r123;
	setp.gt.u32 	%p354, %r1635, -4;
	@%p354 bra 	$L__BB3_183;
$L__BB3_169:
	.pragma "nounroll";
	mul.wide.s32 	%rd1706, %r2702, 4;
	add.s64 	%rd135, %rd1, %rd1706;
	ld.global.nc.u32 	%r136, [%rd135];
	setp.eq.s32 	%p355, %r136, %r1541;
	setp.lt.s32 	%p356, %r136, 0;
	or.pred  	%p357, %p355, %p356;
	setp.ge.s32 	%p358, %r136, %r1536;
	or.pred  	%p359, %p358, %p357;
	@%p359 bra 	$L__BB3_172;
	mul.wide.u32 	%rd1707, %r136, 4;
	add.s64 	%rd1708, %rd4, %rd1707;
	ld.global.nc.u32 	%r1636, [%rd1708];
	setp.lt.s32 	%p360, %r1636, 0;
	setp.ge.s32 	%p361, %r1636, %r6;
	or.pred  	%p362, %p360, %p361;
	@%p362 bra 	$L__BB3_172;
	and.b32  	%r1637, %r1636, 63;
	mov.b64 	%rd1709, 1;
	shl.b64 	%rd1710, %rd1709, %r1637;
	or.b64  	%rd3886, %rd3886, %rd1710;
$L__BB3_172:
	ld.global.nc.u32 	%r138, [%rd135+4];
	setp.eq.s32 	%p363, %r138, %r1541;
	setp.lt.s32 	%p364, %r138, 0;
	or.pred  	%p365, %p363, %p364;
	setp.ge.s32 	%p366, %r138, %r1536;
	or.pred  	%p367, %p366, %p365;
	@%p367 bra 	$L__BB3_175;
	mul.wide.u32 	%rd1711, %r138, 4;
	add.s64 	%rd1712, %rd4, %rd1711;
	ld.global.nc.u32 	%r1638, [%rd1712];
	setp.lt.s32 	%p368, %r1638, 0;
	setp.ge.s32 	%p369, %r1638, %r6;
	or.pred  	%p370, %p368, %p369;
	@%p370 bra 	$L__BB3_175;
	and.b32  	%r1639, %r1638, 63;
	mov.b64 	%rd1713, 1;
	shl.b64 	%rd1714, %rd1713, %r1639;
	or.b64  	%rd3886, %rd3886, %rd1714;
$L__BB3_175:
	ld.global.nc.u32 	%r140, [%rd135+8];
	setp.eq.s32 	%p371, %r140, %r1541;
	setp.lt.s32 	%p372, %r140, 0;
	or.pred  	%p373, %p371, %p372;
	setp.ge.s32 	%p374, %r140, %r1536;
	or.pred  	%p375, %p374, %p373;
	@%p375 bra 	$L__BB3_178;
	mul.wide.u32 	%rd1715, %r140, 4;
	add.s64 	%rd1716, %rd4, %rd1715;
	ld.global.nc.u32 	%r1640, [%rd1716];
	setp.lt.s32 	%p376, %r1640, 0;
	setp.ge.s32 	%p377, %r1640, %r6;
	or.pred  	%p378, %p376, %p377;
	@%p378 bra 	$L__BB3_178;
	and.b32  	%r1641, %r1640, 63;
	mov.b64 	%rd1717, 1;
	shl.b64 	%rd1718, %rd1717, %r1641;
	or.b64  	%rd3886, %rd3886, %rd1718;
$L__BB3_178:
	ld.global.nc.u32 	%r142, [%rd135+12];
	setp.eq.s32 	%p379, %r142, %r1541;
	setp.lt.s32 	%p380, %r142, 0;
	or.pred  	%p381, %p379, %p380;
	setp.ge.s32 	%p382, %r142, %r1536;
	or.pred  	%p383, %p382, %p381;
	@%p383 bra 	$L__BB3_181;
	mul.wide.u32 	%rd1719, %r142, 4;
	add.s64 	%rd1720, %rd4, %rd1719;
	ld.global.nc.u32 	%r1642, [%rd1720];
	setp.lt.s32 	%p384, %r1642, 0;
	setp.ge.s32 	%p385, %r1642, %r6;
	or.pred  	%p386, %p384, %p385;
	@%p386 bra 	$L__BB3_181;
	and.b32  	%r1643, %r1642, 63;
	mov.b64 	%rd1721, 1;
	shl.b64 	%rd1722, %rd1721, %r1643;
	or.b64  	%rd3886, %rd3886, %rd1722;
$L__BB3_181:
	add.s32 	%r2702, %r2702, 4;
	setp.ne.s32 	%p387, %r2702, %r123;
	@%p387 bra 	$L__BB3_169;
	st.local.u64 	[%rd5+40], %rd3886;
$L__BB3_183:
	setp.eq.s32 	%p388, %r4, 6;
	@%p388 bra 	$L__BB3_1923;
	mov.b64 	%rd1723, 0;
	st.local.u64 	[%rd5+48], %rd1723;
	ld.global.nc.u32 	%r1644, [%rd9+24];
	mul.wide.s32 	%rd1724, %r1644, 4;
	add.s64 	%rd1725, %rd2, %rd1724;
	ld.global.nc.u32 	%r145, [%rd1725];
	ld.global.nc.u32 	%r146, [%rd1725+4];
	setp.ge.s32 	%p389, %r145, %r146;
	@%p389 bra 	$L__BB3_213;
	sub.s32 	%r1645, %r146, %r145;
	and.b32  	%r147, %r1645, 3;
	setp.eq.s32 	%p390, %r147, 0;
	mov.b64 	%rd3900, 0;
	mov.u32 	%r2704, %r145;
	@%p390 bra 	$L__BB3_198;
	mul.wide.s32 	%rd1728, %r145, 4;
	add.s64 	%rd148, %rd1, %rd1728;
	ld.global.nc.u32 	%r148, [%rd148];
	setp.eq.s32 	%p391, %r148, %r1541;
	setp.lt.s32 	%p392, %r148, 0;
	or.pred  	%p393, %p391, %p392;
	setp.ge.s32 	%p394, %r148, %r1536;
	mov.b64 	%rd3900, 0;
	or.pred  	%p395, %p394, %p393;
	@%p395 bra 	$L__BB3_189;
	mul.wide.u32 	%rd1730, %r148, 4;
	add.s64 	%rd1731, %rd4, %rd1730;
	ld.global.nc.u32 	%r1646, [%rd1731];
	setp.lt.s32 	%p396, %r1646, 0;
	setp.ge.s32 	%p397, %r1646, %r6;
	or.pred  	%p398, %p396, %p397;
	@%p398 bra 	$L__BB3_189;
	and.b32  	%r1647, %r1646, 63;
	mov.b64 	%rd1732, 1;
	shl.b64 	%rd3900, %rd1732, %r1647;
	st.local.u64 	[%rd5+48], %rd3900;
$L__BB3_189:
	add.s32 	%r2704, %r145, 1;
	setp.eq.s32 	%p399, %r147, 1;
	@%p399 bra 	$L__BB3_198;
	ld.global.nc.u32 	%r151, [%rd148+4];
	setp.eq.s32 	%p400, %r151, %r1541;
	setp.lt.s32 	%p401, %r151, 0;
	or.pred  	%p402, %p400, %p401;
	setp.ge.s32 	%p403, %r151, %r1536;
	or.pred  	%p404, %p403, %p402;
	@%p404 bra 	$L__BB3_193;
	mul.wide.u32 	%rd1733, %r151, 4;
	add.s64 	%rd1734, %rd4, %rd1733;
	ld.global.nc.u32 	%r1648, [%rd1734];
	setp.lt.s32 	%p405, %r1648, 0;
	setp.ge.s32 	%p406, %r1648, %r6;
	or.pred  	%p407, %p405, %p406;
	@%p407 bra 	$L__BB3_193;
	and.b32  	%r1649, %r1648, 63;
	mov.b64 	%rd1735, 1;
	shl.b64 	%rd1736, %rd1735, %r1649;
	or.b64  	%rd3900, %rd3900, %rd1736;
	st.local.u64 	[%rd5+48], %rd3900;
$L__BB3_193:
	add.s32 	%r2704, %r145, 2;
	setp.eq.s32 	%p408, %r147, 2;
	@%p408 bra 	$L__BB3_198;
	ld.global.nc.u32 	%r154, [%rd148+8];
	setp.eq.s32 	%p409, %r154, %r1541;
	setp.lt.s32 	%p410, %r154, 0;
	or.pred  	%p411, %p409, %p410;
	setp.ge.s32 	%p412, %r154, %r1536;
	or.pred  	%p413, %p412, %p411;
	@%p413 bra 	$L__BB3_197;
	mul.wide.u32 	%rd1737, %r154, 4;
	add.s64 	%rd1738, %rd4, %rd1737;
	ld.global.nc.u32 	%r1650, [%rd1738];
	setp.lt.s32 	%p414, %r1650, 0;
	setp.ge.s32 	%p415, %r1650, %r6;
	or.pred  	%p416, %p414, %p415;
	@%p416 bra 	$L__BB3_197;
	and.b32  	%r1651, %r1650, 63;
	mov.b64 	%rd1739, 1;
	shl.b64 	%rd1740, %rd1739, %r1651;
	or.b64  	%rd3900, %rd3900, %rd1740;
	st.local.u64 	[%rd5+48], %rd3900;
$L__BB3_197:
	add.s32 	%r2704, %r145, 3;
$L__BB3_198:
	sub.s32 	%r1652, %r145, %r146;
	setp.gt.u32 	%p417, %r1652, -4;
	@%p417 bra 	$L__BB3_213;
$L__BB3_199:
	.pragma "nounroll";
	mul.wide.s32 	%rd1741, %r2704, 4;
	add.s64 	%rd158, %rd1, %rd1741;
	ld.global.nc.u32 	%r159, [%rd158];
	setp.eq.s32 	%p418, %r159, %r1541;
	setp.lt.s32 	%p419, %r159, 0;
	or.pred  	%p420, %p418, %p419;
	setp.ge.s32 	%p421, %r159, %r1536;
	or.pred  	%p422, %p421, %p420;
	@%p422 bra 	$L__BB3_202;
	mul.wide.u32 	%rd1742, %r159, 4;
	add.s64 	%rd1743, %rd4, %rd1742;
	ld.global.nc.u32 	%r1653, [%rd1743];
	setp.lt.s32 	%p423, %r1653, 0;
	setp.ge.s32 	%p424, %r1653, %r6;
	or.pred  	%p425, %p423, %p424;
	@%p425 bra 	$L__BB3_202;
	and.b32  	%r1654, %r1653, 63;
	mov.b64 	%rd1744, 1;
	shl.b64 	%rd1745, %rd1744, %r1654;
	or.b64  	%rd3900, %rd3900, %rd1745;
$L__BB3_202:
	ld.global.nc.u32 	%r161, [%rd158+4];
	setp.eq.s32 	%p426, %r161, %r1541;
	setp.lt.s32 	%p427, %r161, 0;
	or.pred  	%p428, %p426, %p427;
	setp.ge.s32 	%p429, %r161, %r1536;
	or.pred  	%p430, %p429, %p428;
	@%p430 bra 	$L__BB3_205;
	mul.wide.u32 	%rd1746, %r161, 4;
	add.s64 	%rd1747, %rd4, %rd1746;
	ld.global.nc.u32 	%r1655, [%rd1747];
	setp.lt.s32 	%p431, %r1655, 0;
	setp.ge.s32 	%p432, %r1655, %r6;
	or.pred  	%p433, %p431, %p432;
	@%p433 bra 	$L__BB3_205;
	and.b32  	%r1656, %r1655, 63;
	mov.b64 	%rd1748, 1;
	shl.b64 	%rd1749, %rd1748, %r1656;
	or.b64  	%rd3900, %rd3900, %rd1749;
$L__BB3_205:
	ld.global.nc.u32 	%r163, [%rd158+8];
	setp.eq.s32 	%p434, %r163, %r1541;
	setp.lt.s32 	%p435, %r163, 0;
	or.pred  	%p436, %p434, %p435;
	setp.ge.s32 	%p437, %r163, %r1536;
	or.pred  	%p438, %p437, %p436;
	@%p438 bra 	$L__BB3_208;
	mul.wide.u32 	%rd1750, %r163, 4;
	add.s64 	%rd1751, %rd4, %rd1750;
	ld.global.nc.u32 	%r1657, [%rd1751];
	setp.lt.s32 	%p439, %r1657, 0;
	setp.ge.s32 	%p440, %r1657, %r6;
	or.pred  	%p441, %p439, %p440;
	@%p441 bra 	$L__BB3_208;
	and.b32  	%r1658, %r1657, 63;
	mov.b64 	%rd1752, 1;
	shl.b64 	%rd1753, %rd1752, %r1658;
	or.b64  	%rd3900, %rd3900, %rd1753;
$L__BB3_208:
	ld.global.nc.u32 	%r165, [%rd158+12];
	setp.eq.s32 	%p442, %r165, %r1541;
	setp.lt.s32 	%p443, %r165, 0;
	or.pred  	%p444, %p442, %p443;
	setp.ge.s32 	%p445, %r165, %r1536;
	or.pred  	%p446, %p445, %p444;
	@%p446 bra 	$L__BB3_211;
	mul.wide.u32 	%rd1754, %r165, 4;
	add.s64 	%rd1755, %rd4, %rd1754;
	ld.global.nc.u32 	%r1659, [%rd1755];
	setp.lt.s32 	%p447, %r1659, 0;
	setp.ge.s32 	%p448, %r1659, %r6;
	or.pred  	%p449, %p447, %p448;
	@%p449 bra 	$L__BB3_211;
	and.b32  	%r1660, %r1659, 63;
	mov.b64 	%rd1756, 1;
	shl.b64 	%rd1757, %rd1756, %r1660;
	or.b64  	%rd3900, %rd3900, %rd1757;
$L__BB3_211:
	add.s32 	%r2704, %r2704, 4;
	setp.ne.s32 	%p450, %r2704, %r146;
	@%p450 bra 	$L__BB3_199;
	st.local.u64 	[%rd5+48], %rd3900;
$L__BB3_213:
	setp.eq.s32 	%p451, %r4, 7;
	@%p451 bra 	$L__BB3_1923;
	mov.b64 	%rd1758, 0;
	st.local.u64 	[%rd5+56], %rd1758;
	ld.global.nc.u32 	%r1661, [%rd9+28];
	mul.wide.s32 	%rd1759, %r1661, 4;
	add.s64 	%rd1760, %rd2, %rd1759;
	ld.global.nc.u32 	%r168, [%rd1760];
	ld.global.nc.u32 	%r169, [%rd1760+4];
	setp.ge.s32 	%p452, %r168, %r169;
	@%p452 bra 	$L__BB3_243;
	sub.s32 	%r1662, %r169, %r168;
	and.b32  	%r170, %r1662, 3;
	setp.eq.s32 	%p453, %r170, 0;
	mov.b64 	%rd3914, 0;
	mov.u32 	%r2706, %r168;
	@%p453 bra 	$L__BB3_228;
	mul.wide.s32 	%rd1763, %r168, 4;
	add.s64 	%rd171, %rd1, %rd1763;
	ld.global.nc.u32 	%r171, [%rd171];
	setp.eq.s32 	%p454, %r171, %r1541;
	setp.lt.s32 	%p455, %r171, 0;
	or.pred  	%p456, %p454, %p455;
	setp.ge.s32 	%p457, %r171, %r1536;
	mov.b64 	%rd3914, 0;
	or.pred  	%p458, %p457, %p456;
	@%p458 bra 	$L__BB3_219;
	mul.wide.u32 	%rd1765, %r171, 4;
	add.s64 	%rd1766, %rd4, %rd1765;
	ld.global.nc.u32 	%r1663, [%rd1766];
	setp.lt.s32 	%p459, %r1663, 0;
	setp.ge.s32 	%p460, %r1663, %r6;
	or.pred  	%p461, %p459, %p460;
	@%p461 bra 	$L__BB3_219;
	and.b32  	%r1664, %r1663, 63;
	mov.b64 	%rd1767, 1;
	shl.b64 	%rd3914, %rd1767, %r1664;
	st.local.u64 	[%rd5+56], %rd3914;
$L__BB3_219:
	add.s32 	%r2706, %r168, 1;
	setp.eq.s32 	%p462, %r170, 1;
	@%p462 bra 	$L__BB3_228;
	ld.global.nc.u32 	%r174, [%rd171+4];
	setp.eq.s32 	%p463, %r174, %r1541;
	setp.lt.s32 	%p464, %r174, 0;
	or.pred  	%p465, %p463, %p464;
	setp.ge.s32 	%p466, %r174, %r1536;
	or.pred  	%p467, %p466, %p465;
	@%p467 bra 	$L__BB3_223;
	mul.wide.u32 	%rd1768, %r174, 4;
	add.s64 	%rd1769, %rd4, %rd1768;
	ld.global.nc.u32 	%r1665, [%rd1769];
	setp.lt.s32 	%p468, %r1665, 0;
	setp.ge.s32 	%p469, %r1665, %r6;
	or.pred  	%p470, %p468, %p469;
	@%p470 bra 	$L__BB3_223;
	and.b32  	%r1666, %r1665, 63;
	mov.b64 	%rd1770, 1;
	shl.b64 	%rd1771, %rd1770, %r1666;
	or.b64  	%rd3914, %rd3914, %rd1771;
	st.local.u64 	[%rd5+56], %rd3914;
$L__BB3_223:
	add.s32 	%r2706, %r168, 2;
	setp.eq.s32 	%p471, %r170, 2;
	@%p471 bra 	$L__BB3_228;
	ld.global.nc.u32 	%r177, [%rd171+8];
	setp.eq.s32 	%p472, %r177, %r1541;
	setp.lt.s32 	%p473, %r177, 0;
	or.pred  	%p474, %p472, %p473;
	setp.ge.s32 	%p475, %r177, %r1536;
	or.pred  	%p476, %p475, %p474;
	@%p476 bra 	$L__BB3_227;
	mul.wide.u32 	%rd1772, %r177, 4;
	add.s64 	%rd1773, %rd4, %rd1772;
	ld.global.nc.u32 	%r1667, [%rd1773];
	setp.lt.s32 	%p477, %r1667, 0;
	setp.ge.s32 	%p478, %r1667, %r6;
	or.pred  	%p479, %p477, %p478;
	@%p479 bra 	$L__BB3_227;
	and.b32  	%r1668, %r1667, 63;
	mov.b64 	%rd1774, 1;
	shl.b64 	%rd1775, %rd1774, %r1668;
	or.b64  	%rd3914, %rd3914, %rd1775;
	st.local.u64 	[%rd5+56], %rd3914;
$L__BB3_227:
	add.s32 	%r2706, %r168, 3;
$L__BB3_228:
	sub.s32 	%r1669, %r168, %r169;
	setp.gt.u32 	%p480, %r1669, -4;
	@%p480 bra 	$L__BB3_243;
$L__BB3_229:
	.pragma "nounroll";
	mul.wide.s32 	%rd1776, %r2706, 4;
	add.s64 	%rd181, %rd1, %rd1776;
	ld.global.nc.u32 	%r182, [%rd181];
	setp.eq.s32 	%p481, %r182, %r1541;
	setp.lt.s32 	%p482, %r182, 0;
	or.pred  	%p483, %p481, %p482;
	setp.ge.s32 	%p484, %r182, %r1536;
	or.pred  	%p485, %p484, %p483;
	@%p485 bra 	$L__BB3_232;
	mul.wide.u32 	%rd1777, %r182, 4;
	add.s64 	%rd1778, %rd4, %rd1777;
	ld.global.nc.u32 	%r1670, [%rd1778];
	setp.lt.s32 	%p486, %r1670, 0;
	setp.ge.s32 	%p487, %r1670, %r6;
	or.pred  	%p488, %p486, %p487;
	@%p488 bra 	$L__BB3_232;
	and.b32  	%r1671, %r1670, 63;
	mov.b64 	%rd1779, 1;
	shl.b64 	%rd1780, %rd1779, %r1671;
	or.b64  	%rd3914, %rd3914, %rd1780;
$L__BB3_232:
	ld.global.nc.u32 	%r184, [%rd181+4];
	setp.eq.s32 	%p489, %r184, %r1541;
	setp.lt.s32 	%p490, %r184, 0;
	or.pred  	%p491, %p489, %p490;
	setp.ge.s32 	%p492, %r184, %r1536;
	or.pred  	%p493, %p492, %p491;
	@%p493 bra 	$L__BB3_235;
	mul.wide.u32 	%rd1781, %r184, 4;
	add.s64 	%rd1782, %rd4, %rd1781;
	ld.global.nc.u32 	%r1672, [%rd1782];
	setp.lt.s32 	%p494, %r1672, 0;
	setp.ge.s32 	%p495, %r1672, %r6;
	or.pred  	%p496, %p494, %p495;
	@%p496 bra 	$L__BB3_235;
	and.b32  	%r1673, %r1672, 63;
	mov.b64 	%rd1783, 1;
	shl.b64 	%rd1784, %rd1783, %r1673;
	or.b64  	%rd3914, %rd3914, %rd1784;
$L__BB3_235:
	ld.global.nc.u32 	%r186, [%rd181+8];
	setp.eq.s32 	%p497, %r186, %r1541;
	setp.lt.s32 	%p498, %r186, 0;
	or.pred  	%p499, %p497, %p498;
	setp.ge.s32 	%p500, %r186, %r1536;
	or.pred  	%p501, %p500, %p499;
	@%p501 bra 	$L__BB3_238;
	mul.wide.u32 	%rd1785, %r186, 4;
	add.s64 	%rd1786, %rd4, %rd1785;
	ld.global.nc.u32 	%r1674, [%rd1786];
	setp.lt.s32 	%p502, %r1674, 0;
	setp.ge.s32 	%p503, %r1674, %r6;
	or.pred  	%p504, %p502, %p503;
	@%p504 bra 	$L__BB3_238;
	and.b32  	%r1675, %r1674, 63;
	mov.b64 	%rd1787, 1;
	shl.b64 	%rd1788, %rd1787, %r1675;
	or.b64  	%rd3914, %rd3914, %rd1788;
$L__BB3_238:
	ld.global.nc.u32 	%r188, [%rd181+12];
	setp.eq.s32 	%p505, %r188, %r1541;
	setp.lt.s32 	%p506, %r188, 0;
	or.pred  	%p507, %p505, %p506;
	setp.ge.s32 	%p508, %r188, %r1536;
	or.pred  	%p509, %p508, %p507;
	@%p509 bra 	$L__BB3_241;
	mul.wide.u32 	%rd1789, %r188, 4;
	add.s64 	%rd1790, %rd4, %rd1789;
	ld.global.nc.u32 	%r1676, [%rd1790];
	setp.lt.s32 	%p510, %r1676, 0;
	setp.ge.s32 	%p511, %r1676, %r6;
	or.pred  	%p512, %p510, %p511;
	@%p512 bra 	$L__BB3_241;
	and.b32  	%r1677, %r1676, 63;
	mov.b64 	%rd1791, 1;
	shl.b64 	%rd1792, %rd1791, %r1677;
	or.b64  	%rd3914, %rd3914, %rd1792;
$L__BB3_241:
	add.s32 	%r2706, %r2706, 4;
	setp.ne.s32 	%p513, %r2706, %r169;
	@%p513 bra 	$L__BB3_229;
	st.local.u64 	[%rd5+56], %rd3914;
$L__BB3_243:
	setp.eq.s32 	%p514, %r4, 8;
	@%p514 bra 	$L__BB3_1923;
	mov.b64 	%rd1793, 0;
	st.local.u64 	[%rd5+64], %rd1793;
	ld.global.nc.u32 	%r1678, [%rd9+32];
	mul.wide.s32 	%rd1794, %r1678, 4;
	add.s64 	%rd1795, %rd2, %rd1794;
	ld.global.nc.u32 	%r191, [%rd1795];
	ld.global.nc.u32 	%r192, [%rd1795+4];
	setp.ge.s32 	%p515, %r191, %r192;
	@%p515 bra 	$L__BB3_273;
	sub.s32 	%r1679, %r192, %r191;
	and.b32  	%r193, %r1679, 3;
	setp.eq.s32 	%p516, %r193, 0;
	mov.b64 	%rd3928, 0;
	mov.u32 	%r2708, %r191;
	@%p516 bra 	$L__BB3_258;
	mul.wide.s32 	%rd1798, %r191, 4;
	add.s64 	%rd194, %rd1, %rd1798;
	ld.global.nc.u32 	%r194, [%rd194];
	setp.eq.s32 	%p517, %r194, %r1541;
	setp.lt.s32 	%p518, %r194, 0;
	or.pred  	%p519, %p517, %p518;
	setp.ge.s32 	%p520, %r194, %r1536;
	mov.b64 	%rd3928, 0;
	or.pred  	%p521, %p520, %p519;
	@%p521 bra 	$L__BB3_249;
	mul.wide.u32 	%rd1800, %r194, 4;
	add.s64 	%rd1801, %rd4, %rd1800;
	ld.global.nc.u32 	%r1680, [%rd1801];
	setp.lt.s32 	%p522, %r1680, 0;
	setp.ge.s32 	%p523, %r1680, %r6;
	or.pred  	%p524, %p522, %p523;
	@%p524 bra 	$L__BB3_249;
	and.b32  	%r1681, %r1680, 63;
	mov.b64 	%rd1802, 1;
	shl.b64 	%rd3928, %rd1802, %r1681;
	st.local.u64 	[%rd5+64], %rd3928;
$L__BB3_249:
	add.s32 	%r2708, %r191, 1;
	setp.eq.s32 	%p525, %r193, 1;
	@%p525 bra 	$L__BB3_258;
	ld.global.nc.u32 	%r197, [%rd194+4];
	setp.eq.s32 	%p526, %r197, %r1541;
	setp.lt.s32 	%p527, %r197, 0;
	or.pred  	%p528, %p526, %p527;
	setp.ge.s32 	%p529, %r197, %r1536;
	or.pred  	%p530, %p529, %p528;
	@%p530 bra 	$L__BB3_253;
	mul.wide.u32 	%rd1803, %r197, 4;
	add.s64 	%rd1804, %rd4, %rd1803;
	ld.global.nc.u32 	%r1682, [%rd1804];
	setp.lt.s32 	%p531, %r1682, 0;
	setp.ge.s32 	%p532, %r1682, %r6;
	or.pred  	%p533, %p531, %p532;
	@%p533 bra 	$L__BB3_253;
	and.b32  	%r1683, %r1682, 63;
	mov.b64 	%rd1805, 1;
	shl.b64 	%rd1806, %rd1805, %r1683;
	or.b64  	%rd3928, %rd3928, %rd1806;
	st.local.u64 	[%rd5+64], %rd3928;
$L__BB3_253:
	add.s32 	%r2708, %r191, 2;
	setp.eq.s32 	%p534, %r193, 2;
	@%p534 bra 	$L__BB3_258;
	ld.global.nc.u32 	%r200, [%rd194+8];
	setp.eq.s32 	%p535, %r200, %r1541;
	setp.lt.s32 	%p536, %r200, 0;
	or.pred  	%p537, %p535, %p536;
	setp.ge.s32 	%p538, %r200, %r1536;
	or.pred  	%p539, %p538, %p537;
	@%p539 bra 	$L__BB3_257;
	mul.wide.u32 	%rd1807, %r200, 4;
	add.s64 	%rd1808, %rd4, %rd1807;
	ld.global.nc.u32 	%r1684, [%rd1808];
	setp.lt.s32 	%p540, %r1684, 0;
	setp.ge.s32 	%p541, %r1684, %r6;
	or.pred  	%p542, %p540, %p541;
	@%p542 bra 	$L__BB3_257;
	and.b32  	%r1685, %r1684, 63;
	mov.b64 	%rd1809, 1;
	shl.b64 	%rd1810, %rd1809, %r1685;
	or.b64  	%rd3928, %rd3928, %rd1810;
	st.local.u64 	[%rd5+64], %rd3928;
$L__BB3_257:
	add.s32 	%r2708, %r191, 3;
$L__BB3_258:
	sub.s32 	%r1686, %r191, %r192;
	setp.gt.u32 	%p543, %r1686, -4;
	@%p543 bra 	$L__BB3_273;
$L__BB3_259:
	.pragma "nounroll";
	mul.wide.s32 	%rd1811, %r2708, 4;
	add.s64 	%rd204, %rd1, %rd1811;
	ld.global.nc.u32 	%r205, [%rd204];
	setp.eq.s32 	%p544, %r205, %r1541;
	setp.lt.s32 	%p545, %r205, 0;
	or.pred  	%p546, %p544, %p545;
	setp.ge.s32 	%p547, %r205, %r1536;
	or.pred  	%p548, %p547, %p546;
	@%p548 bra 	$L__BB3_262;
	mul.wide.u32 	%rd1812, %r205, 4;
	add.s64 	%rd1813, %rd4, %rd1812;
	ld.global.nc.u32 	%r1687, [%rd1813];
	setp.lt.s32 	%p549, %r1687, 0;
	setp.ge.s32 	%p550, %r1687, %r6;
	or.pred  	%p551, %p549, %p550;
	@%p551 bra 	$L__BB3_262;
	and.b32  	%r1688, %r1687, 63;
	mov.b64 	%rd1814, 1;
	shl.b64 	%rd1815, %rd1814, %r1688;
	or.b64  	%rd3928, %rd3928, %rd1815;
$L__BB3_262:
	ld.global.nc.u32 	%r207, [%rd204+4];
	setp.eq.s32 	%p552, %r207, %r1541;
	setp.lt.s32 	%p553, %r207, 0;
	or.pred  	%p554, %p552, %p553;
	setp.ge.s32 	%p555, %r207, %r1536;
	or.pred  	%p556, %p555, %p554;
	@%p556 bra 	$L__BB3_265;
	mul.wide.u32 	%rd1816, %r207, 4;
	add.s64 	%rd1817, %rd4, %rd1816;
	ld.global.nc.u32 	%r1689, [%rd1817];
	setp.lt.s32 	%p557, %r1689, 0;
	setp.ge.s32 	%p558, %r1689, %r6;
	or.pred  	%p559, %p557, %p558;
	@%p559 bra 	$L__BB3_265;
	and.b32  	%r1690, %r1689, 63;
	mov.b64 	%rd1818, 1;
	shl.b64 	%rd1819, %rd1818, %r1690;
	or.b64  	%rd3928, %rd3928, %rd1819;
$L__BB3_265:
	ld.global.nc.u32 	%r209, [%rd204+8];
	setp.eq.s32 	%p560, %r209, %r1541;
	setp.lt.s32 	%p561, %r209, 0;
	or.pred  	%p562, %p560, %p561;
	setp.ge.s32 	%p563, %r209, %r1536;
	or.pred  	%p564, %p563, %p562;
	@%p564 bra 	$L__BB3_268;
	mul.wide.u32 	%rd1820, %r209, 4;
	add.s64 	%rd1821, %rd4, %rd1820;
	ld.global.nc.u32 	%r1691, [%rd1821];
	setp.lt.s32 	%p565, %r1691, 0;
	setp.ge.s32 	%p566, %r1691, %r6;
	or.pred  	%p567, %p565, %p566;
	@%p567 bra 	$L__BB3_268;
	and.b32  	%r1692, %r1691, 63;
	mov.b64 	%rd1822, 1;
	shl.b64 	%rd1823, %rd1822, %r1692;
	or.b64  	%rd3928, %rd3928, %rd1823;
$L__BB3_268:
	ld.global.nc.u32 	%r211, [%rd204+12];
	setp.eq.s32 	%p568, %r211, %r1541;
	setp.lt.s32 	%p569, %r211, 0;
	or.pred  	%p570, %p568, %p569;
	setp.ge.s32 	%p571, %r211, %r1536;
	or.pred  	%p572, %p571, %p570;
	@%p572 bra 	$L__BB3_271;
	mul.wide.u32 	%rd1824, %r211, 4;
	add.s64 	%rd1825, %rd4, %rd1824;
	ld.global.nc.u32 	%r1693, [%rd1825];
	setp.lt.s32 	%p573, %r1693, 0;
	setp.ge.s32 	%p574, %r1693, %r6;
	or.pred  	%p575, %p573, %p574;
	@%p575 bra 	$L__BB3_271;
	and.b32  	%r1694, %r1693, 63;
	mov.b64 	%rd1826, 1;
	shl.b64 	%rd1827, %rd1826, %r1694;
	or.b64  	%rd3928, %rd3928, %rd1827;
$L__BB3_271:
	add.s32 	%r2708, %r2708, 4;
	setp.ne.s32 	%p576, %r2708, %r192;
	@%p576 bra 	$L__BB3_259;
	st.local.u64 	[%rd5+64], %rd3928;
$L__BB3_273:
	setp.eq.s32 	%p577, %r4, 9;
	@%p577 bra 	$L__BB3_1923;
	mov.b64 	%rd1828, 0;
	st.local.u64 	[%rd5+72], %rd1828;
	ld.global.nc.u32 	%r1695, [%rd9+36];
	mul.wide.s32 	%rd1829, %r1695, 4;
	add.s64 	%rd1830, %rd2, %rd1829;
	ld.global.nc.u32 	%r214, [%rd1830];
	ld.global.nc.u32 	%r215, [%rd1830+4];
	setp.ge.s32 	%p578, %r214, %r215;
	@%p578 bra 	$L__BB3_303;
	sub.s32 	%r1696, %r215, %r214;
	and.b32  	%r216, %r1696, 3;
	setp.eq.s32 	%p579, %r216, 0;
	mov.b64 	%rd3942, 0;
	mov.u32 	%r2710, %r214;
	@%p579 bra 	$L__BB3_288;
	mul.wide.s32 	%rd1833, %r214, 4;
	add.s64 	%rd217, %rd1, %rd1833;
	ld.global.nc.u32 	%r217, [%rd217];
	setp.eq.s32 	%p580, %r217, %r1541;
	setp.lt.s32 	%p581, %r217, 0;
	or.pred  	%p582, %p580, %p581;
	setp.ge.s32 	%p583, %r217, %r1536;
	mov.b64 	%rd3942, 0;
	or.pred  	%p584, %p583, %p582;
	@%p584 bra 	$L__BB3_279;
	mul.wide.u32 	%rd1835, %r217, 4;
	add.s64 	%rd1836, %rd4, %rd1835;
	ld.global.nc.u32 	%r1697, [%rd1836];
	setp.lt.s32 	%p585, %r1697, 0;
	setp.ge.s32 	%p586, %r1697, %r6;
	or.pred  	%p587, %p585, %p586;
	@%p587 bra 	$L__BB3_279;
	and.b32  	%r1698, %r1697, 63;
	mov.b64 	%rd1837, 1;
	shl.b64 	%rd3942, %rd1837, %r1698;
	st.local.u64 	[%rd5+72], %rd3942;
$L__BB3_279:
	add.s32 	%r2710, %r214, 1;
	setp.eq.s32 	%p588, %r216, 1;
	@%p588 bra 	$L__BB3_288;
	ld.global.nc.u32 	%r220, [%rd217+4];
	setp.eq.s32 	%p589, %r220, %r1541;
	setp.lt.s32 	%p590, %r220, 0;
	or.pred  	%p591, %p589, %p590;
	setp.ge.s32 	%p592, %r220, %r1536;
	or.pred  	%p593, %p592, %p591;
	@%p593 bra 	$L__BB3_283;
	mul.wide.u32 	%rd1838, %r220, 4;
	add.s64 	%rd1839, %rd4, %rd1838;
	ld.global.nc.u32 	%r1699, [%rd1839];
	setp.lt.s32 	%p594, %r1699, 0;
	setp.ge.s32 	%p595, %r1699, %r6;
	or.pred  	%p596, %p594, %p595;
	@%p596 bra 	$L__BB3_283;
	and.b32  	%r1700, %r1699, 63;
	mov.b64 	%rd1840, 1;
	shl.b64 	%rd1841, %rd1840, %r1700;
	or.b64  	%rd3942, %rd3942, %rd1841;
	st.local.u64 	[%rd5+72], %rd3942;
$L__BB3_283:
	add.s32 	%r2710, %r214, 2;
	setp.eq.s32 	%p597, %r216, 2;
	@%p597 bra 	$L__BB3_288;
	ld.global.nc.u32 	%r223, [%rd217+8];
	setp.eq.s32 	%p598, %r223, %r1541;
	setp.lt.s32 	%p599, %r223, 0;
	or.pred  	%p600, %p598, %p599;
	setp.ge.s32 	%p601, %r223, %r1536;
	or.pred  	%p602, %p601, %p600;
	@%p602 bra 	$L__BB3_287;
	mul.wide.u32 	%rd1842, %r223, 4;
	add.s64 	%rd1843, %rd4, %rd1842;
	ld.global.nc.u32 	%r1701, [%rd1843];
	setp.lt.s32 	%p603, %r1701, 0;
	setp.ge.s32 	%p604, %r1701, %r6;
	or.pred  	%p605, %p603, %p604;
	@%p605 bra 	$L__BB3_287;
	and.b32  	%r1702, %r1701, 63;
	mov.b64 	%rd1844, 1;
	shl.b64 	%rd1845, %rd1844, %r1702;
	or.b64  	%rd3942, %rd3942, %rd1845;
	st.local.u64 	[%rd5+72], %rd3942;
$L__BB3_287:
	add.s32 	%r2710, %r214, 3;
$L__BB3_288:
	sub.s32 	%r1703, %r214, %r215;
	setp.gt.u32 	%p606, %r1703, -4;
	@%p606 bra 	$L__BB3_303;
$L__BB3_289:
	.pragma "nounroll";
	mul.wide.s32 	%rd1846, %r2710, 4;
	add.s64 	%rd227, %rd1, %rd1846;
	ld.global.nc.u32 	%r228, [%rd227];
	setp.eq.s32 	%p607, %r228, %r1541;
	setp.lt.s32 	%p608, %r228, 0;
	or.pred  	%p609, %p607, %p608;
	setp.ge.s32 	%p610, %r228, %r1536;
	or.pred  	%p611, %p610, %p609;
	@%p611 bra 	$L__BB3_292;
	mul.wide.u32 	%rd1847, %r228, 4;
	add.s64 	%rd1848, %rd4, %rd1847;
	ld.global.nc.u32 	%r1704, [%rd1848];
	setp.lt.s32 	%p612, %r1704, 0;
	setp.ge.s32 	%p613, %r1704, %r6;
	or.pred  	%p614, %p612, %p613;
	@%p614 bra 	$L__BB3_292;
	and.b32  	%r1705, %r1704, 63;
	mov.b64 	%rd1849, 1;
	shl.b64 	%rd1850, %rd1849, %r1705;
	or.b64  	%rd3942, %rd3942, %rd1850;
$L__BB3_292:
	ld.global.nc.u32 	%r230, [%rd227+4];
	setp.eq.s32 	%p615, %r230, %r1541;
	setp.lt.s32 	%p616, %r230, 0;
	or.pred  	%p617, %p615, %p616;
	setp.ge.s32 	%p618, %r230, %r1536;
	or.pred  	%p619, %p618, %p617;
	@%p619 bra 	$L__BB3_295;
	mul.wide.u32 	%rd1851, %r230, 4;
	add.s64 	%rd1852, %rd4, %rd1851;
	ld.global.nc.u32 	%r1706, [%rd1852];
	setp.lt.s32 	%p620, %r1706, 0;
	setp.ge.s32 	%p621, %r1706, %r6;
	or.pred  	%p622, %p620, %p621;
	@%p622 bra 	$L__BB3_295;
	and.b32  	%r1707, %r1706, 63;
	mov.b64 	%rd1853, 1;
	shl.b64 	%rd1854, %rd1853, %r1707;
	or.b64  	%rd3942, %rd3942, %rd1854;
$L__BB3_295:
	ld.global.nc.u32 	%r232, [%rd227+8];
	setp.eq.s32 	%p623, %r232, %r1541;
	setp.lt.s32 	%p624, %r232, 0;
	or.pred  	%p625, %p623, %p624;
	setp.ge.s32 	%p626, %r232, %r1536;
	or.pred  	%p627, %p626, %p625;
	@%p627 bra 	$L__BB3_298;
	mul.wide.u32 	%rd1855, %r232, 4;
	add.s64 	%rd1856, %rd4, %rd1855;
	ld.global.nc.u32 	%r1708, [%rd1856];
	setp.lt.s32 	%p628, %r1708, 0;
	setp.ge.s32 	%p629, %r1708, %r6;
	or.pred  	%p630, %p628, %p629;
	@%p630 bra 	$L__BB3_298;
	and.b32  	%r1709, %r1708, 63;
	mov.b64 	%rd1857, 1;
	shl.b64 	%rd1858, %rd1857, %r1709;
	or.b64  	%rd3942, %rd3942, %rd1858;
$L__BB3_298:
	ld.global.nc.u32 	%r234, [%rd227+12];
	setp.eq.s32 	%p631, %r234, %r1541;
	setp.lt.s32 	%p632, %r234, 0;
	or.pred  	%p633, %p631, %p632;
	setp.ge.s32 	%p634, %r234, %r1536;
	or.pred  	%p635, %p634, %p633;
	@%p635 bra 	$L__BB3_301;
	mul.wide.u32 	%rd1859, %r234, 4;
	add.s64 	%rd1860, %rd4, %rd1859;
	ld.global.nc.u32 	%r1710, [%rd1860];
	setp.lt.s32 	%p636, %r1710, 0;
	setp.ge.s32 	%p637, %r1710, %r6;
	or.pred  	%p638, %p636, %p637;
	@%p638 bra 	$L__BB3_301;
	and.b32  	%r1711, %r1710, 63;
	mov.b64 	%rd1861, 1;
	shl.b64 	%rd1862, %rd1861, %r1711;
	or.b64  	%rd3942, %rd3942, %rd1862;
$L__BB3_301:
	add.s32 	%r2710, %r2710, 4;
	setp.ne.s32 	%p639, %r2710, %r215;
	@%p639 bra 	$L__BB3_289;
	st.local.u64 	[%rd5+72], %rd3942;
$L__BB3_303:
	setp.eq.s32 	%p640, %r4, 10;
	@%p640 bra 	$L__BB3_1923;
	mov.b64 	%rd1863, 0;
	st.local.u64 	[%rd5+80], %rd1863;
	ld.global.nc.u32 	%r1712, [%rd9+40];
	mul.wide.s32 	%rd1864, %r1712, 4;
	add.s64 	%rd1865, %rd2, %rd1864;
	ld.global.nc.u32 	%r237, [%rd1865];
	ld.global.nc.u32 	%r238, [%rd1865+4];
	setp.ge.s32 	%p641, %r237, %r238;
	@%p641 bra 	$L__BB3_333;
	sub.s32 	%r1713, %r238, %r237;
	and.b32  	%r239, %r1713, 3;
	setp.eq.s32 	%p642, %r239, 0;
	mov.b64 	%rd3956, 0;
	mov.u32 	%r2712, %r237;
	@%p642 bra 	$L__BB3_318;
	mul.wide.s32 	%rd1868, %r237, 4;
	add.s64 	%rd240, %rd1, %rd1868;
	ld.global.nc.u32 	%r240, [%rd240];
	setp.eq.s32 	%p643, %r240, %r1541;
	setp.lt.s32 	%p644, %r240, 0;
	or.pred  	%p645, %p643, %p644;
	setp.ge.s32 	%p646, %r240, %r1536;
	mov.b64 	%rd3956, 0;
	or.pred  	%p647, %p646, %p645;
	@%p647 bra 	$L__BB3_309;
	mul.wide.u32 	%rd1870, %r240, 4;
	add.s64 	%rd1871, %rd4, %rd1870;
	ld.global.nc.u32 	%r1714, [%rd1871];
	setp.lt.s32 	%p648, %r1714, 0;
	setp.ge.s32 	%p649, %r1714, %r6;
	or.pred  	%p650, %p648, %p649;
	@%p650 bra 	$L__BB3_309;
	and.b32  	%r1715, %r1714, 63;
	mov.b64 	%rd1872, 1;
	shl.b64 	%rd3956, %rd1872, %r1715;
	st.local.u64 	[%rd5+80], %rd3956;
$L__BB3_309:
	add.s32 	%r2712, %r237, 1;
	setp.eq.s32 	%p651, %r239, 1;
	@%p651 bra 	$L__BB3_318;
	ld.global.nc.u32 	%r243, [%rd240+4];
	setp.eq.s32 	%p652, %r243, %r1541;
	setp.lt.s32 	%p653, %r243, 0;
	or.pred  	%p654, %p652, %p653;
	setp.ge.s32 	%p655, %r243, %r1536;
	or.pred  	%p656, %p655, %p654;
	@%p656 bra 	$L__BB3_313;
	mul.wide.u32 	%rd1873, %r243, 4;
	add.s64 	%rd1874, %rd4, %rd1873;
	ld.global.nc.u32 	%r1716, [%rd1874];
	setp.lt.s32 	%p657, %r1716, 0;
	setp.ge.s32 	%p658, %r1716, %r6;
	or.pred  	%p659, %p657, %p658;
	@%p659 bra 	$L__BB3_313;
	and.b32  	%r1717, %r1716, 63;
	mov.b64 	%rd1875, 1;
	shl.b64 	%rd1876, %rd1875, %r1717;
	or.b64  	%rd3956, %rd3956, %rd1876;
	st.local.u64 	[%rd5+80], %rd3956;
$L__BB3_313:
	add.s32 	%r2712, %r237, 2;
	setp.eq.s32 	%p660, %r239, 2;
	@%p660 bra 	$L__BB3_318;
	ld.global.nc.u32 	%r246, [%rd240+8];
	setp.eq.s32 	%p661, %r246, %r1541;
	setp.lt.s32 	%p662, %r246, 0;
	or.pred  	%p663, %p661, %p662;
	setp.ge.s32 	%p664, %r246, %r1536;
	or.pred  	%p665, %p664, %p663;
	@%p665 bra 	$L__BB3_317;
	mul.wide.u32 	%rd1877, %r246, 4;
	add.s64 	%rd1878, %rd4, %rd1877;
	ld.global.nc.u32 	%r1718, [%rd1878];
	setp.lt.s32 	%p666, %r1718, 0;
	setp.ge.s32 	%p667, %r1718, %r6;
	or.pred  	%p668, %p666, %p667;
	@%p668 bra 	$L__BB3_317;
	and.b32  	%r1719, %r1718, 63;
	mov.b64 	%rd1879, 1;
	shl.b64 	%rd1880, %rd1879, %r1719;
	or.b64  	%rd3956, %rd3956, %rd1880;
	st.local.u64 	[%rd5+80], %rd3956;
$L__BB3_317:
	add.s32 	%r2712, %r237, 3;
$L__BB3_318:
	sub.s32 	%r1720, %r237, %r238;
	setp.gt.u32 	%p669, %r1720, -4;
	@%p669 bra 	$L__BB3_333;
$L__BB3_319:
	.pragma "nounroll";
	mul.wide.s32 	%rd1881, %r2712, 4;
	add.s64 	%rd250, %rd1, %rd1881;
	ld.global.nc.u32 	%r251, [%rd250];
	setp.eq.s32 	%p670, %r251, %r1541;
	setp.lt.s32 	%p671, %r251, 0;
	or.pred  	%p672, %p670, %p671;
	setp.ge.s32 	%p673, %r251, %r1536;
	or.pred  	%p674, %p673, %p672;
	@%p674 bra 	$L__BB3_322;
	mul.wide.u32 	%rd1882, %r251, 4;
	add.s64 	%rd1883, %rd4, %rd1882;
	ld.global.nc.u32 	%r1721, [%rd1883];
	setp.lt.s32 	%p675, %r1721, 0;
	setp.ge.s32 	%p676, %r1721, %r6;
	or.pred  	%p677, %p675, %p676;
	@%p677 bra 	$L__BB3_322;
	and.b32  	%r1722, %r1721, 63;
	mov.b64 	%rd1884, 1;
	shl.b64 	%rd1885, %rd1884, %r1722;
	or.b64  	%rd3956, %rd3956, %rd1885;
$L__BB3_322:
	ld.global.nc.u32 	%r253, [%rd250+4];
	setp.eq.s32 	%p678, %r253, %r1541;
	setp.lt.s32 	%p679, %r253, 0;
	or.pred  	%p680, %p678, %p679;
	setp.ge.s32 	%p681, %r253, %r1536;
	or.pred  	%p682, %p681, %p680;
	@%p682 bra 	$L__BB3_325;
	mul.wide.u32 	%rd1886, %r253, 4;
	add.s64 	%rd1887, %rd4, %rd1886;
	ld.global.nc.u32 	%r1723, [%rd1887];
	setp.lt.s32 	%p683, %r1723, 0;
	setp.ge.s32 	%p684, %r1723, %r6;
	or.pred  	%p685, %p683, %p684;
	@%p685 bra 	$L__BB3_325;
	and.b32  	%r1724, %r1723, 63;
	mov.b64 	%rd1888, 1;
	shl.b64 	%rd1889, %rd1888, %r1724;
	or.b64  	%rd3956, %rd3956, %rd1889;
$L__BB3_325:
	ld.global.nc.u32 	%r255, [%rd250+8];
	setp.eq.s32 	%p686, %r255, %r1541;
	setp.lt.s32 	%p687, %r255, 0;
	or.pred  	%p688, %p686, %p687;
	setp.ge.s32 	%p689, %r255, %r1536;
	or.pred  	%p690, %p689, %p688;
	@%p690 bra 	$L__BB3_328;
	mul.wide.u32 	%rd1890, %r255, 4;
	add.s64 	%rd1891, %rd4, %rd1890;
	ld.global.nc.u32 	%r1725, [%rd1891];
	setp.lt.s32 	%p691, %r1725, 0;
	setp.ge.s32 	%p692, %r1725, %r6;
	or.pred  	%p693, %p691, %p692;
	@%p693 bra 	$L__BB3_328;
	and.b32  	%r1726, %r1725, 63;
	mov.b64 	%rd1892, 1;
	shl.b64 	%rd1893, %rd1892, %r1726;
	or.b64  	%rd3956, %rd3956, %rd1893;
$L__BB3_328:
	ld.global.nc.u32 	%r257, [%rd250+12];
	setp.eq.s32 	%p694, %r257, %r1541;
	setp.lt.s32 	%p695, %r257, 0;
	or.pred  	%p696, %p694, %p695;
	setp.ge.s32 	%p697, %r257, %r1536;
	or.pred  	%p698, %p697, %p696;
	@%p698 bra 	$L__BB3_331;
	mul.wide.u32 	%rd1894, %r257, 4;
	add.s64 	%rd1895, %rd4, %rd1894;
	ld.global.nc.u32 	%r1727, [%rd1895];
	setp.lt.s32 	%p699, %r1727, 0;
	setp.ge.s32 	%p700, %r1727, %r6;
	or.pred  	%p701, %p699, %p700;
	@%p701 bra 	$L__BB3_331;
	and.b32  	%r1728, %r1727, 63;
	mov.b64 	%rd1896, 1;
	shl.b64 	%rd1897, %rd1896, %r1728;
	or.b64  	%rd3956, %rd3956, %rd1897;
$L__BB3_331:
	add.s32 	%r2712, %r2712, 4;
	setp.ne.s32 	%p702, %r2712, %r238;
	@%p702 bra 	$L__BB3_319;
	st.local.u64 	[%rd5+80], %rd3956;
$L__BB3_333:
	setp.eq.s32 	%p703, %r4, 11;
	@%p703 bra 	$L__BB3_1923;
	mov.b64 	%rd1898, 0;
	st.local.u64 	[%rd5+88], %rd1898;
	ld.global.nc.u32 	%r1729, [%rd9+44];
	mul.wide.s32 	%rd1899, %r1729, 4;
	add.s64 	%rd1900, %rd2, %rd1899;
	ld.global.nc.u32 	%r260, [%rd1900];
	ld.global.nc.u32 	%r261, [%rd1900+4];
	setp.ge.s32 	%p704, %r260, %r261;
	@%p704 bra 	$L__BB3_363;
	sub.s32 	%r1730, %r261, %r260;
	and.b32  	%r262, %r1730, 3;
	setp.eq.s32 	%p705, %r262, 0;
	mov.b64 	%rd3970, 0;
	mov.u32 	%r2714, %r260;
	@%p705 bra 	$L__BB3_348;
	mul.wide.s32 	%rd1903, %r260, 4;
	add.s64 	%rd263, %rd1, %rd1903;
	ld.global.nc.u32 	%r263, [%rd263];
	setp.eq.s32 	%p706, %r263, %r1541;
	setp.lt.s32 	%p707, %r263, 0;
	or.pred  	%p708, %p706, %p707;
	setp.ge.s32 	%p709, %r263, %r1536;
	mov.b64 	%rd3970, 0;
	or.pred  	%p710, %p709, %p708;
	@%p710 bra 	$L__BB3_339;
	mul.wide.u32 	%rd1905, %r263, 4;
	add.s64 	%rd1906, %rd4, %rd1905;
	ld.global.nc.u32 	%r1731, [%rd1906];
	setp.lt.s32 	%p711, %r1731, 0;
	setp.ge.s32 	%p712, %r1731, %r6;
	or.pred  	%p713, %p711, %p712;
	@%p713 bra 	$L__BB3_339;
	and.b32  	%r1732, %r1731, 63;
	mov.b64 	%rd1907, 1;
	shl.b64 	%rd3970, %rd1907, %r1732;
	st.local.u64 	[%rd5+88], %rd3970;
$L__BB3_339:
	add.s32 	%r2714, %r260, 1;
	setp.eq.s32 	%p714, %r262, 1;
	@%p714 bra 	$L__BB3_348;
	ld.global.nc.u32 	%r266, [%rd263+4];
	setp.eq.s32 	%p715, %r266, %r1541;
	setp.lt.s32 	%p716, %r266, 0;
	or.pred  	%p717, %p715, %p716;
	setp.ge.s32 	%p718, %r266, %r1536;
	or.pred  	%p719, %p718, %p717;
	@%p719 bra 	$L__BB3_343;
	mul.wide.u32 	%rd1908, %r266, 4;
	add.s64 	%rd1909, %rd4, %rd1908;
	ld.global.nc.u32 	%r1733, [%rd1909];
	setp.lt.s32 	%p720, %r1733, 0;
	setp.ge.s32 	%p721, %r1733, %r6;
	or.pred  	%p722, %p720, %p721;
	@%p722 bra 	$L__BB3_343;
	and.b32  	%r1734, %r1733, 63;
	mov.b64 	%rd1910, 1;
	shl.b64 	%rd1911, %rd1910, %r1734;
	or.b64  	%rd3970, %rd3970, %rd1911;
	st.local.u64 	[%rd5+88], %rd3970;
$L__BB3_343:
	add.s32 	%r2714, %r260, 2;
	setp.eq.s32 	%p723, %r262, 2;
	@%p723 bra 	$L__BB3_348;
	ld.global.nc.u32 	%r269, [%rd263+8];
	setp.eq.s32 	%p724, %r269, %r1541;
	setp.lt.s32 	%p725, %r269, 0;
	or.pred  	%p726, %p724, %p725;
	setp.ge.s32 	%p727, %r269, %r1536;
	or.pred  	%p728, %p727, %p726;
	@%p728 bra 	$L__BB3_347;
	mul.wide.u32 	%rd1912, %r269, 4;
	add.s64 	%rd1913, %rd4, %rd1912;
	ld.global.nc.u32 	%r1735, [%rd1913];
	setp.lt.s32 	%p729, %r1735, 0;
	setp.ge.s32 	%p730, %r1735, %r6;
	or.pred  	%p731, %p729, %p730;
	@%p731 bra 	$L__BB3_347;
	and.b32  	%r1736, %r1735, 63;
	mov.b64 	%rd1914, 1;
	shl.b64 	%rd1915, %rd1914, %r1736;
	or.b64  	%rd3970, %rd3970, %rd1915;
	st.local.u64 	[%rd5+88], %rd3970;
$L__BB3_347:
	add.s32 	%r2714, %r260, 3;
$L__BB3_348:
	sub.s32 	%r1737, %r260, %r261;
	setp.gt.u32 	%p732, %r1737, -4;
	@%p732 bra 	$L__BB3_363;
$L__BB3_349:
	.pragma "nounroll";
	mul.wide.s32 	%rd1916, %r2714, 4;
	add.s64 	%rd273, %rd1, %rd1916;
	ld.global.nc.u32 	%r274, [%rd273];
	setp.eq.s32 	%p733, %r274, %r1541;
	setp.lt.s32 	%p734, %r274, 0;
	or.pred  	%p735, %p733, %p734;
	setp.ge.s32 	%p736, %r274, %r1536;
	or.pred  	%p737, %p736, %p735;
	@%p737 bra 	$L__BB3_352;
	mul.wide.u32 	%rd1917, %r274, 4;
	add.s64 	%rd1918, %rd4, %rd1917;
	ld.global.nc.u32 	%r1738, [%rd1918];
	setp.lt.s32 	%p738, %r1738, 0;
	setp.ge.s32 	%p739, %r1738, %r6;
	or.pred  	%p740, %p738, %p739;
	@%p740 bra 	$L__BB3_352;
	and.b32  	%r1739, %r1738, 63;
	mov.b64 	%rd1919, 1;
	shl.b64 	%rd1920, %rd1919, %r1739;
	or.b64  	%rd3970, %rd3970, %rd1920;
$L__BB3_352:
	ld.global.nc.u32 	%r276, [%rd273+4];
	setp.eq.s32 	%p741, %r276, %r1541;
	setp.lt.s32 	%p742, %r276, 0;
	or.pred  	%p743, %p741, %p742;
	setp.ge.s32 	%p744, %r276, %r1536;
	or.pred  	%p745, %p744, %p743;
	@%p745 bra 	$L__BB3_355;
	mul.wide.u32 	%rd1921, %r276, 4;
	add.s64 	%rd1922, %rd4, %rd1921;
	ld.global.nc.u32 	%r1740, [%rd1922];
	setp.lt.s32 	%p746, %r1740, 0;
	setp.ge.s32 	%p747, %r1740, %r6;
	or.pred  	%p748, %p746, %p747;
	@%p748 bra 	$L__BB3_355;
	and.b32  	%r1741, %r1740, 63;
	mov.b64 	%rd1923, 1;
	shl.b64 	%rd1924, %rd1923, %r1741;
	or.b64  	%rd3970, %rd3970, %rd1924;
$L__BB3_355:
	ld.global.nc.u32 	%r278, [%rd273+8];
	setp.eq.s32 	%p749, %r278, %r1541;
	setp.lt.s32 	%p750, %r278, 0;
	or.pred  	%p751, %p749, %p750;
	setp.ge.s32 	%p752, %r278, %r1536;
	or.pred  	%p753, %p752, %p751;
	@%p753 bra 	$L__BB3_358;
	mul.wide.u32 	%rd1925, %r278, 4;
	add.s64 	%rd1926, %rd4, %rd1925;
	ld.global.nc.u32 	%r1742, [%rd1926];
	setp.lt.s32 	%p754, %r1742, 0;
	setp.ge.s32 	%p755, %r1742, %r6;
	or.pred  	%p756, %p754, %p755;
	@%p756 bra 	$L__BB3_358;
	and.b32  	%r1743, %r1742, 63;
	mov.b64 	%rd1927, 1;
	shl.b64 	%rd1928, %rd1927, %r1743;
	or.b64  	%rd3970, %rd3970, %rd1928;
$L__BB3_358:
	ld.global.nc.u32 	%r280, [%rd273+12];
	setp.eq.s32 	%p757, %r280, %r1541;
	setp.lt.s32 	%p758, %r280, 0;
	or.pred  	%p759, %p757, %p758;
	setp.ge.s32 	%p760, %r280, %r1536;
	or.pred  	%p761, %p760, %p759;
	@%p761 bra 	$L__BB3_361;
	mul.wide.u32 	%rd1929, %r280, 4;
	add.s64 	%rd1930, %rd4, %rd1929;
	ld.global.nc.u32 	%r1744, [%rd1930];
	setp.lt.s32 	%p762, %r1744, 0;
	setp.ge.s32 	%p763, %r1744, %r6;
	or.pred  	%p764, %p762, %p763;
	@%p764 bra 	$L__BB3_361;
	and.b32  	%r1745, %r1744, 63;
	mov.b64 	%rd1931, 1;
	shl.b64 	%rd1932, %rd1931, %r1745;
	or.b64  	%rd3970, %rd3970, %rd1932;
$L__BB3_361:
	add.s32 	%r2714, %r2714, 4;
	setp.ne.s32 	%p765, %r2714, %r261;
	@%p765 bra 	$L__BB3_349;
	st.local.u64 	[%rd5+88], %rd3970;
$L__BB3_363:
	setp.eq.s32 	%p766, %r4, 12;
	@%p766 bra 	$L__BB3_1923;
	mov.b64 	%rd1933, 0;
	st.local.u64 	[%rd5+96], %rd1933;
	ld.global.nc.u32 	%r1746, [%rd9+48];
	mul.wide.s32 	%rd1934, %r1746, 4;
	add.s64 	%rd1935, %rd2, %rd1934;
	ld.global.nc.u32 	%r283, [%rd1935];
	ld.global.nc.u32 	%r284, [%rd1935+4];
	setp.ge.s32 	%p767, %r283, %r284;
	@%p767 bra 	$L__BB3_393;
	sub.s32 	%r1747, %r284, %r283;
	and.b32  	%r285, %r1747, 3;
	setp.eq.s32 	%p768, %r285, 0;
	mov.b64 	%rd3984, 0;
	mov.u32 	%r2716, %r283;
	@%p768 bra 	$L__BB3_378;
	mul.wide.s32 	%rd1938, %r283, 4;
	add.s64 	%rd286, %rd1, %rd1938;
	ld.global.nc.u32 	%r286, [%rd286];
	setp.eq.s32 	%p769, %r286, %r1541;
	setp.lt.s32 	%p770, %r286, 0;
	or.pred  	%p771, %p769, %p770;
	setp.ge.s32 	%p772, %r286, %r1536;
	mov.b64 	%rd3984, 0;
	or.pred  	%p773, %p772, %p771;
	@%p773 bra 	$L__BB3_369;
	mul.wide.u32 	%rd1940, %r286, 4;
	add.s64 	%rd1941, %rd4, %rd1940;
	ld.global.nc.u32 	%r1748, [%rd1941];
	setp.lt.s32 	%p774, %r1748, 0;
	setp.ge.s32 	%p775, %r1748, %r6;
	or.pred  	%p776, %p774, %p775;
	@%p776 bra 	$L__BB3_369;
	and.b32  	%r1749, %r1748, 63;
	mov.b64 	%rd1942, 1;
	shl.b64 	%rd3984, %rd1942, %r1749;
	st.local.u64 	[%rd5+96], %rd3984;
$L__BB3_369:
	add.s32 	%r2716, %r283, 1;
	setp.eq.s32 	%p777, %r285, 1;
	@%p777 bra 	$L__BB3_378;
	ld.global.nc.u32 	%r289, [%rd286+4];
	setp.eq.s32 	%p778, %r289, %r1541;
	setp.lt.s32 	%p779, %r289, 0;
	or.pred  	%p780, %p778, %p779;
	setp.ge.s32 	%p781, %r289, %r1536;
	or.pred  	%p782, %p781, %p780;
	@%p782 bra 	$L__BB3_373;
	mul.wide.u32 	%rd1943, %r289, 4;
	add.s64 	%rd1944, %rd4, %rd1943;
	ld.global.nc.u32 	%r1750, [%rd1944];
	setp.lt.s32 	%p783, %r1750, 0;
	setp.ge.s32 	%p784, %r1750, %r6;
	or.pred  	%p785, %p783, %p784;
	@%p785 bra 	$L__BB3_373;
	and.b32  	%r1751, %r1750, 63;
	mov.b64 	%rd1945, 1;
	shl.b64 	%rd1946, %rd1945, %r1751;
	or.b64  	%rd3984, %rd3984, %rd1946;
	st.local.u64 	[%rd5+96], %rd3984;
$L__BB3_373:
	add.s32 	%r2716, %r283, 2;
	setp.eq.s32 	%p786, %r285, 2;
	@%p786 bra 	$L__BB3_378;
	ld.global.nc.u32 	%r292, [%rd286+8];
	setp.eq.s32 	%p787, %r292, %r1541;
	setp.lt.s32 	%p788, %r292, 0;
	or.pred  	%p789, %p787, %p788;
	setp.ge.s32 	%p790, %r292, %r1536;
	or.pred  	%p791, %p790, %p789;
	@%p791 bra 	$L__BB3_377;
	mul.wide.u32 	%rd1947, %r292, 4;
	add.s64 	%rd1948, %rd4, %rd1947;
	ld.global.nc.u32 	%r1752, [%rd1948];
	setp.lt.s32 	%p792, %r1752, 0;
	setp.ge.s32 	%p793, %r1752, %r6;
	or.pred  	%p794, %p792, %p793;
	@%p794 bra 	$L__BB3_377;
	and.b32  	%r1753, %r1752, 63;
	mov.b64 	%rd1949, 1;
	shl.b64 	%rd1950, %rd1949, %r1753;
	or.b64  	%rd3984, %rd3984, %rd1950;
	st.local.u64 	[%rd5+96], %rd3984;
$L__BB3_377:
	add.s32 	%r2716, %r283, 3;
$L__BB3_378:
	sub.s32 	%r1754, %r283, %r284;
	setp.gt.u32 	%p795, %r1754, -4;
	@%p795 bra 	$L__BB3_393;
$L__BB3_379:
	.pragma "nounroll";
	mul.wide.s32 	%rd1951, %r2716, 4;
	add.s64 	%rd296, %rd1, %rd1951;
	ld.global.nc.u32 	%r297, [%rd296];
	setp.eq.s32 	%p796, %r297, %r1541;
	setp.lt.s32 	%p797, %r297, 0;
	or.pred  	%p798, %p796, %p797;
	setp.ge.s32 	%p799, %r297, %r1536;
	or.pred  	%p800, %p799, %p798;
	@%p800 bra 	$L__BB3_382;
	mul.wide.u32 	%rd1952, %r297, 4;
	add.s64 	%rd1953, %rd4, %rd1952;
	ld.global.nc.u32 	%r1755, [%rd1953];
	setp.lt.s32 	%p801, %r1755, 0;
	setp.ge.s32 	%p802, %r1755, %r6;
	or.pred  	%p803, %p801, %p802;
	@%p803 bra 	$L__BB3_382;
	and.b32  	%r1756, %r1755, 63;
	mov.b64 	%rd1954, 1;
	shl.b64 	%rd1955, %rd1954, %r1756;
	or.b64  	%rd3984, %rd3984, %rd1955;
$L__BB3_382:
	ld.global.nc.u32 	%r299, [%rd296+4];
	setp.eq.s32 	%p804, %r299, %r1541;
	setp.lt.s32 	%p805, %r299, 0;
	or.pred  	%p806, %p804, %p805;
	setp.ge.s32 	%p807, %r299, %r1536;
	or.pred  	%p808, %p807, %p806;
	@%p808 bra 	$L__BB3_385;
	mul.wide.u32 	%rd1956, %r299, 4;
	add.s64 	%rd1957, %rd4, %rd1956;
	ld.global.nc.u32 	%r1757, [%rd1957];
	setp.lt.s32 	%p809, %r1757, 0;
	setp.ge.s32 	%p810, %r1757, %r6;
	or.pred  	%p811, %p809, %p810;
	@%p811 bra 	$L__BB3_385;
	and.b32  	%r1758, %r1757, 63;
	mov.b64 	%rd1958, 1;
	shl.b64 	%rd1959, %rd1958, %r1758;
	or.b64  	%rd3984, %rd3984, %rd1959;
$L__BB3_385:
	ld.global.nc.u32 	%r301, [%rd296+8];
	setp.eq.s32 	%p812, %r301, %r1541;
	setp.lt.s32 	%p813, %r301, 0;
	or.pred  	%p814, %p812, %p813;
	setp.ge.s32 	%p815, %r301, %r1536;
	or.pred  	%p816, %p815, %p814;
	@%p816 bra 	$L__BB3_388;
	mul.wide.u32 	%rd1960, %r301, 4;
	add.s64 	%rd1961, %rd4, %rd1960;
	ld.global.nc.u32 	%r1759, [%rd1961];
	setp.lt.s32 	%p817, %r1759, 0;
	setp.ge.s32 	%p818, %r1759, %r6;
	or.pred  	%p819, %p817, %p818;
	@%p819 bra 	$L__BB3_388;
	and.b32  	%r1760, %r1759, 63;
	mov.b64 	%rd1962, 1;
	shl.b64 	%rd1963, %rd1962, %r1760;
	or.b64  	%rd3984, %rd3984, %rd1963;
$L__BB3_388:
	ld.global.nc.u32 	%r303, [%rd296+12];
	setp.eq.s32 	%p820, %r303, %r1541;
	setp.lt.s32 	%p821, %r303, 0;
	or.pred  	%p822, %p820, %p821;
	setp.ge.s32 	%p823, %r303, %r1536;
	or.pred  	%p824, %p823, %p822;
	@%p824 bra 	$L__BB3_391;
	mul.wide.u32 	%rd1964, %r303, 4;
	add.s64 	%rd1965, %rd4, %rd1964;
	ld.global.nc.u32 	%r1761, [%rd1965];
	setp.lt.s32 	%p825, %r1761, 0;
	setp.ge.s32 	%p826, %r1761, %r6;
	or.pred  	%p827, %p825, %p826;
	@%p827 bra 	$L__BB3_391;
	and.b32  	%r1762, %r1761, 63;
	mov.b64 	%rd1966, 1;
	shl.b64 	%rd1967, %rd1966, %r1762;
	or.b64  	%rd3984, %rd3984, %rd1967;
$L__BB3_391:
	add.s32 	%r2716, %r2716, 4;
	setp.ne.s32 	%p828, %r2716, %r284;
	@%p828 bra 	$L__BB3_379;
	st.local.u64 	[%rd5+96], %rd3984;
$L__BB3_393:
	setp.eq.s32 	%p829, %r4, 13;
	@%p829 bra 	$L__BB3_1923;
	mov.b64 	%rd1968, 0;
	st.local.u64 	[%rd5+104], %rd1968;
	ld.global.nc.u32 	%r1763, [%rd9+52];
	mul.wide.s32 	%rd1969, %r1763, 4;
	add.s64 	%rd1970, %rd2, %rd1969;
	ld.global.nc.u32 	%r306, [%rd1970];
	ld.global.nc.u32 	%r307, [%rd1970+4];
	setp.ge.s32 	%p830, %r306, %r307;
	@%p830 bra 	$L__BB3_423;
	sub.s32 	%r1764, %r307, %r306;
	and.b32  	%r308, %r1764, 3;
	setp.eq.s32 	%p831, %r308, 0;
	mov.b64 	%rd3998, 0;
	mov.u32 	%r2718, %r306;
	@%p831 bra 	$L__BB3_408;
	mul.wide.s32 	%rd1973, %r306, 4;
	add.s64 	%rd309, %rd1, %rd1973;
	ld.global.nc.u32 	%r309, [%rd309];
	setp.eq.s32 	%p832, %r309, %r1541;
	setp.lt.s32 	%p833, %r309, 0;
	or.pred  	%p834, %p832, %p833;
	setp.ge.s32 	%p835, %r309, %r1536;
	mov.b64 	%rd3998, 0;
	or.pred  	%p836, %p835, %p834;
	@%p836 bra 	$L__BB3_399;
	mul.wide.u32 	%rd1975, %r309, 4;
	add.s64 	%rd1976, %rd4, %rd1975;
	ld.global.nc.u32 	%r1765, [%rd1976];
	setp.lt.s32 	%p837, %r1765, 0;
	setp.ge.s32 	%p838, %r1765, %r6;
	or.pred  	%p839, %p837, %p838;
	@%p839 bra 	$L__BB3_399;
	and.b32  	%r1766, %r1765, 63;
	mov.b64 	%rd1977, 1;
	shl.b64 	%rd3998, %rd1977, %r1766;
	st.local.u64 	[%rd5+104], %rd3998;
$L__BB3_399:
	add.s32 	%r2718, %r306, 1;
	setp.eq.s32 	%p840, %r308, 1;
	@%p840 bra 	$L__BB3_408;
	ld.global.nc.u32 	%r312, [%rd309+4];
	setp.eq.s32 	%p841, %r312, %r1541;
	setp.lt.s32 	%p842, %r312, 0;
	or.pred  	%p843, %p841, %p842;
	setp.ge.s32 	%p844, %r312, %r1536;
	or.pred  	%p845, %p844, %p843;
	@%p845 bra 	$L__BB3_403;
	mul.wide.u32 	%rd1978, %r312, 4;
	add.s64 	%rd1979, %rd4, %rd1978;
	ld.global.nc.u32 	%r1767, [%rd1979];
	setp.lt.s32 	%p846, %r1767, 0;
	setp.ge.s32 	%p847, %r1767, %r6;
	or.pred  	%p848, %p846, %p847;
	@%p848 bra 	$L__BB3_403;
	and.b32  	%r1768, %r1767, 63;
	mov.b64 	%rd1980, 1;
	shl.b64 	%rd1981, %rd1980, %r1768;
	or.b64  	%rd3998, %rd3998, %rd1981;
	st.local.u64 	[%rd5+104], %rd3998;
$L__BB3_403:
	add.s32 	%r2718, %r306, 2;
	setp.eq.s32 	%p849, %r308, 2;
	@%p849 bra 	$L__BB3_408;
	ld.global.nc.u32 	%r315, [%rd309+8];
	setp.eq.s32 	%p850, %r315, %r1541;
	setp.lt.s32 	%p851, %r315, 0;
	or.pred  	%p852, %p850, %p851;
	setp.ge.s32 	%p853, %r315, %r1536;
	or.pred  	%p854, %p853, %p852;
	@%p854 bra 	$L__BB3_407;
	mul.wide.u32 	%rd1982, %r315, 4;
	add.s64 	%rd1983, %rd4, %rd1982;
	ld.global.nc.u32 	%r1769, [%rd1983];
	setp.lt.s32 	%p855, %r1769, 0;
	setp.ge.s32 	%p856, %r1769, %r6;
	or.pred  	%p857, %p855, %p856;
	@%p857 bra 	$L__BB3_407;
	and.b32  	%r1770, %r1769, 63;
	mov.b64 	%rd1984, 1;
	shl.b64 	%rd1985, %rd1984, %r1770;
	or.b64  	%rd3998, %rd3998, %rd1985;
	st.local.u64 	[%rd5+104], %rd3998;
$L__BB3_407:
	add.s32 	%r2718, %r306, 3;
$L__BB3_408:
	sub.s32 	%r1771, %r306, %r307;
	setp.gt.u32 	%p858, %r1771, -4;
	@%p858 bra 	$L__BB3_423;
$L__BB3_409:
	.pragma "nounroll";
	mul.wide.s32 	%rd1986, %r2718, 4;
	add.s64 	%rd319, %rd1, %rd1986;
	ld.global.nc.u32 	%r320, [%rd319];
	setp.eq.s32 	%p859, %r320, %r1541;
	setp.lt.s32 	%p860, %r320, 0;
	or.pred  	%p861, %p859, %p860;
	setp.ge.s32 	%p862, %r320, %r1536;
	or.pred  	%p863, %p862, %p861;
	@%p863 bra 	$L__BB3_412;
	mul.wide.u32 	%rd1987, %r320, 4;
	add.s64 	%rd1988, %rd4, %rd1987;
	ld.global.nc.u32 	%r1772, [%rd1988];
	setp.lt.s32 	%p864, %r1772, 0;
	setp.ge.s32 	%p865, %r1772, %r6;
	or.pred  	%p866, %p864, %p865;
	@%p866 bra 	$L__BB3_412;
	and.b32  	%r1773, %r1772, 63;
	mov.b64 	%rd1989, 1;
	shl.b64 	%rd1990, %rd1989, %r1773;
	or.b64  	%rd3998, %rd3998, %rd1990;
$L__BB3_412:
	ld.global.nc.u32 	%r322, [%rd319+4];
	setp.eq.s32 	%p867, %r322, %r1541;
	setp.lt.s32 	%p868, %r322, 0;
	or.pred  	%p869, %p867, %p868;
	setp.ge.s32 	%p870, %r322, %r1536;
	or.pred  	%p871, %p870, %p869;
	@%p871 bra 	$L__BB3_415;
	mul.wide.u32 	%rd1991, %r322, 4;
	add.s64 	%rd1992, %rd4, %rd1991;
	ld.global.nc.u32 	%r1774, [%rd1992];
	setp.lt.s32 	%p872, %r1774, 0;
	setp.ge.s32 	%p873, %r1774, %r6;
	or.pred  	%p874, %p872, %p873;
	@%p874 bra 	$L__BB3_415;
	and.b32  	%r1775, %r1774, 63;
	mov.b64 	%rd1993, 1;
	shl.b64 	%rd1994, %rd1993, %r1775;
	or.b64  	%rd3998, %rd3998, %rd1994;
$L__BB3_415:
	ld.global.nc.u32 	%r324, [%rd319+8];
	setp.eq.s32 	%p875, %r324, %r1541;
	setp.lt.s32 	%p876, %r324, 0;
	or.pred  	%p877, %p875, %p876;
	setp.ge.s32 	%p878, %r324, %r1536;
	or.pred  	%p879, %p878, %p877;
	@%p879 bra 	$L__BB3_418;
	mul.wide.u32 	%rd1995, %r324, 4;
	add.s64 	%rd1996, %rd4, %rd1995;
	ld.global.nc.u32 	%r1776, [%rd1996];
	setp.lt.s32 	%p880, %r1776, 0;
	setp.ge.s32 	%p881, %r1776, %r6;
	or.pred  	%p882, %p880, %p881;
	@%p882 bra 	$L__BB3_418;
	and.b32  	%r1777, %r1776, 63;
	mov.b64 	%rd1997, 1;
	shl.b64 	%rd1998, %rd1997, %r1777;
	or.b64  	%rd3998, %rd3998, %rd1998;
$L__BB3_418:
	ld.global.nc.u32 	%r326, [%rd319+12];
	setp.eq.s32 	%p883, %r326, %r1541;
	setp.lt.s32 	%p884, %r326, 0;
	or.pred  	%p885, %p883, %p884;
	setp.ge.s32 	%p886, %r326, %r1536;
	or.pred  	%p887, %p886, %p885;
	@%p887 bra 	$L__BB3_421;
	mul.wide.u32 	%rd1999, %r326, 4;
	add.s64 	%rd2000, %rd4, %rd1999;
	ld.global.nc.u32 	%r1778, [%rd2000];
	setp.lt.s32 	%p888, %r1778, 0;
	setp.ge.s32 	%p889, %r1778, %r6;
	or.pred  	%p890, %p888, %p889;
	@%p890 bra 	$L__BB3_421;
	and.b32  	%r1779, %r1778, 63;
	mov.b64 	%rd2001, 1;
	shl.b64 	%rd2002, %rd2001, %r1779;
	or.b64  	%rd3998, %rd3998, %rd2002;
$L__BB3_421:
	add.s32 	%r2718, %r2718, 4;
	setp.ne.s32 	%p891, %r2718, %r307;
	@%p891 bra 	$L__BB3_409;
	st.local.u64 	[%rd5+104], %rd3998;
$L__BB3_423:
	setp.eq.s32 	%p892, %r4, 14;
	@%p892 bra 	$L__BB3_1923;
	mov.b64 	%rd2003, 0;
	st.local.u64 	[%rd5+112], %rd2003;
	ld.global.nc.u32 	%r1780, [%rd9+56];
	mul.wide.s32 	%rd2004, %r1780, 4;
	add.s64 	%rd2005, %rd2, %rd2004;
	ld.global.nc.u32 	%r329, [%rd2005];
	ld.global.nc.u32 	%r330, [%rd2005+4];
	setp.ge.s32 	%p893, %r329, %r330;
	@%p893 bra 	$L__BB3_453;
	sub.s32 	%r1781, %r330, %r329;
	and.b32  	%r331, %r1781, 3;
	setp.eq.s32 	%p894, %r331, 0;
	mov.b64 	%rd4012, 0;
	mov.u32 	%r2720, %r329;
	@%p894 bra 	$L__BB3_438;
	mul.wide.s32 	%rd2008, %r329, 4;
	add.s64 	%rd332, %rd1, %rd2008;
	ld.global.nc.u32 	%r332, [%rd332];
	setp.eq.s32 	%p895, %r332, %r1541;
	setp.lt.s32 	%p896, %r332, 0;
	or.pred  	%p897, %p895, %p896;
	setp.ge.s32 	%p898, %r332, %r1536;
	mov.b64 	%rd4012, 0;
	or.pred  	%p899, %p898, %p897;
	@%p899 bra 	$L__BB3_429;
	mul.wide.u32 	%rd2010, %r332, 4;
	add.s64 	%rd2011, %rd4, %rd2010;
	ld.global.nc.u32 	%r1782, [%rd2011];
	setp.lt.s32 	%p900, %r1782, 0;
	setp.ge.s32 	%p901, %r1782, %r6;
	or.pred  	%p902, %p900, %p901;
	@%p902 bra 	$L__BB3_429;
	and.b32  	%r1783, %r1782, 63;
	mov.b64 	%rd2012, 1;
	shl.b64 	%rd4012, %rd2012, %r1783;
	st.local.u64 	[%rd5+112], %rd4012;
$L__BB3_429:
	add.s32 	%r2720, %r329, 1;
	setp.eq.s32 	%p903, %r331, 1;
	@%p903 bra 	$L__BB3_438;
	ld.global.nc.u32 	%r335, [%rd332+4];
	setp.eq.s32 	%p904, %r335, %r1541;
	setp.lt.s32 	%p905, %r335, 0;
	or.pred  	%p906, %p904, %p905;
	setp.ge.s32 	%p907, %r335, %r1536;
	or.pred  	%p908, %p907, %p906;
	@%p908 bra 	$L__BB3_433;
	mul.wide.u32 	%rd2013, %r335, 4;
	add.s64 	%rd2014, %rd4, %rd2013;
	ld.global.nc.u32 	%r1784, [%rd2014];
	setp.lt.s32 	%p909, %r1784, 0;
	setp.ge.s32 	%p910, %r1784, %r6;
	or.pred  	%p911, %p909, %p910;
	@%p911 bra 	$L__BB3_433;
	and.b32  	%r1785, %r1784, 63;
	mov.b64 	%rd2015, 1;
	shl.b64 	%rd2016, %rd2015, %r1785;
	or.b64  	%rd4012, %rd4012, %rd2016;
	st.local.u64 	[%rd5+112], %rd4012;
$L__BB3_433:
	add.s32 	%r2720, %r329, 2;
	setp.eq.s32 	%p912, %r331, 2;
	@%p912 bra 	$L__BB3_438;
	ld.global.nc.u32 	%r338, [%rd332+8];
	setp.eq.s32 	%p913, %r338, %r1541;
	setp.lt.s32 	%p914, %r338, 0;
	or.pred  	%p915, %p913, %p914;
	setp.ge.s32 	%p916, %r338, %r1536;
	or.pred  	%p917, %p916, %p915;
	@%p917 bra 	$L__BB3_437;
	mul.wide.u32 	%rd2017, %r338, 4;
	add.s64 	%rd2018, %rd4, %rd2017;
	ld.global.nc.u32 	%r1786, [%rd2018];
	setp.lt.s32 	%p918, %r1786, 0;
	setp.ge.s32 	%p919, %r1786, %r6;
	or.pred  	%p920, %p918, %p919;
	@%p920 bra 	$L__BB3_437;
	and.b32  	%r1787, %r1786, 63;
	mov.b64 	%rd2019, 1;
	shl.b64 	%rd2020, %rd2019, %r1787;
	or.b64  	%rd4012, %rd4012, %rd2020;
	st.local.u64 	[%rd5+112], %rd4012;
$L__BB3_437:
	add.s32 	%r2720, %r329, 3;
$L__BB3_438:
	sub.s32 	%r1788, %r329, %r330;
	setp.gt.u32 	%p921, %r1788, -4;
	@%p921 bra 	$L__BB3_453;
$L__BB3_439:
	.pragma "nounroll";
	mul.wide.s32 	%rd2021, %r2720, 4;
	add.s64 	%rd342, %rd1, %rd2021;
	ld.global.nc.u32 	%r343, [%rd342];
	setp.eq.s32 	%p922, %r343, %r1541;
	setp.lt.s32 	%p923, %r343, 0;
	or.pred  	%p924, %p922, %p923;
	setp.ge.s32 	%p925, %r343, %r1536;
	or.pred  	%p926, %p925, %p924;
	@%p926 bra 	$L__BB3_442;
	mul.wide.u32 	%rd2022, %r343, 4;
	add.s64 	%rd2023, %rd4, %rd2022;
	ld.global.nc.u32 	%r1789, [%rd2023];
	setp.lt.s32 	%p927, %r1789, 0;
	setp.ge.s32 	%p928, %r1789, %r6;
	or.pred  	%p929, %p927, %p928;
	@%p929 bra 	$L__BB3_442;
	and.b32  	%r1790, %r1789, 63;
	mov.b64 	%rd2024, 1;
	shl.b64 	%rd2025, %rd2024, %r1790;
	or.b64  	%rd4012, %rd4012, %rd2025;
$L__BB3_442:
	ld.global.nc.u32 	%r345, [%rd342+4];
	setp.eq.s32 	%p930, %r345, %r1541;
	setp.lt.s32 	%p931, %r345, 0;
	or.pred  	%p932, %p930, %p931;
	setp.ge.s32 	%p933, %r345, %r1536;
	or.pred  	%p934, %p933, %p932;
	@%p934 bra 	$L__BB3_445;
	mul.wide.u32 	%rd2026, %r345, 4;
	add.s64 	%rd2027, %rd4, %rd2026;
	ld.global.nc.u32 	%r1791, [%rd2027];
	setp.lt.s32 	%p935, %r1791, 0;
	setp.ge.s32 	%p936, %r1791, %r6;
	or.pred  	%p937, %p935, %p936;
	@%p937 bra 	$L__BB3_445;
	and.b32  	%r1792, %r1791, 63;
	mov.b64 	%rd2028, 1;
	shl.b64 	%rd2029, %rd2028, %r1792;
	or.b64  	%rd4012, %rd4012, %rd2029;
$L__BB3_445:
	ld.global.nc.u32 	%r347, [%rd342+8];
	setp.eq.s32 	%p938, %r347, %r1541;
	setp.lt.s32 	%p939, %r347, 0;
	or.pred  	%p940, %p938, %p939;
	setp.ge.s32 	%p941, %r347, %r1536;
	or.pred  	%p942, %p941, %p940;
	@%p942 bra 	$L__BB3_448;
	mul.wide.u32 	%rd2030, %r347, 4;
	add.s64 	%rd2031, %rd4, %rd2030;
	ld.global.nc.u32 	%r1793, [%rd2031];
	setp.lt.s32 	%p943, %r1793, 0;
	setp.ge.s32 	%p944, %r1793, %r6;
	or.pred  	%p945, %p943, %p944;
	@%p945 bra 	$L__BB3_448;
	and.b32  	%r1794, %r1793, 63;
	mov.b64 	%rd2032, 1;
	shl.b64 	%rd2033, %rd2032, %r1794;
	or.b64  	%rd4012, %rd4012, %rd2033;
$L__BB3_448:
	ld.global.nc.u32 	%r349, [%rd342+12];
	setp.eq.s32 	%p946, %r349, %r1541;
	setp.lt.s32 	%p947, %r349, 0;
	or.pred  	%p948, %p946, %p947;
	setp.ge.s32 	%p949, %r349, %r1536;
	or.pred  	%p950, %p949, %p948;
	@%p950 bra 	$L__BB3_451;
	mul.wide.u32 	%rd2034, %r349, 4;
	add.s64 	%rd2035, %rd4, %rd2034;
	ld.global.nc.u32 	%r1795, [%rd2035];
	setp.lt.s32 	%p951, %r1795, 0;
	setp.ge.s32 	%p952, %r1795, %r6;
	or.pred  	%p953, %p951, %p952;
	@%p953 bra 	$L__BB3_451;
	and.b32  	%r1796, %r1795, 63;
	mov.b64 	%rd2036, 1;
	shl.b64 	%rd2037, %rd2036, %r1796;
	or.b64  	%rd4012, %rd4012, %rd2037;
$L__BB3_451:
	add.s32 	%r2720, %r2720, 4;
	setp.ne.s32 	%p954, %r2720, %r330;
	@%p954 bra 	$L__BB3_439;
	st.local.u64 	[%rd5+112], %rd4012;
$L__BB3_453:
	setp.eq.s32 	%p955, %r4, 15;
	@%p955 bra 	$L__BB3_1923;
	mov.b64 	%rd2038, 0;
	st.local.u64 	[%rd5+120], %rd2038;
	ld.global.nc.u32 	%r1797, [%rd9+60];
	mul.wide.s32 	%rd2039, %r1797, 4;
	add.s64 	%rd2040, %rd2, %rd2039;
	ld.global.nc.u32 	%r352, [%rd2040];
	ld.global.nc.u32 	%r353, [%rd2040+4];
	setp.ge.s32 	%p956, %r352, %r353;
	@%p956 bra 	$L__BB3_483;
	sub.s32 	%r1798, %r353, %r352;
	and.b32  	%r354, %r1798, 3;
	setp.eq.s32 	%p957, %r354, 0;
	mov.b64 	%rd4026, 0;
	mov.u32 	%r2722, %r352;
	@%p957 bra 	$L__BB3_468;
	mul.wide.s32 	%rd2043, %r352, 4;
	add.s64 	%rd355, %rd1, %rd2043;
	ld.global.nc.u32 	%r355, [%rd355];
	setp.eq.s32 	%p958, %r355, %r1541;
	setp.lt.s32 	%p959, %r355, 0;
	or.pred  	%p960, %p958, %p959;
	setp.ge.s32 	%p961, %r355, %r1536;
	mov.b64 	%rd4026, 0;
	or.pred  	%p962, %p961, %p960;
	@%p962 bra 	$L__BB3_459;
	mul.wide.u32 	%rd2045, %r355, 4;
	add.s64 	%rd2046, %rd4, %rd2045;
	ld.global.nc.u32 	%r1799, [%rd2046];
	setp.lt.s32 	%p963, %r1799, 0;
	setp.ge.s32 	%p964, %r1799, %r6;
	or.pred  	%p965, %p963, %p964;
	@%p965 bra 	$L__BB3_459;
	and.b32  	%r1800, %r1799, 63;
	mov.b64 	%rd2047, 1;
	shl.b64 	%rd4026, %rd2047, %r1800;
	st.local.u64 	[%rd5+120], %rd4026;
$L__BB3_459:
	add.s32 	%r2722, %r352, 1;
	setp.eq.s32 	%p966, %r354, 1;
	@%p966 bra 	$L__BB3_468;
	ld.global.nc.u32 	%r358, [%rd355+4];
	setp.eq.s32 	%p967, %r358, %r1541;
	setp.lt.s32 	%p968, %r358, 0;
	or.pred  	%p969, %p967, %p968;
	setp.ge.s32 	%p970, %r358, %r1536;
	or.pred  	%p971, %p970, %p969;
	@%p971 bra 	$L__BB3_463;
	mul.wide.u32 	%rd2048, %r358, 4;
	add.s64 	%rd2049, %rd4, %rd2048;
	ld.global.nc.u32 	%r1801, [%rd2049];
	setp.lt.s32 	%p972, %r1801, 0;
	setp.ge.s32 	%p973, %r1801, %r6;
	or.pred  	%p974, %p972, %p973;
	@%p974 bra 	$L__BB3_463;
	and.b32  	%r1802, %r1801, 63;
	mov.b64 	%rd2050, 1;
	shl.b64 	%rd2051, %rd2050, %r1802;
	or.b64  	%rd4026, %rd4026, %rd2051;
	st.local.u64 	[%rd5+120], %rd4026;
$L__BB3_463:
	add.s32 	%r2722, %r352, 2;
	setp.eq.s32 	%p975, %r354, 2;
	@%p975 bra 	$L__BB3_468;
	ld.global.nc.u32 	%r361, [%rd355+8];
	setp.eq.s32 	%p976, %r361, %r1541;
	setp.lt.s32 	%p977, %r361, 0;
	or.pred  	%p978, %p976, %p977;
	setp.ge.s32 	%p979, %r361, %r1536;
	or.pred  	%p980, %p979, %p978;
	@%p980 bra 	$L__BB3_467;
	mul.wide.u32 	%rd2052, %r361, 4;
	add.s64 	%rd2053, %rd4, %rd2052;
	ld.global.nc.u32 	%r1803, [%rd2053];
	setp.lt.s32 	%p981, %r1803, 0;
	setp.ge.s32 	%p982, %r1803, %r6;
	or.pred  	%p983, %p981, %p982;
	@%p983 bra 	$L__BB3_467;
	and.b32  	%r1804, %r1803, 63;
	mov.b64 	%rd2054, 1;
	shl.b64 	%rd2055, %rd2054, %r1804;
	or.b64  	%rd4026, %rd4026, %rd2055;
	st.local.u64 	[%rd5+120], %rd4026;
$L__BB3_467:
	add.s32 	%r2722, %r352, 3;
$L__BB3_468:
	sub.s32 	%r1805, %r352, %r353;
	setp.gt.u32 	%p984, %r1805, -4;
	@%p984 bra 	$L__BB3_483;
$L__BB3_469:
	.pragma "nounroll";
	mul.wide.s32 	%rd2056, %r2722, 4;
	add.s64 	%rd365, %rd1, %rd2056;
	ld.global.nc.u32 	%r366, [%rd365];
	setp.eq.s32 	%p985, %r366, %r1541;
	setp.lt.s32 	%p986, %r366, 0;
	or.pred  	%p987, %p985, %p986;
	setp.ge.s32 	%p988, %r366, %r1536;
	or.pred  	%p989, %p988, %p987;
	@%p989 bra 	$L__BB3_472;
	mul.wide.u32 	%rd2057, %r366, 4;
	add.s64 	%rd2058, %rd4, %rd2057;
	ld.global.nc.u32 	%r1806, [%rd2058];
	setp.lt.s32 	%p990, %r1806, 0;
	setp.ge.s32 	%p991, %r1806, %r6;
	or.pred  	%p992, %p990, %p991;
	@%p992 bra 	$L__BB3_472;
	and.b32  	%r1807, %r1806, 63;
	mov.b64 	%rd2059, 1;
	shl.b64 	%rd2060, %rd2059, %r1807;
	or.b64  	%rd4026, %rd4026, %rd2060;
$L__BB3_472:
	ld.global.nc.u32 	%r368, [%rd365+4];
	setp.eq.s32 	%p993, %r368, %r1541;
	setp.lt.s32 	%p994, %r368, 0;
	or.pred  	%p995, %p993, %p994;
	setp.ge.s32 	%p996, %r368, %r1536;
	or.pred  	%p997, %p996, %p995;
	@%p997 bra 	$L__BB3_475;
	mul.wide.u32 	%rd2061, %r368, 4;
	add.s64 	%rd2062, %rd4, %rd2061;
	ld.global.nc.u32 	%r1808, [%rd2062];
	setp.lt.s32 	%p998, %r1808, 0;
	setp.ge.s32 	%p999, %r1808, %r6;
	or.pred  	%p1000, %p998, %p999;
	@%p1000 bra 	$L__BB3_475;
	and.b32  	%r1809, %r1808, 63;
	mov.b64 	%rd2063, 1;
	shl.b64 	%rd2064, %rd2063, %r1809;
	or.b64  	%rd4026, %rd4026, %rd2064;
$L__BB3_475:
	ld.global.nc.u32 	%r370, [%rd365+8];
	setp.eq.s32 	%p1001, %r370, %r1541;
	setp.lt.s32 	%p1002, %r370, 0;
	or.pred  	%p1003, %p1001, %p1002;
	setp.ge.s32 	%p1004, %r370, %r1536;
	or.pred  	%p1005, %p1004, %p1003;
	@%p1005 bra 	$L__BB3_478;
	mul.wide.u32 	%rd2065, %r370, 4;
	add.s64 	%rd2066, %rd4, %rd2065;
	ld.global.nc.u32 	%r1810, [%rd2066];
	setp.lt.s32 	%p1006, %r1810, 0;
	setp.ge.s32 	%p1007, %r1810, %r6;
	or.pred  	%p1008, %p1006, %p1007;
	@%p1008 bra 	$L__BB3_478;
	and.b32  	%r1811, %r1810, 63;
	mov.b64 	%rd2067, 1;
	shl.b64 	%rd2068, %rd2067, %r1811;
	or.b64  	%rd4026, %rd4026, %rd2068;
$L__BB3_478:
	ld.global.nc.u32 	%r372, [%rd365+12];
	setp.eq.s32 	%p1009, %r372, %r1541;
	setp.lt.s32 	%p1010, %r372, 0;
	or.pred  	%p1011, %p1009, %p1010;
	setp.ge.s32 	%p1012, %r372, %r1536;
	or.pred  	%p1013, %p1012, %p1011;
	@%p1013 bra 	$L__BB3_481;
	mul.wide.u32 	%rd2069, %r372, 4;
	add.s64 	%rd2070, %rd4, %rd2069;
	ld.global.nc.u32 	%r1812, [%rd2070];
	setp.lt.s32 	%p1014, %r1812, 0;
	setp.ge.s32 	%p1015, %r1812, %r6;
	or.pred  	%p1016, %p1014, %p1015;
	@%p1016 bra 	$L__BB3_481;
	and.b32  	%r1813, %r1812, 63;
	mov.b64 	%rd2071, 1;
	shl.b64 	%rd2072, %rd2071, %r1813;
	or.b64  	%rd4026, %rd4026, %rd2072;
$L__BB3_481:
	add.s32 	%r2722, %r2722, 4;
	setp.ne.s32 	%p1017, %r2722, %r353;
	@%p1017 bra 	$L__BB3_469;
	st.local.u64 	[%rd5+120], %rd4026;
$L__BB3_483:
	setp.eq.s32 	%p1018, %r4, 16;
	@%p1018 bra 	$L__BB3_1923;
	mov.b64 	%rd2073, 0;
	st.local.u64 	[%rd5+128], %rd2073;
	ld.global.nc.u32 	%r1814, [%rd9+64];
	mul.wide.s32 	%rd2074, %r1814, 4;
	add.s64 	%rd2075, %rd2, %rd2074;
	ld.global.nc.u32 	%r375, [%rd2075];
	ld.global.nc.u32 	%r376, [%rd2075+4];
	setp.ge.s32 	%p1019, %r375, %r376;
	@%p1019 bra 	$L__BB3_513;
	sub.s32 	%r1815, %r376, %r375;
	and.b32  	%r377, %r1815, 3;
	setp.eq.s32 	%p1020, %r377, 0;
	mov.b64 	%rd4040, 0;
	mov.u32 	%r2724, %r375;
	@%p1020 bra 	$L__BB3_498;
	mul.wide.s32 	%rd2078, %r375, 4;
	add.s64 	%rd378, %rd1, %rd2078;
	ld.global.nc.u32 	%r378, [%rd378];
	setp.eq.s32 	%p1021, %r378, %r1541;
	setp.lt.s32 	%p1022, %r378, 0;
	or.pred  	%p1023, %p1021, %p1022;
	setp.ge.s32 	%p1024, %r378, %r1536;
	mov.b64 	%rd4040, 0;
	or.pred  	%p1025, %p1024, %p1023;
	@%p1025 bra 	$L__BB3_489;
	mul.wide.u32 	%rd2080, %r378, 4;
	add.s64 	%rd2081, %rd4, %rd2080;
	ld.global.nc.u32 	%r1816, [%rd2081];
	setp.lt.s32 	%p1026, %r1816, 0;
	setp.ge.s32 	%p1027, %r1816, %r6;
	or.pred  	%p1028, %p1026, %p1027;
	@%p1028 bra 	$L__BB3_489;
	and.b32  	%r1817, %r1816, 63;
	mov.b64 	%rd2082, 1;
	shl.b64 	%rd4040, %rd2082, %r1817;
	st.local.u64 	[%rd5+128], %rd4040;
$L__BB3_489:
	add.s32 	%r2724, %r375, 1;
	setp.eq.s32 	%p1029, %r377, 1;
	@%p1029 bra 	$L__BB3_498;
	ld.global.nc.u32 	%r381, [%rd378+4];
	setp.eq.s32 	%p1030, %r381, %r1541;
	setp.lt.s32 	%p1031, %r381, 0;
	or.pred  	%p1032, %p1030, %p1031;
	setp.ge.s32 	%p1033, %r381, %r1536;
	or.pred  	%p1034, %p1033, %p1032;
	@%p1034 bra 	$L__BB3_493;
	mul.wide.u32 	%rd2083, %r381, 4;
	add.s64 	%rd2084, %rd4, %rd2083;
	ld.global.nc.u32 	%r1818, [%rd2084];
	setp.lt.s32 	%p1035, %r1818, 0;
	setp.ge.s32 	%p1036, %r1818, %r6;
	or.pred  	%p1037, %p1035, %p1036;
	@%p1037 bra 	$L__BB3_493;
	and.b32  	%r1819, %r1818, 63;
	mov.b64 	%rd2085, 1;
	shl.b64 	%rd2086, %rd2085, %r1819;
	or.b64  	%rd4040, %rd4040, %rd2086;
	st.local.u64 	[%rd5+128], %rd4040;
$L__BB3_493:
	add.s32 	%r2724, %r375, 2;
	setp.eq.s32 	%p1038, %r377, 2;
	@%p1038 bra 	$L__BB3_498;
	ld.global.nc.u32 	%r384, [%rd378+8];
	setp.eq.s32 	%p1039, %r384, %r1541;
	setp.lt.s32 	%p1040, %r384, 0;
	or.pred  	%p1041, %p1039, %p1040;
	setp.ge.s32 	%p1042, %r384, %r1536;
	or.pred  	%p1043, %p1042, %p1041;
	@%p1043 bra 	$L__BB3_497;
	mul.wide.u32 	%rd2087, %r384, 4;
	add.s64 	%rd2088, %rd4, %rd2087;
	ld.global.nc.u32 	%r1820, [%rd2088];
	setp.lt.s32 	%p1044, %r1820, 0;
	setp.ge.s32 	%p1045, %r1820, %r6;
	or.pred  	%p1046, %p1044, %p1045;
	@%p1046 bra 	$L__BB3_497;
	and.b32  	%r1821, %r1820, 63;
	mov.b64 	%rd2089, 1;
	shl.b64 	%rd2090, %rd2089, %r1821;
	or.b64  	%rd4040, %rd4040, %rd2090;
	st.local.u64 	[%rd5+128], %rd4040;
$L__BB3_497:
	add.s32 	%r2724, %r375, 3;
$L__BB3_498:
	sub.s32 	%r1822, %r375, %r376;
	setp.gt.u32 	%p1047, %r1822, -4;
	@%p1047 bra 	$L__BB3_513;
$L__BB3_499:
	.pragma "nounroll";
	mul.wide.s32 	%rd2091, %r2724, 4;
	add.s64 	%rd388, %rd1, %rd2091;
	ld.global.nc.u32 	%r389, [%rd388];
	setp.eq.s32 	%p1048, %r389, %r1541;
	setp.lt.s32 	%p1049, %r389, 0;
	or.pred  	%p1050, %p1048, %p1049;
	setp.ge.s32 	%p1051, %r389, %r1536;
	or.pred  	%p1052, %p1051, %p1050;
	@%p1052 bra 	$L__BB3_502;
	mul.wide.u32 	%rd2092, %r389, 4;
	add.s64 	%rd2093, %rd4, %rd2092;
	ld.global.nc.u32 	%r1823, [%rd2093];
	setp.lt.s32 	%p1053, %r1823, 0;
	setp.ge.s32 	%p1054, %r1823, %r6;
	or.pred  	%p1055, %p1053, %p1054;
	@%p1055 bra 	$L__BB3_502;
	and.b32  	%r1824, %r1823, 63;
	mov.b64 	%rd2094, 1;
	shl.b64 	%rd2095, %rd2094, %r1824;
	or.b64  	%rd4040, %rd4040, %rd2095;
$L__BB3_502:
	ld.global.nc.u32 	%r391, [%rd388+4];
	setp.eq.s32 	%p1056, %r391, %r1541;
	setp.lt.s32 	%p1057, %r391, 0;
	or.pred  	%p1058, %p1056, %p1057;
	setp.ge.s32 	%p1059, %r391, %r1536;
	or.pred  	%p1060, %p1059, %p1058;
	@%p1060 bra 	$L__BB3_505;
	mul.wide.u32 	%rd2096, %r391, 4;
	add.s64 	%rd2097, %rd4, %rd2096;
	ld.global.nc.u32 	%r1825, [%rd2097];
	setp.lt.s32 	%p1061, %r1825, 0;
	setp.ge.s32 	%p1062, %r1825, %r6;
	or.pred  	%p1063, %p1061, %p1062;
	@%p1063 bra 	$L__BB3_505;
	and.b32  	%r1826, %r1825, 63;
	mov.b64 	%rd2098, 1;
	shl.b64 	%rd2099, %rd2098, %r1826;
	or.b64  	%rd4040, %rd4040, %rd2099;
$L__BB3_505:
	ld.global.nc.u32 	%r393, [%rd388+8];
	setp.eq.s32 	%p1064, %r393, %r1541;
	setp.lt.s32 	%p1065, %r393, 0;
	or.pred  	%p1066, %p1064, %p1065;
	setp.ge.s32 	%p1067, %r393, %r1536;
	or.pred  	%p1068, %p1067, %p1066;
	@%p1068 bra 	$L__BB3_508;
	mul.wide.u32 	%rd2100, %r393, 4;
	add.s64 	%rd2101, %rd4, %rd2100;
	ld.global.nc.u32 	%r1827, [%rd2101];
	setp.lt.s32 	%p1069, %r1827, 0;
	setp.ge.s32 	%p1070, %r1827, %r6;
	or.pred  	%p1071, %p1069, %p1070;
	@%p1071 bra 	$L__BB3_508;
	and.b32  	%r1828, %r1827, 63;
	mov.b64 	%rd2102, 1;
	shl.b64 	%rd2103, %rd2102, %r1828;
	or.b64  	%rd4040, %rd4040, %rd2103;
$L__BB3_508:
	ld.global.nc.u32 	%r395, [%rd388+12];
	setp.eq.s32 	%p1072, %r395, %r1541;
	setp.lt.s32 	%p1073, %r395, 0;
	or.pred  	%p1074, %p1072, %p1073;
	setp.ge.s32 	%p1075, %r395, %r1536;
	or.pred  	%p1076, %p1075, %p1074;
	@%p1076 bra 	$L__BB3_511;
	mul.wide.u32 	%rd2104, %r395, 4;
	add.s64 	%rd2105, %rd4, %rd2104;
	ld.global.nc.u32 	%r1829, [%rd2105];
	setp.lt.s32 	%p1077, %r1829, 0;
	setp.ge.s32 	%p1078, %r1829, %r6;
	or.pred  	%p1079, %p1077, %p1078;
	@%p1079 bra 	$L__BB3_511;
	and.b32  	%r1830, %r1829, 63;
	mov.b64 	%rd2106, 1;
	shl.b64 	%rd2107, %rd2106, %r1830;
	or.b64  	%rd4040, %rd4040, %rd2107;
$L__BB3_511:
	add.s32 	%r2724, %r2724, 4;
	setp.ne.s32 	%p1080, %r2724, %r376;
	@%p1080 bra 	$L__BB3_499;
	st.local.u64 	[%rd5+128], %rd4040;
$L__BB3_513:
	setp.eq.s32 	%p1081, %r4, 17;
	@%p1081 bra 	$L__BB3_1923;
	mov.b64 	%rd2108, 0;
	st.local.u64 	[%rd5+136], %rd2108;
	ld.global.nc.u32 	%r1831, [%rd9+68];
	mul.wide.s32 	%rd2109, %r1831, 4;
	add.s64 	%rd2110, %rd2, %rd2109;
	ld.global.nc.u32 	%r398, [%rd2110];
	ld.global.nc.u32 	%r399, [%rd2110+4];
	setp.ge.s32 	%p1082, %r398, %r399;
	@%p1082 bra 	$L__BB3_543;
	sub.s32 	%r1832, %r399, %r398;
	and.b32  	%r400, %r1832, 3;
	setp.eq.s32 	%p1083, %r400, 0;
	mov.b64 	%rd4054, 0;
	mov.u32 	%r2726, %r398;
	@%p1083 bra 	$L__BB3_528;
	mul.wide.s32 	%rd2113, %r398, 4;
	add.s64 	%rd401, %rd1, %rd2113;
	ld.global.nc.u32 	%r401, [%rd401];
	setp.eq.s32 	%p1084, %r401, %r1541;
	setp.lt.s32 	%p1085, %r401, 0;
	or.pred  	%p1086, %p1084, %p1085;
	setp.ge.s32 	%p1087, %r401, %r1536;
	mov.b64 	%rd4054, 0;
	or.pred  	%p1088, %p1087, %p1086;
	@%p1088 bra 	$L__BB3_519;
	mul.wide.u32 	%rd2115, %r401, 4;
	add.s64 	%rd2116, %rd4, %rd2115;
	ld.global.nc.u32 	%r1833, [%rd2116];
	setp.lt.s32 	%p1089, %r1833, 0;
	setp.ge.s32 	%p1090, %r1833, %r6;
	or.pred  	%p1091, %p1089, %p1090;
	@%p1091 bra 	$L__BB3_519;
	and.b32  	%r1834, %r1833, 63;
	mov.b64 	%rd2117, 1;
	shl.b64 	%rd4054, %rd2117, %r1834;
	st.local.u64 	[%rd5+136], %rd4054;
$L__BB3_519:
	add.s32 	%r2726, %r398, 1;
	setp.eq.s32 	%p1092, %r400, 1;
	@%p1092 bra 	$L__BB3_528;
	ld.global.nc.u32 	%r404, [%rd401+4];
	setp.eq.s32 	%p1093, %r404, %r1541;
	setp.lt.s32 	%p1094, %r404, 0;
	or.pred  	%p1095, %p1093, %p1094;
	setp.ge.s32 	%p1096, %r404, %r1536;
	or.pred  	%p1097, %p1096, %p1095;
	@%p1097 bra 	$L__BB3_523;
	mul.wide.u32 	%rd2118, %r404, 4;
	add.s64 	%rd2119, %rd4, %rd2118;
	ld.global.nc.u32 	%r1835, [%rd2119];
	setp.lt.s32 	%p1098, %r1835, 0;
	setp.ge.s32 	%p1099, %r1835, %r6;
	or.pred  	%p1100, %p1098, %p1099;
	@%p1100 bra 	$L__BB3_523;
	and.b32  	%r1836, %r1835, 63;
	mov.b64 	%rd2120, 1;
	shl.b64 	%rd2121, %rd2120, %r1836;
	or.b64  	%rd4054, %rd4054, %rd2121;
	st.local.u64 	[%rd5+136], %rd4054;
$L__BB3_523:
	add.s32 	%r2726, %r398, 2;
	setp.eq.s32 	%p1101, %r400, 2;
	@%p1101 bra 	$L__BB3_528;
	ld.global.nc.u32 	%r407, [%rd401+8];
	setp.eq.s32 	%p1102, %r407, %r1541;
	setp.lt.s32 	%p1103, %r407, 0;
	or.pred  	%p1104, %p1102, %p1103;
	setp.ge.s32 	%p1105, %r407, %r1536;
	or.pred  	%p1106, %p1105, %p1104;
	@%p1106 bra 	$L__BB3_527;
	mul.wide.u32 	%rd2122, %r407, 4;
	add.s64 	%rd2123, %rd4, %rd2122;
	ld.global.nc.u32 	%r1837, [%rd2123];
	setp.lt.s32 	%p1107, %r1837, 0;
	setp.ge.s32 	%p1108, %r1837, %r6;
	or.pred  	%p1109, %p1107, %p1108;
	@%p1109 bra 	$L__BB3_527;
	and.b32  	%r1838, %r1837, 63;
	mov.b64 	%rd2124, 1;
	shl.b64 	%rd2125, %rd2124, %r1838;
	or.b64  	%rd4054, %rd4054, %rd2125;
	st.local.u64 	[%rd5+136], %rd4054;
$L__BB3_527:
	add.s32 	%r2726, %r398, 3;
$L__BB3_528:
	sub.s32 	%r1839, %r398, %r399;
	setp.gt.u32 	%p1110, %r1839, -4;
	@%p1110 bra 	$L__BB3_543;
$L__BB3_529:
	.pragma "nounroll";
	mul.wide.s32 	%rd2126, %r2726, 4;
	add.s64 	%rd411, %rd1, %rd2126;
	ld.global.nc.u32 	%r412, [%rd411];
	setp.eq.s32 	%p1111, %r412, %r1541;
	setp.lt.s32 	%p1112, %r412, 0;
	or.pred  	%p1113, %p1111, %p1112;
	setp.ge.s32 	%p1114, %r412, %r1536;
	or.pred  	%p1115, %p1114, %p1113;
	@%p1115 bra 	$L__BB3_532;
	mul.wide.u32 	%rd2127, %r412, 4;
	add.s64 	%rd2128, %rd4, %rd2127;
	ld.global.nc.u32 	%r1840, [%rd2128];
	setp.lt.s32 	%p1116, %r1840, 0;
	setp.ge.s32 	%p1117, %r1840, %r6;
	or.pred  	%p1118, %p1116, %p1117;
	@%p1118 bra 	$L__BB3_532;
	and.b32  	%r1841, %r1840, 63;
	mov.b64 	%rd2129, 1;
	shl.b64 	%rd2130, %rd2129, %r1841;
	or.b64  	%rd4054, %rd4054, %rd2130;
$L__BB3_532:
	ld.global.nc.u32 	%r414, [%rd411+4];
	setp.eq.s32 	%p1119, %r414, %r1541;
	setp.lt.s32 	%p1120, %r414, 0;
	or.pred  	%p1121, %p1119, %p1120;
	setp.ge.s32 	%p1122, %r414, %r1536;
	or.pred  	%p1123, %p1122, %p1121;
	@%p1123 bra 	$L__BB3_535;
	mul.wide.u32 	%rd2131, %r414, 4;
	add.s64 	%rd2132, %rd4, %rd2131;
	ld.global.nc.u32 	%r1842, [%rd2132];
	setp.lt.s32 	%p1124, %r1842, 0;
	setp.ge.s32 	%p1125, %r1842, %r6;
	or.pred  	%p1126, %p1124, %p1125;
	@%p1126 bra 	$L__BB3_535;
	and.b32  	%r1843, %r1842, 63;
	mov.b64 	%rd2133, 1;
	shl.b64 	%rd2134, %rd2133, %r1843;
	or.b64  	%rd4054, %rd4054, %rd2134;
$L__BB3_535:
	ld.global.nc.u32 	%r416, [%rd411+8];
	setp.eq.s32 	%p1127, %r416, %r1541;
	setp.lt.s32 	%p1128, %r416, 0;
	or.pred  	%p1129, %p1127, %p1128;
	setp.ge.s32 	%p1130, %r416, %r1536;
	or.pred  	%p1131, %p1130, %p1129;
	@%p1131 bra 	$L__BB3_538;
	mul.wide.u32 	%rd2135, %r416, 4;
	add.s64 	%rd2136, %rd4, %rd2135;
	ld.global.nc.u32 	%r1844, [%rd2136];
	setp.lt.s32 	%p1132, %r1844, 0;
	setp.ge.s32 	%p1133, %r1844, %r6;
	or.pred  	%p1134, %p1132, %p1133;
	@%p1134 bra 	$L__BB3_538;
	and.b32  	%r1845, %r1844, 63;
	mov.b64 	%rd2137, 1;
	shl.b64 	%rd2138, %rd2137, %r1845;
	or.b64  	%rd4054, %rd4054, %rd2138;
$L__BB3_538:
	ld.global.nc.u32 	%r418, [%rd411+12];
	setp.eq.s32 	%p1135, %r418, %r1541;
	setp.lt.s32 	%p1136, %r418, 0;
	or.pred  	%p1137, %p1135, %p1136;
	setp.ge.s32 	%p1138, %r418, %r1536;
	or.pred  	%p1139, %p1138, %p1137;
	@%p1139 bra 	$L__BB3_541;
	mul.wide.u32 	%rd2139, %r418, 4;
	add.s64 	%rd2140, %rd4, %rd2139;
	ld.global.nc.u32 	%r1846, [%rd2140];
	setp.lt.s32 	%p1140, %r1846, 0;
	setp.ge.s32 	%p1141, %r1846, %r6;
	or.pred  	%p1142, %p1140, %p1141;
	@%p1142 bra 	$L__BB3_541;
	and.b32  	%r1847, %r1846, 63;
	mov.b64 	%rd2141, 1;
	shl.b64 	%rd2142, %rd2141, %r1847;
	or.b64  	%rd4054, %rd4054, %rd2142;
$L__BB3_541:
	add.s32 	%r2726, %r2726, 4;
	setp.ne.s32 	%p1143, %r2726, %r399;
	@%p1143 bra 	$L__BB3_529;
	st.local.u64 	[%rd5+136], %rd4054;
$L__BB3_543:
	setp.eq.s32 	%p1144, %r4, 18;
	@%p1144 bra 	$L__BB3_1923;
	mov.b64 	%rd2143, 0;
	st.local.u64 	[%rd5+144], %rd2143;
	ld.global.nc.u32 	%r1848, [%rd9+72];
	mul.wide.s32 	%rd2144, %r1848, 4;
	add.s64 	%rd2145, %rd2, %rd2144;
	ld.global.nc.u32 	%r421, [%rd2145];
	ld.global.nc.u32 	%r422, [%rd2145+4];
	setp.ge.s32 	%p1145, %r421, %r422;
	@%p1145 bra 	$L__BB3_573;
	sub.s32 	%r1849, %r422, %r421;
	and.b32  	%r423, %r1849, 3;
	setp.eq.s32 	%p1146, %r423, 0;
	mov.b64 	%rd4068, 0;
	mov.u32 	%r2728, %r421;
	@%p1146 bra 	$L__BB3_558;
	mul.wide.s32 	%rd2148, %r421, 4;
	add.s64 	%rd424, %rd1, %rd2148;
	ld.global.nc.u32 	%r424, [%rd424];
	setp.eq.s32 	%p1147, %r424, %r1541;
	setp.lt.s32 	%p1148, %r424, 0;
	or.pred  	%p1149, %p1147, %p1148;
	setp.ge.s32 	%p1150, %r424, %r1536;
	mov.b64 	%rd4068, 0;
	or.pred  	%p1151, %p1150, %p1149;
	@%p1151 bra 	$L__BB3_549;
	mul.wide.u32 	%rd2150, %r424, 4;
	add.s64 	%rd2151, %rd4, %rd2150;
	ld.global.nc.u32 	%r1850, [%rd2151];
	setp.lt.s32 	%p1152, %r1850, 0;
	setp.ge.s32 	%p1153, %r1850, %r6;
	or.pred  	%p1154, %p1152, %p1153;
	@%p1154 bra 	$L__BB3_549;
	and.b32  	%r1851, %r1850, 63;
	mov.b64 	%rd2152, 1;
	shl.b64 	%rd4068, %rd2152, %r1851;
	st.local.u64 	[%rd5+144], %rd4068;
$L__BB3_549:
	add.s32 	%r2728, %r421, 1;
	setp.eq.s32 	%p1155, %r423, 1;
	@%p1155 bra 	$L__BB3_558;
	ld.global.nc.u32 	%r427, [%rd424+4];
	setp.eq.s32 	%p1156, %r427, %r1541;
	setp.lt.s32 	%p1157, %r427, 0;
	or.pred  	%p1158, %p1156, %p1157;
	setp.ge.s32 	%p1159, %r427, %r1536;
	or.pred  	%p1160, %p1159, %p1158;
	@%p1160 bra 	$L__BB3_553;
	mul.wide.u32 	%rd2153, %r427, 4;
	add.s64 	%rd2154, %rd4, %rd2153;
	ld.global.nc.u32 	%r1852, [%rd2154];
	setp.lt.s32 	%p1161, %r1852, 0;
	setp.ge.s32 	%p1162, %r1852, %r6;
	or.pred  	%p1163, %p1161, %p1162;
	@%p1163 bra 	$L__BB3_553;
	and.b32  	%r1853, %r1852, 63;
	mov.b64 	%rd2155, 1;
	shl.b64 	%rd2156, %rd2155, %r1853;
	or.b64  	%rd4068, %rd4068, %rd2156;
	st.local.u64 	[%rd5+144], %rd4068;
$L__BB3_553:
	add.s32 	%r2728, %r421, 2;
	setp.eq.s32 	%p1164, %r423, 2;
	@%p1164 bra 	$L__BB3_558;
	ld.global.nc.u32 	%r430, [%rd424+8];
	setp.eq.s32 	%p1165, %r430, %r1541;
	setp.lt.s32 	%p1166, %r430, 0;
	or.pred  	%p1167, %p1165, %p1166;
	setp.ge.s32 	%p1168, %r430, %r1536;
	or.pred  	%p1169, %p1168, %p1167;
	@%p1169 bra 	$L__BB3_557;
	mul.wide.u32 	%rd2157, %r430, 4;
	add.s64 	%rd2158, %rd4, %rd2157;
	ld.global.nc.u32 	%r1854, [%rd2158];
	setp.lt.s32 	%p1170, %r1854, 0;
	setp.ge.s32 	%p1171, %r1854, %r6;
	or.pred  	%p1172, %p1170, %p1171;
	@%p1172 bra 	$L__BB3_557;
	and.b32  	%r1855, %r1854, 63;
	mov.b64 	%rd2159, 1;
	shl.b64 	%rd2160, %rd2159, %r1855;
	or.b64  	%rd4068, %rd4068, %rd2160;
	st.local.u64 	[%rd5+144], %rd4068;
$L__BB3_557:
	add.s32 	%r2728, %r421, 3;
$L__BB3_558:
	sub.s32 	%r1856, %r421, %r422;
	setp.gt.u32 	%p1173, %r1856, -4;
	@%p1173 bra 	$L__BB3_573;
$L__BB3_559:
	.pragma "nounroll";
	mul.wide.s32 	%rd2161, %r2728, 4;
	add.s64 	%rd434, %rd1, %rd2161;
	ld.global.nc.u32 	%r435, [%rd434];
	setp.eq.s32 	%p1174, %r435, %r1541;
	setp.lt.s32 	%p1175, %r435, 0;
	or.pred  	%p1176, %p1174, %p1175;
	setp.ge.s32 	%p1177, %r435, %r1536;
	or.pred  	%p1178, %p1177, %p1176;
	@%p1178 bra 	$L__BB3_562;
	mul.wide.u32 	%rd2162, %r435, 4;
	add.s64 	%rd2163, %rd4, %rd2162;
	ld.global.nc.u32 	%r1857, [%rd2163];
	setp.lt.s32 	%p1179, %r1857, 0;
	setp.ge.s32 	%p1180, %r1857, %r6;
	or.pred  	%p1181, %p1179, %p1180;
	@%p1181 bra 	$L__BB3_562;
	and.b32  	%r1858, %r1857, 63;
	mov.b64 	%rd2164, 1;
	shl.b64 	%rd2165, %rd2164, %r1858;
	or.b64  	%rd4068, %rd4068, %rd2165;
$L__BB3_562:
	ld.global.nc.u32 	%r437, [%rd434+4];
	setp.eq.s32 	%p1182, %r437, %r1541;
	setp.lt.s32 	%p1183, %r437, 0;
	or.pred  	%p1184, %p1182, %p1183;
	setp.ge.s32 	%p1185, %r437, %r1536;
	or.pred  	%p1186, %p1185, %p1184;
	@%p1186 bra 	$L__BB3_565;
	mul.wide.u32 	%rd2166, %r437, 4;
	add.s64 	%rd2167, %rd4, %rd2166;
	ld.global.nc.u32 	%r1859, [%rd2167];
	setp.lt.s32 	%p1187, %r1859, 0;
	setp.ge.s32 	%p1188, %r1859, %r6;
	or.pred  	%p1189, %p1187, %p1188;
	@%p1189 bra 	$L__BB3_565;
	and.b32  	%r1860, %r1859, 63;
	mov.b64 	%rd2168, 1;
	shl.b64 	%rd2169, %rd2168, %r1860;
	or.b64  	%rd4068, %rd4068, %rd2169;
$L__BB3_565:
	ld.global.nc.u32 	%r439, [%rd434+8];
	setp.eq.s32 	%p1190, %r439, %r1541;
	setp.lt.s32 	%p1191, %r439, 0;
	or.pred  	%p1192, %p1190, %p1191;
	setp.ge.s32 	%p1193, %r439, %r1536;
	or.pred  	%p1194, %p1193, %p1192;
	@%p1194 bra 	$L__BB3_568;
	mul.wide.u32 	%rd2170, %r439, 4;
	add.s64 	%rd2171, %rd4, %rd2170;
	ld.global.nc.u32 	%r1861, [%rd2171];
	setp.lt.s32 	%p1195, %r1861, 0;
	setp.ge.s32 	%p1196, %r1861, %r6;
	or.pred  	%p1197, %p1195, %p1196;
	@%p1197 bra 	$L__BB3_568;
	and.b32  	%r1862, %r1861, 63;
	mov.b64 	%rd2172, 1;
	shl.b64 	%rd2173, %rd2172, %r1862;
	or.b64  	%rd4068, %rd4068, %rd2173;
$L__BB3_568:
	ld.global.nc.u32 	%r441, [%rd434+12];
	setp.eq.s32 	%p1198, %r441, %r1541;
	setp.lt.s32 	%p1199, %r441, 0;
	or.pred  	%p1200, %p1198, %p1199;
	setp.ge.s32 	%p1201, %r441, %r1536;
	or.pred  	%p1202, %p1201, %p1200;
	@%p1202 bra 	$L__BB3_571;
	mul.wide.u32 	%rd2174, %r441, 4;
	add.s64 	%rd2175, %rd4, %rd2174;
	ld.global.nc.u32 	%r1863, [%rd2175];
	setp.lt.s32 	%p1203, %r1863, 0;
	setp.ge.s32 	%p1204, %r1863, %r6;
	or.pred  	%p1205, %p1203, %p1204;
	@%p1205 bra 	$L__BB3_571;
	and.b32  	%r1864, %r1863, 63;
	mov.b64 	%rd2176, 1;
	shl.b64 	%rd2177, %rd2176, %r1864;
	or.b64  	%rd4068, %rd4068, %rd2177;
$L__BB3_571:
	add.s32 	%r2728, %r2728, 4;
	setp.ne.s32 	%p1206, %r2728, %r422;
	@%p1206 bra 	$L__BB3_559;
	st.local.u64 	[%rd5+144], %rd4068;
$L__BB3_573:
	setp.eq.s32 	%p1207, %r4, 19;
	@%p1207 bra 	$L__BB3_1923;
	mov.b64 	%rd2178, 0;
	st.local.u64 	[%rd5+152], %rd2178;
	ld.global.nc.u32 	%r1865, [%rd9+76];
	mul.wide.s32 	%rd2179, %r1865, 4;
	add.s64 	%rd2180, %rd2, %rd2179;
	ld.global.nc.u32 	%r444, [%rd2180];
	ld.global.nc.u32 	%r445, [%rd2180+4];
	setp.ge.s32 	%p1208, %r444, %r445;
	@%p1208 bra 	$L__BB3_603;
	sub.s32 	%r1866, %r445, %r444;
	and.b32  	%r446, %r1866, 3;
	setp.eq.s32 	%p1209, %r446, 0;
	mov.b64 	%rd4082, 0;
	mov.u32 	%r2730, %r444;
	@%p1209 bra 	$L__BB3_588;
	mul.wide.s32 	%rd2183, %r444, 4;
	add.s64 	%rd447, %rd1, %rd2183;
	ld.global.nc.u32 	%r447, [%rd447];
	setp.eq.s32 	%p1210, %r447, %r1541;
	setp.lt.s32 	%p1211, %r447, 0;
	or.pred  	%p1212, %p1210, %p1211;
	setp.ge.s32 	%p1213, %r447, %r1536;
	mov.b64 	%rd4082, 0;
	or.pred  	%p1214, %p1213, %p1212;
	@%p1214 bra 	$L__BB3_579;
	mul.wide.u32 	%rd2185, %r447, 4;
	add.s64 	%rd2186, %rd4, %rd2185;
	ld.global.nc.u32 	%r1867, [%rd2186];
	setp.lt.s32 	%p1215, %r1867, 0;
	setp.ge.s32 	%p1216, %r1867, %r6;
	or.pred  	%p1217, %p1215, %p1216;
	@%p1217 bra 	$L__BB3_579;
	and.b32  	%r1868, %r1867, 63;
	mov.b64 	%rd2187, 1;
	shl.b64 	%rd4082, %rd2187, %r1868;
	st.local.u64 	[%rd5+152], %rd4082;
$L__BB3_579:
	add.s32 	%r2730, %r444, 1;
	setp.eq.s32 	%p1218, %r446, 1;
	@%p1218 bra 	$L__BB3_588;
	ld.global.nc.u32 	%r450, [%rd447+4];
	setp.eq.s32 	%p1219, %r450, %r1541;
	setp.lt.s32 	%p1220, %r450, 0;
	or.pred  	%p1221, %p1219, %p1220;
	setp.ge.s32 	%p1222, %r450, %r1536;
	or.pred  	%p1223, %p1222, %p1221;
	@%p1223 bra 	$L__BB3_583;
	mul.wide.u32 	%rd2188, %r450, 4;
	add.s64 	%rd2189, %rd4, %rd2188;
	ld.global.nc.u32 	%r1869, [%rd2189];
	setp.lt.s32 	%p1224, %r1869, 0;
	setp.ge.s32 	%p1225, %r1869, %r6;
	or.pred  	%p1226, %p1224, %p1225;
	@%p1226 bra 	$L__BB3_583;
	and.b32  	%r1870, %r1869, 63;
	mov.b64 	%rd2190, 1;
	shl.b64 	%rd2191, %rd2190, %r1870;
	or.b64  	%rd4082, %rd4082, %rd2191;
	st.local.u64 	[%rd5+152], %rd4082;
$L__BB3_583:
	add.s32 	%r2730, %r444, 2;
	setp.eq.s32 	%p1227, %r446, 2;
	@%p1227 bra 	$L__BB3_588;
	ld.global.nc.u32 	%r453, [%rd447+8];
	setp.eq.s32 	%p1228, %r453, %r1541;
	setp.lt.s32 	%p1229, %r453, 0;
	or.pred  	%p1230, %p1228, %p1229;
	setp.ge.s32 	%p1231, %r453, %r1536;
	or.pred  	%p1232, %p1231, %p1230;
	@%p1232 bra 	$L__BB3_587;
	mul.wide.u32 	%rd2192, %r453, 4;
	add.s64 	%rd2193, %rd4, %rd2192;
	ld.global.nc.u32 	%r1871, [%rd2193];
	setp.lt.s32 	%p1233, %r1871, 0;
	setp.ge.s32 	%p1234, %r1871, %r6;
	or.pred  	%p1235, %p1233, %p1234;
	@%p1235 bra 	$L__BB3_587;
	and.b32  	%r1872, %r1871, 63;
	mov.b64 	%rd2194, 1;
	shl.b64 	%rd2195, %rd2194, %r1872;
	or.b64  	%rd4082, %rd4082, %rd2195;
	st.local.u64 	[%rd5+152], %rd4082;
$L__BB3_587:
	add.s32 	%r2730, %r444, 3;
$L__BB3_588:
	sub.s32 	%r1873, %r444, %r445;
	setp.gt.u32 	%p1236, %r1873, -4;
	@%p1236 bra 	$L__BB3_603;
$L__BB3_589:
	.pragma "nounroll";
	mul.wide.s32 	%rd2196, %r2730, 4;
	add.s64 	%rd457, %rd1, %rd2196;
	ld.global.nc.u32 	%r458, [%rd457];
	setp.eq.s32 	%p1237, %r458, %r1541;
	setp.lt.s32 	%p1238, %r458, 0;
	or.pred  	%p1239, %p1237, %p1238;
	setp.ge.s32 	%p1240, %r458, %r1536;
	or.pred  	%p1241, %p1240, %p1239;
	@%p1241 bra 	$L__BB3_592;
	mul.wide.u32 	%rd2197, %r458, 4;
	add.s64 	%rd2198, %rd4, %rd2197;
	ld.global.nc.u32 	%r1874, [%rd2198];
	setp.lt.s32 	%p1242, %r1874, 0;
	setp.ge.s32 	%p1243, %r1874, %r6;
	or.pred  	%p1244, %p1242, %p1243;
	@%p1244 bra 	$L__BB3_592;
	and.b32  	%r1875, %r1874, 63;
	mov.b64 	%rd2199, 1;
	shl.b64 	%rd2200, %rd2199, %r1875;
	or.b64  	%rd4082, %rd4082, %rd2200;
$L__BB3_592:
	ld.global.nc.u32 	%r460, [%rd457+4];
	setp.eq.s32 	%p1245, %r460, %r1541;
	setp.lt.s32 	%p1246, %r460, 0;
	or.pred  	%p1247, %p1245, %p1246;
	setp.ge.s32 	%p1248, %r460, %r1536;
	or.pred  	%p1249, %p1248, %p1247;
	@%p1249 bra 	$L__BB3_595;
	mul.wide.u32 	%rd2201, %r460, 4;
	add.s64 	%rd2202, %rd4, %rd2201;
	ld.global.nc.u32 	%r1876, [%rd2202];
	setp.lt.s32 	%p1250, %r1876, 0;
	setp.ge.s32 	%p1251, %r1876, %r6;
	or.pred  	%p1252, %p1250, %p1251;
	@%p1252 bra 	$L__BB3_595;
	and.b32  	%r1877, %r1876, 63;
	mov.b64 	%rd2203, 1;
	shl.b64 	%rd2204, %rd2203, %r1877;
	or.b64  	%rd4082, %rd4082, %rd2204;
$L__BB3_595:
	ld.global.nc.u32 	%r462, [%rd457+8];
	setp.eq.s32 	%p1253, %r462, %r1541;
	setp.lt.s32 	%p1254, %r462, 0;
	or.pred  	%p1255, %p1253, %p1254;
	setp.ge.s32 	%p1256, %r462, %r1536;
	or.pred  	%p1257, %p1256, %p1255;
	@%p1257 bra 	$L__BB3_598;
	mul.wide.u32 	%rd2205, %r462, 4;
	add.s64 	%rd2206, %rd4, %rd2205;
	ld.global.nc.u32 	%r1878, [%rd2206];
	setp.lt.s32 	%p1258, %r1878, 0;
	setp.ge.s32 	%p1259, %r1878, %r6;
	or.pred  	%p1260, %p1258, %p1259;
	@%p1260 bra 	$L__BB3_598;
	and.b32  	%r1879, %r1878, 63;
	mov.b64 	%rd2207, 1;
	shl.b64 	%rd2208, %rd2207, %r1879;
	or.b64  	%rd4082, %rd4082, %rd2208;
$L__BB3_598:
	ld.global.nc.u32 	%r464, [%rd457+12];
	setp.eq.s32 	%p1261, %r464, %r1541;
	setp.lt.s32 	%p1262, %r464, 0;
	or.pred  	%p1263, %p1261, %p1262;
	setp.ge.s32 	%p1264, %r464, %r1536;
	or.pred  	%p1265, %p1264, %p1263;
	@%p1265 bra 	$L__BB3_601;
	mul.wide.u32 	%rd2209, %r464, 4;
	add.s64 	%rd2210, %rd4, %rd2209;
	ld.global.nc.u32 	%r1880, [%rd2210];
	setp.lt.s32 	%p1266, %r1880, 0;
	setp.ge.s32 	%p1267, %r1880, %r6;
	or.pred  	%p1268, %p1266, %p1267;
	@%p1268 bra 	$L__BB3_601;
	and.b32  	%r1881, %r1880, 63;
	mov.b64 	%rd2211, 1;
	shl.b64 	%rd2212, %rd2211, %r1881;
	or.b64  	%rd4082, %rd4082, %rd2212;
$L__BB3_601:
	add.s32 	%r2730, %r2730, 4;
	setp.ne.s32 	%p1269, %r2730, %r445;
	@%p1269 bra 	$L__BB3_589;
	st.local.u64 	[%rd5+152], %rd4082;
$L__BB3_603:
	setp.eq.s32 	%p1270, %r4, 20;
	@%p1270 bra 	$L__BB3_1923;
	mov.b64 	%rd2213, 0;
	st.local.u64 	[%rd5+160], %rd2213;
	ld.global.nc.u32 	%r1882, [%rd9+80];
	mul.wide.s32 	%rd2214, %r1882, 4;
	add.s64 	%rd2215, %rd2, %rd2214;
	ld.global.nc.u32 	%r467, [%rd2215];
	ld.global.nc.u32 	%r468, [%rd2215+4];
	setp.ge.s32 	%p1271, %r467, %r468;
	@%p1271 bra 	$L__BB3_633;
	sub.s32 	%r1883, %r468, %r467;
	and.b32  	%r469, %r1883, 3;
	setp.eq.s32 	%p1272, %r469, 0;
	mov.b64 	%rd4096, 0;
	mov.u32 	%r2732, %r467;
	@%p1272 bra 	$L__BB3_618;
	mul.wide.s32 	%rd2218, %r467, 4;
	add.s64 	%rd470, %rd1, %rd2218;
	ld.global.nc.u32 	%r470, [%rd470];
	setp.eq.s32 	%p1273, %r470, %r1541;
	setp.lt.s32 	%p1274, %r470, 0;
	or.pred  	%p1275, %p1273, %p1274;
	setp.ge.s32 	%p1276, %r470, %r1536;
	mov.b64 	%rd4096, 0;
	or.pred  	%p1277, %p1276, %p1275;
	@%p1277 bra 	$L__BB3_609;
	mul.wide.u32 	%rd2220, %r470, 4;
	add.s64 	%rd2221, %rd4, %rd2220;
	ld.global.nc.u32 	%r1884, [%rd2221];
	setp.lt.s32 	%p1278, %r1884, 0;
	setp.ge.s32 	%p1279, %r1884, %r6;
	or.pred  	%p1280, %p1278, %p1279;
	@%p1280 bra 	$L__BB3_609;
	and.b32  	%r1885, %r1884, 63;
	mov.b64 	%rd2222, 1;
	shl.b64 	%rd4096, %rd2222, %r1885;
	st.local.u64 	[%rd5+160], %rd4096;
$L__BB3_609:
	add.s32 	%r2732, %r467, 1;
	setp.eq.s32 	%p1281, %r469, 1;
	@%p1281 bra 	$L__BB3_618;
	ld.global.nc.u32 	%r473, [%rd470+4];
	setp.eq.s32 	%p1282, %r473, %r1541;
	setp.lt.s32 	%p1283, %r473, 0;
	or.pred  	%p1284, %p1282, %p1283;
	setp.ge.s32 	%p1285, %r473, %r1536;
	or.pred  	%p1286, %p1285, %p1284;
	@%p1286 bra 	$L__BB3_613;
	mul.wide.u32 	%rd2223, %r473, 4;
	add.s64 	%rd2224, %rd4, %rd2223;
	ld.global.nc.u32 	%r1886, [%rd2224];
	setp.lt.s32 	%p1287, %r1886, 0;
	setp.ge.s32 	%p1288, %r1886, %r6;
	or.pred  	%p1289, %p1287, %p1288;
	@%p1289 bra 	$L__BB3_613;
	and.b32  	%r1887, %r1886, 63;
	mov.b64 	%rd2225, 1;
	shl.b64 	%rd2226, %rd2225, %r1887;
	or.b64  	%rd4096, %rd4096, %rd2226;
	st.local.u64 	[%rd5+160], %rd4096;
$L__BB3_613:
	add.s32 	%r2732, %r467, 2;
	setp.eq.s32 	%p1290, %r469, 2;
	@%p1290 bra 	$L__BB3_618;
	ld.global.nc.u32 	%r476, [%rd470+8];
	setp.eq.s32 	%p1291, %r476, %r1541;
	setp.lt.s32 	%p1292, %r476, 0;
	or.pred  	%p1293, %p1291, %p1292;
	setp.ge.s32 	%p1294, %r476, %r1536;
	or.pred  	%p1295, %p1294, %p1293;
	@%p1295 bra 	$L__BB3_617;
	mul.wide.u32 	%rd2227, %r476, 4;
	add.s64 	%rd2228, %rd4, %rd2227;
	ld.global.nc.u32 	%r1888, [%rd2228];
	setp.lt.s32 	%p1296, %r1888, 0;
	setp.ge.s32 	%p1297, %r1888, %r6;
	or.pred  	%p1298, %p1296, %p1297;
	@%p1298 bra 	$L__BB3_617;
	and.b32  	%r1889, %r1888, 63;
	mov.b64 	%rd2229, 1;
	shl.b64 	%rd2230, %rd2229, %r1889;
	or.b64  	%rd4096, %rd4096, %rd2230;
	st.local.u64 	[%rd5+160], %rd4096;
$L__BB3_617:
	add.s32 	%r2732, %r467, 3;
$L__BB3_618:
	sub.s32 	%r1890, %r467, %r468;
	setp.gt.u32 	%p1299, %r1890, -4;
	@%p1299 bra 	$L__BB3_633;
$L__BB3_619:
	.pragma "nounroll";
	mul.wide.s32 	%rd2231, %r2732, 4;
	add.s64 	%rd480, %rd1, %rd2231;
	ld.global.nc.u32 	%r481, [%rd480];
	setp.eq.s32 	%p1300, %r481, %r1541;
	setp.lt.s32 	%p1301, %r481, 0;
	or.pred  	%p1302, %p1300, %p1301;
	setp.ge.s32 	%p1303, %r481, %r1536;
	or.pred  	%p1304, %p1303, %p1302;
	@%p1304 bra 	$L__BB3_622;
	mul.wide.u32 	%rd2232, %r481, 4;
	add.s64 	%rd2233, %rd4, %rd2232;
	ld.global.nc.u32 	%r1891, [%rd2233];
	setp.lt.s32 	%p1305, %r1891, 0;
	setp.ge.s32 	%p1306, %r1891, %r6;
	or.pred  	%p1307, %p1305, %p1306;
	@%p1307 bra 	$L__BB3_622;
	and.b32  	%r1892, %r1891, 63;
	mov.b64 	%rd2234, 1;
	shl.b64 	%rd2235, %rd2234, %r1892;
	or.b64  	%rd4096, %rd4096, %rd2235;
$L__BB3_622:
	ld.global.nc.u32 	%r483, [%rd480+4];
	setp.eq.s32 	%p1308, %r483, %r1541;
	setp.lt.s32 	%p1309, %r483, 0;
	or.pred  	%p1310, %p1308, %p1309;
	setp.ge.s32 	%p1311, %r483, %r1536;
	or.pred  	%p1312, %p1311, %p1310;
	@%p1312 bra 	$L__BB3_625;
	mul.wide.u32 	%rd2236, %r483, 4;
	add.s64 	%rd2237, %rd4, %rd2236;
	ld.global.nc.u32 	%r1893, [%rd2237];
	setp.lt.s32 	%p1313, %r1893, 0;
	setp.ge.s32 	%p1314, %r1893, %r6;
	or.pred  	%p1315, %p1313, %p1314;
	@%p1315 bra 	$L__BB3_625;
	and.b32  	%r1894, %r1893, 63;
	mov.b64 	%rd2238, 1;
	shl.b64 	%rd2239, %rd2238, %r1894;
	or.b64  	%rd4096, %rd4096, %rd2239;
$L__BB3_625:
	ld.global.nc.u32 	%r485, [%rd480+8];
	setp.eq.s32 	%p1316, %r485, %r1541;
	setp.lt.s32 	%p1317, %r485, 0;
	or.pred  	%p1318, %p1316, %p1317;
	setp.ge.s32 	%p1319, %r485, %r1536;
	or.pred  	%p1320, %p1319, %p1318;
	@%p1320 bra 	$L__BB3_628;
	mul.wide.u32 	%rd2240, %r485, 4;
	add.s64 	%rd2241, %rd4, %rd2240;
	ld.global.nc.u32 	%r1895, [%rd2241];
	setp.lt.s32 	%p1321, %r1895, 0;
	setp.ge.s32 	%p1322, %r1895, %r6;
	or.pred  	%p1323, %p1321, %p1322;
	@%p1323 bra 	$L__BB3_628;
	and.b32  	%r1896, %r1895, 63;
	mov.b64 	%rd2242, 1;
	shl.b64 	%rd2243, %rd2242, %r1896;
	or.b64  	%rd4096, %rd4096, %rd2243;
$L__BB3_628:
	ld.global.nc.u32 	%r487, [%rd480+12];
	setp.eq.s32 	%p1324, %r487, %r1541;
	setp.lt.s32 	%p1325, %r487, 0;
	or.pred  	%p1326, %p1324, %p1325;
	setp.ge.s32 	%p1327, %r487, %r1536;
	or.pred  	%p1328, %p1327, %p1326;
	@%p1328 bra 	$L__BB3_631;
	mul.wide.u32 	%rd2244, %r487, 4;
	add.s64 	%rd2245, %rd4, %rd2244;
	ld.global.nc.u32 	%r1897, [%rd2245];
	setp.lt.s32 	%p1329, %r1897, 0;
	setp.ge.s32 	%p1330, %r1897, %r6;
	or.pred  	%p1331, %p1329, %p1330;
	@%p1331 bra 	$L__BB3_631;
	and.b32  	%r1898, %r1897, 63;
	mov.b64 	%rd2246, 1;
	shl.b64 	%rd2247, %rd2246, %r1898;
	or.b64  	%rd4096, %rd4096, %rd2247;
$L__BB3_631:
	add.s32 	%r2732, %r2732, 4;
	setp.ne.s32 	%p1332, %r2732, %r468;
	@%p1332 bra 	$L__BB3_619;
	st.local.u64 	[%rd5+160], %rd4096;
$L__BB3_633:
	setp.eq.s32 	%p1333, %r4, 21;
	@%p1333 bra 	$L__BB3_1923;
	mov.b64 	%rd2248, 0;
	st.local.u64 	[%rd5+168], %rd2248;
	ld.global.nc.u32 	%r1899, [%rd9+84];
	mul.wide.s32 	%rd2249, %r1899, 4;
	add.s64 	%rd2250, %rd2, %rd2249;
	ld.global.nc.u32 	%r490, [%rd2250];
	ld.global.nc.u32 	%r491, [%rd2250+4];
	setp.ge.s32 	%p1334, %r490, %r491;
	@%p1334 bra 	$L__BB3_663;
	sub.s32 	%r1900, %r491, %r490;
	and.b32  	%r492, %r1900, 3;
	setp.eq.s32 	%p1335, %r492, 0;
	mov.b64 	%rd4110, 0;
	mov.u32 	%r2734, %r490;
	@%p1335 bra 	$L__BB3_648;
	mul.wide.s32 	%rd2253, %r490, 4;
	add.s64 	%rd493, %rd1, %rd2253;
	ld.global.nc.u32 	%r493, [%rd493];
	setp.eq.s32 	%p1336, %r493, %r1541;
	setp.lt.s32 	%p1337, %r493, 0;
	or.pred  	%p1338, %p1336, %p1337;
	setp.ge.s32 	%p1339, %r493, %r1536;
	mov.b64 	%rd4110, 0;
	or.pred  	%p1340, %p1339, %p1338;
	@%p1340 bra 	$L__BB3_639;
	mul.wide.u32 	%rd2255, %r493, 4;
	add.s64 	%rd2256, %rd4, %rd2255;
	ld.global.nc.u32 	%r1901, [%rd2256];
	setp.lt.s32 	%p1341, %r1901, 0;
	setp.ge.s32 	%p1342, %r1901, %r6;
	or.pred  	%p1343, %p1341, %p1342;
	@%p1343 bra 	$L__BB3_639;
	and.b32  	%r1902, %r1901, 63;
	mov.b64 	%rd2257, 1;
	shl.b64 	%rd4110, %rd2257, %r1902;
	st.local.u64 	[%rd5+168], %rd4110;
$L__BB3_639:
	add.s32 	%r2734, %r490, 1;
	setp.eq.s32 	%p1344, %r492, 1;
	@%p1344 bra 	$L__BB3_648;
	ld.global.nc.u32 	%r496, [%rd493+4];
	setp.eq.s32 	%p1345, %r496, %r1541;
	setp.lt.s32 	%p1346, %r496, 0;
	or.pred  	%p1347, %p1345, %p1346;
	setp.ge.s32 	%p1348, %r496, %r1536;
	or.pred  	%p1349, %p1348, %p1347;
	@%p1349 bra 	$L__BB3_643;
	mul.wide.u32 	%rd2258, %r496, 4;
	add.s64 	%rd2259, %rd4, %rd2258;
	ld.global.nc.u32 	%r1903, [%rd2259];
	setp.lt.s32 	%p1350, %r1903, 0;
	setp.ge.s32 	%p1351, %r1903, %r6;
	or.pred  	%p1352, %p1350, %p1351;
	@%p1352 bra 	$L__BB3_643;
	and.b32  	%r1904, %r1903, 63;
	mov.b64 	%rd2260, 1;
	shl.b64 	%rd2261, %rd2260, %r1904;
	or.b64  	%rd4110, %rd4110, %rd2261;
	st.local.u64 	[%rd5+168], %rd4110;
$L__BB3_643:
	add.s32 	%r2734, %r490, 2;
	setp.eq.s32 	%p1353, %r492, 2;
	@%p1353 bra 	$L__BB3_648;
	ld.global.nc.u32 	%r499, [%rd493+8];
	setp.eq.s32 	%p1354, %r499, %r1541;
	setp.lt.s32 	%p1355, %r499, 0;
	or.pred  	%p1356, %p1354, %p1355;
	setp.ge.s32 	%p1357, %r499, %r1536;
	or.pred  	%p1358, %p1357, %p1356;
	@%p1358 bra 	$L__BB3_647;
	mul.wide.u32 	%rd2262, %r499, 4;
	add.s64 	%rd2263, %rd4, %rd2262;
	ld.global.nc.u32 	%r1905, [%rd2263];
	setp.lt.s32 	%p1359, %r1905, 0;
	setp.ge.s32 	%p1360, %r1905, %r6;
	or.pred  	%p1361, %p1359, %p1360;
	@%p1361 bra 	$L__BB3_647;
	and.b32  	%r1906, %r1905, 63;
	mov.b64 	%rd2264, 1;
	shl.b64 	%rd2265, %rd2264, %r1906;
	or.b64  	%rd4110, %rd4110, %rd2265;
	st.local.u64 	[%rd5+168], %rd4110;
$L__BB3_647:
	add.s32 	%r2734, %r490, 3;
$L__BB3_648:
	sub.s32 	%r1907, %r490, %r491;
	setp.gt.u32 	%p1362, %r1907, -4;
	@%p1362 bra 	$L__BB3_663;
$L__BB3_649:
	.pragma "nounroll";
	mul.wide.s32 	%rd2266, %r2734, 4;
	add.s64 	%rd503, %rd1, %rd2266;
	ld.global.nc.u32 	%r504, [%rd503];
	setp.eq.s32 	%p1363, %r504, %r1541;
	setp.lt.s32 	%p1364, %r504, 0;
	or.pred  	%p1365, %p1363, %p1364;
	setp.ge.s32 	%p1366, %r504, %r1536;
	or.pred  	%p1367, %p1366, %p1365;
	@%p1367 bra 	$L__BB3_652;
	mul.wide.u32 	%rd2267, %r504, 4;
	add.s64 	%rd2268, %rd4, %rd2267;
	ld.global.nc.u32 	%r1908, [%rd2268];
	setp.lt.s32 	%p1368, %r1908, 0;
	setp.ge.s32 	%p1369, %r1908, %r6;
	or.pred  	%p1370, %p1368, %p1369;
	@%p1370 bra 	$L__BB3_652;
	and.b32  	%r1909, %r1908, 63;
	mov.b64 	%rd2269, 1;
	shl.b64 	%rd2270, %rd2269, %r1909;
	or.b64  	%rd4110, %rd4110, %rd2270;
$L__BB3_652:
	ld.global.nc.u32 	%r506, [%rd503+4];
	setp.eq.s32 	%p1371, %r506, %r1541;
	setp.lt.s32 	%p1372, %r506, 0;
	or.pred  	%p1373, %p1371, %p1372;
	setp.ge.s32 	%p1374, %r506, %r1536;
	or.pred  	%p1375, %p1374, %p1373;
	@%p1375 bra 	$L__BB3_655;
	mul.wide.u32 	%rd2271, %r506, 4;
	add.s64 	%rd2272, %rd4, %rd2271;
	ld.global.nc.u32 	%r1910, [%rd2272];
	setp.lt.s32 	%p1376, %r1910, 0;
	setp.ge.s32 	%p1377, %r1910, %r6;
	or.pred  	%p1378, %p1376, %p1377;
	@%p1378 bra 	$L__BB3_655;
	and.b32  	%r1911, %r1910, 63;
	mov.b64 	%rd2273, 1;
	shl.b64 	%rd2274, %rd2273, %r1911;
	or.b64  	%rd4110, %rd4110, %rd2274;
$L__BB3_655:
	ld.global.nc.u32 	%r508, [%rd503+8];
	setp.eq.s32 	%p1379, %r508, %r1541;
	setp.lt.s32 	%p1380, %r508, 0;
	or.pred  	%p1381, %p1379, %p1380;
	setp.ge.s32 	%p1382, %r508, %r1536;
	or.pred  	%p1383, %p1382, %p1381;
	@%p1383 bra 	$L__BB3_658;
	mul.wide.u32 	%rd2275, %r508, 4;
	add.s64 	%rd2276, %rd4, %rd2275;
	ld.global.nc.u32 	%r1912, [%rd2276];
	setp.lt.s32 	%p1384, %r1912, 0;
	setp.ge.s32 	%p1385, %r1912, %r6;
	or.pred  	%p1386, %p1384, %p1385;
	@%p1386 bra 	$L__BB3_658;
	and.b32  	%r1913, %r1912, 63;
	mov.b64 	%rd2277, 1;
	shl.b64 	%rd2278, %rd2277, %r1913;
	or.b64  	%rd4110, %rd4110, %rd2278;
$L__BB3_658:
	ld.global.nc.u32 	%r510, [%rd503+12];
	setp.eq.s32 	%p1387, %r510, %r1541;
	setp.lt.s32 	%p1388, %r510, 0;
	or.pred  	%p1389, %p1387, %p1388;
	setp.ge.s32 	%p1390, %r510, %r1536;
	or.pred  	%p1391, %p1390, %p1389;
	@%p1391 bra 	$L__BB3_661;
	mul.wide.u32 	%rd2279, %r510, 4;
	add.s64 	%rd2280, %rd4, %rd2279;
	ld.global.nc.u32 	%r1914, [%rd2280];
	setp.lt.s32 	%p1392, %r1914, 0;
	setp.ge.s32 	%p1393, %r1914, %r6;
	or.pred  	%p1394, %p1392, %p1393;
	@%p1394 bra 	$L__BB3_661;
	and.b32  	%r1915, %r1914, 63;
	mov.b64 	%rd2281, 1;
	shl.b64 	%rd2282, %rd2281, %r1915;
	or.b64  	%rd4110, %rd4110, %rd2282;
$L__BB3_661:
	add.s32 	%r2734, %r2734, 4;
	setp.ne.s32 	%p1395, %r2734, %r491;
	@%p1395 bra 	$L__BB3_649;
	st.local.u64 	[%rd5+168], %rd4110;
$L__BB3_663:
	setp.eq.s32 	%p1396, %r4, 22;
	@%p1396 bra 	$L__BB3_1923;
	mov.b64 	%rd2283, 0;
	st.local.u64 	[%rd5+176], %rd2283;
	ld.global.nc.u32 	%r1916, [%rd9+88];
	mul.wide.s32 	%rd2284, %r1916, 4;
	add.s64 	%rd2285, %rd2, %rd2284;
	ld.global.nc.u32 	%r513, [%rd2285];
	ld.global.nc.u32 	%r514, [%rd2285+4];
	setp.ge.s32 	%p1397, %r513, %r514;
	@%p1397 bra 	$L__BB3_693;
	sub.s32 	%r1917, %r514, %r513;
	and.b32  	%r515, %r1917, 3;
	setp.eq.s32 	%p1398, %r515, 0;
	mov.b64 	%rd4124, 0;
	mov.u32 	%r2736, %r513;
	@%p1398 bra 	$L__BB3_678;
	mul.wide.s32 	%rd2288, %r513, 4;
	add.s64 	%rd516, %rd1, %rd2288;
	ld.global.nc.u32 	%r516, [%rd516];
	setp.eq.s32 	%p1399, %r516, %r1541;
	setp.lt.s32 	%p1400, %r516, 0;
	or.pred  	%p1401, %p1399, %p1400;
	setp.ge.s32 	%p1402, %r516, %r1536;
	mov.b64 	%rd4124, 0;
	or.pred  	%p1403, %p1402, %p1401;
	@%p1403 bra 	$L__BB3_669;
	mul.wide.u32 	%rd2290, %r516, 4;
	add.s64 	%rd2291, %rd4, %rd2290;
	ld.global.nc.u32 	%r1918, [%rd2291];
	setp.lt.s32 	%p1404, %r1918, 0;
	setp.ge.s32 	%p1405, %r1918, %r6;
	or.pred  	%p1406, %p1404, %p1405;
	@%p1406 bra 	$L__BB3_669;
	and.b32  	%r1919, %r1918, 63;
	mov.b64 	%rd2292, 1;
	shl.b64 	%rd4124, %rd2292, %r1919;
	st.local.u64 	[%rd5+176], %rd4124;
$L__BB3_669:
	add.s32 	%r2736, %r513, 1;
	setp.eq.s32 	%p1407, %r515, 1;
	@%p1407 bra 	$L__BB3_678;
	ld.global.nc.u32 	%r519, [%rd516+4];
	setp.eq.s32 	%p1408, %r519, %r1541;
	setp.lt.s32 	%p1409, %r519, 0;
	or.pred  	%p1410, %p1408, %p1409;
	setp.ge.s32 	%p1411, %r519, %r1536;
	or.pred  	%p1412, %p1411, %p1410;
	@%p1412 bra 	$L__BB3_673;
	mul.wide.u32 	%rd2293, %r519, 4;
	add.s64 	%rd2294, %rd4, %rd2293;
	ld.global.nc.u32 	%r1920, [%rd2294];
	setp.lt.s32 	%p1413, %r1920, 0;
	setp.ge.s32 	%p1414, %r1920, %r6;
	or.pred  	%p1415, %p1413, %p1414;
	@%p1415 bra 	$L__BB3_673;
	and.b32  	%r1921, %r1920, 63;
	mov.b64 	%rd2295, 1;
	shl.b64 	%rd2296, %rd2295, %r1921;
	or.b64  	%rd4124, %rd4124, %rd2296;
	st.local.u64 	[%rd5+176], %rd4124;
$L__BB3_673:
	add.s32 	%r2736, %r513, 2;
	setp.eq.s32 	%p1416, %r515, 2;
	@%p1416 bra 	$L__BB3_678;
	ld.global.nc.u32 	%r522, [%rd516+8];
	setp.eq.s32 	%p1417, %r522, %r1541;
	setp.lt.s32 	%p1418, %r522, 0;
	or.pred  	%p1419, %p1417, %p1418;
	setp.ge.s32 	%p1420, %r522, %r1536;
	or.pred  	%p1421, %p1420, %p1419;
	@%p1421 bra 	$L__BB3_677;
	mul.wide.u32 	%rd2297, %r522, 4;
	add.s64 	%rd2298, %rd4, %rd2297;
	ld.global.nc.u32 	%r1922, [%rd2298];
	setp.lt.s32 	%p1422, %r1922, 0;
	setp.ge.s32 	%p1423, %r1922, %r6;
	or.pred  	%p1424, %p1422, %p1423;
	@%p1424 bra 	$L__BB3_677;
	and.b32  	%r1923, %r1922, 63;
	mov.b64 	%rd2299, 1;
	shl.b64 	%rd2300, %rd2299, %r1923;
	or.b64  	%rd4124, %rd4124, %rd2300;
	st.local.u64 	[%rd5+176], %rd4124;
$L__BB3_677:
	add.s32 	%r2736, %r513, 3;
$L__BB3_678:
	sub.s32 	%r1924, %r513, %r514;
	setp.gt.u32 	%p1425, %r1924, -4;
	@%p1425 bra 	$L__BB3_693;
$L__BB3_679:
	.pragma "nounroll";
	mul.wide.s32 	%rd2301, %r2736, 4;
	add.s64 	%rd526, %rd1, %rd2301;
	ld.global.nc.u32 	%r527, [%rd526];
	setp.eq.s32 	%p1426, %r527, %r1541;
	setp.lt.s32 	%p1427, %r527, 0;
	or.pred  	%p1428, %p1426, %p1427;
	setp.ge.s32 	%p1429, %r527, %r1536;
	or.pred  	%p1430, %p1429, %p1428;
	@%p1430 bra 	$L__BB3_682;
	mul.wide.u32 	%rd2302, %r527, 4;
	add.s64 	%rd2303, %rd4, %rd2302;
	ld.global.nc.u32 	%r1925, [%rd2303];
	setp.lt.s32 	%p1431, %r1925, 0;
	setp.ge.s32 	%p1432, %r1925, %r6;
	or.pred  	%p1433, %p1431, %p1432;
	@%p1433 bra 	$L__BB3_682;
	and.b32  	%r1926, %r1925, 63;
	mov.b64 	%rd2304, 1;
	shl.b64 	%rd2305, %rd2304, %r1926;
	or.b64  	%rd4124, %rd4124, %rd2305;
$L__BB3_682:
	ld.global.nc.u32 	%r529, [%rd526+4];
	setp.eq.s32 	%p1434, %r529, %r1541;
	setp.lt.s32 	%p1435, %r529, 0;
	or.pred  	%p1436, %p1434, %p1435;
	setp.ge.s32 	%p1437, %r529, %r1536;
	or.pred  	%p1438, %p1437, %p1436;
	@%p1438 bra 	$L__BB3_685;
	mul.wide.u32 	%rd2306, %r529, 4;
	add.s64 	%rd2307, %rd4, %rd2306;
	ld.global.nc.u32 	%r1927, [%rd2307];
	setp.lt.s32 	%p1439, %r1927, 0;
	setp.ge.s32 	%p1440, %r1927, %r6;
	or.pred  	%p1441, %p1439, %p1440;
	@%p1441 bra 	$L__BB3_685;
	and.b32  	%r1928, %r1927, 63;
	mov.b64 	%rd2308, 1;
	shl.b64 	%rd2309, %rd2308, %r1928;
	or.b64  	%rd4124, %rd4124, %rd2309;
$L__BB3_685:
	ld.global.nc.u32 	%r531, [%rd526+8];
	setp.eq.s32 	%p1442, %r531, %r1541;
	setp.lt.s32 	%p1443, %r531, 0;
	or.pred  	%p1444, %p1442, %p1443;
	setp.ge.s32 	%p1445, %r531, %r1536;
	or.pred  	%p1446, %p1445, %p1444;
	@%p1446 bra 	$L__BB3_688;
	mul.wide.u32 	%rd2310, %r531, 4;
	add.s64 	%rd2311, %rd4, %rd2310;
	ld.global.nc.u32 	%r1929, [%rd2311];
	setp.lt.s32 	%p1447, %r1929, 0;
	setp.ge.s32 	%p1448, %r1929, %r6;
	or.pred  	%p1449, %p1447, %p1448;
	@%p1449 bra 	$L__BB3_688;
	and.b32  	%r1930, %r1929, 63;
	mov.b64 	%rd2312, 1;
	shl.b64 	%rd2313, %rd2312, %r1930;
	or.b64  	%rd4124, %rd4124, %rd2313;
$L__BB3_688:
	ld.global.nc.u32 	%r533, [%rd526+12];
	setp.eq.s32 	%p1450, %r533, %r1541;
	setp.lt.s32 	%p1451, %r533, 0;
	or.pred  	%p1452, %p1450, %p1451;
	setp.ge.s32 	%p1453, %r533, %r1536;
	or.pred  	%p1454, %p1453, %p1452;
	@%p1454 bra 	$L__BB3_691;
	mul.wide.u32 	%rd2314, %r533, 4;
	add.s64 	%rd2315, %rd4, %rd2314;
	ld.global.nc.u32 	%r1931, [%rd2315];
	setp.lt.s32 	%p1455, %r1931, 0;
	setp.ge.s32 	%p1456, %r1931, %r6;
	or.pred  	%p1457, %p1455, %p1456;
	@%p1457 bra 	$L__BB3_691;
	and.b32  	%r1932, %r1931, 63;
	mov.b64 	%rd2316, 1;
	shl.b64 	%rd2317, %rd2316, %r1932;
	or.b64  	%rd4124, %rd4124, %rd2317;
$L__BB3_691:
	add.s32 	%r2736, %r2736, 4;
	setp.ne.s32 	%p1458, %r2736, %r514;
	@%p1458 bra 	$L__BB3_679;
	st.local.u64 	[%rd5+176], %rd4124;
$L__BB3_693:
	setp.eq.s32 	%p1459, %r4, 23;
	@%p1459 bra 	$L__BB3_1923;
	mov.b64 	%rd2318, 0;
	st.local.u64 	[%rd5+184], %rd2318;
	ld.global.nc.u32 	%r1933, [%rd9+92];
	mul.wide.s32 	%rd2319, %r1933, 4;
	add.s64 	%rd2320, %rd2, %rd2319;
	ld.global.nc.u32 	%r536, [%rd2320];
	ld.global.nc.u32 	%r537, [%rd2320+4];
	setp.ge.s32 	%p1460, %r536, %r537;
	@%p1460 bra 	$L__BB3_723;
	sub.s32 	%r1934, %r537, %r536;
	and.b32  	%r538, %r1934, 3;
	setp.eq.s32 	%p1461, %r538, 0;
	mov.b64 	%rd4138, 0;
	mov.u32 	%r2738, %r536;
	@%p1461 bra 	$L__BB3_708;
	mul.wide.s32 	%rd2323, %r536, 4;
	add.s64 	%rd539, %rd1, %rd2323;
	ld.global.nc.u32 	%r539, [%rd539];
	setp.eq.s32 	%p1462, %r539, %r1541;
	setp.lt.s32 	%p1463, %r539, 0;
	or.pred  	%p1464, %p1462, %p1463;
	setp.ge.s32 	%p1465, %r539, %r1536;
	mov.b64 	%rd4138, 0;
	or.pred  	%p1466, %p1465, %p1464;
	@%p1466 bra 	$L__BB3_699;
	mul.wide.u32 	%rd2325, %r539, 4;
	add.s64 	%rd2326, %rd4, %rd2325;
	ld.global.nc.u32 	%r1935, [%rd2326];
	setp.lt.s32 	%p1467, %r1935, 0;
	setp.ge.s32 	%p1468, %r1935, %r6;
	or.pred  	%p1469, %p1467, %p1468;
	@%p1469 bra 	$L__BB3_699;
	and.b32  	%r1936, %r1935, 63;
	mov.b64 	%rd2327, 1;
	shl.b64 	%rd4138, %rd2327, %r1936;
	st.local.u64 	[%rd5+184], %rd4138;
$L__BB3_699:
	add.s32 	%r2738, %r536, 1;
	setp.eq.s32 	%p1470, %r538, 1;
	@%p1470 bra 	$L__BB3_708;
	ld.global.nc.u32 	%r542, [%rd539+4];
	setp.eq.s32 	%p1471, %r542, %r1541;
	setp.lt.s32 	%p1472, %r542, 0;
	or.pred  	%p1473, %p1471, %p1472;
	setp.ge.s32 	%p1474, %r542, %r1536;
	or.pred  	%p1475, %p1474, %p1473;
	@%p1475 bra 	$L__BB3_703;
	mul.wide.u32 	%rd2328, %r542, 4;
	add.s64 	%rd2329, %rd4, %rd2328;
	ld.global.nc.u32 	%r1937, [%rd2329];
	setp.lt.s32 	%p1476, %r1937, 0;
	setp.ge.s32 	%p1477, %r1937, %r6;
	or.pred  	%p1478, %p1476, %p1477;
	@%p1478 bra 	$L__BB3_703;
	and.b32  	%r1938, %r1937, 63;
	mov.b64 	%rd2330, 1;
	shl.b64 	%rd2331, %rd2330, %r1938;
	or.b64  	%rd4138, %rd4138, %rd2331;
	st.local.u64 	[%rd5+184], %rd4138;
$L__BB3_703:
	add.s32 	%r2738, %r536, 2;
	setp.eq.s32 	%p1479, %r538, 2;
	@%p1479 bra 	$L__BB3_708;
	ld.global.nc.u32 	%r545, [%rd539+8];
	setp.eq.s32 	%p1480, %r545, %r1541;
	setp.lt.s32 	%p1481, %r545, 0;
	or.pred  	%p1482, %p1480, %p1481;
	setp.ge.s32 	%p1483, %r545, %r1536;
	or.pred  	%p1484, %p1483, %p1482;
	@%p1484 bra 	$L__BB3_707;
	mul.wide.u32 	%rd2332, %r545, 4;
	add.s64 	%rd2333, %rd4, %rd2332;
	ld.global.nc.u32 	%r1939, [%rd2333];
	setp.lt.s32 	%p1485, %r1939, 0;
	setp.ge.s32 	%p1486, %r1939, %r6;
	or.pred  	%p1487, %p1485, %p1486;
	@%p1487 bra 	$L__BB3_707;
	and.b32  	%r1940, %r1939, 63;
	mov.b64 	%rd2334, 1;
	shl.b64 	%rd2335, %rd2334, %r1940;
	or.b64  	%rd4138, %rd4138, %rd2335;
	st.local.u64 	[%rd5+184], %rd4138;
$L__BB3_707:
	add.s32 	%r2738, %r536, 3;
$L__BB3_708:
	sub.s32 	%r1941, %r536, %r537;
	setp.gt.u32 	%p1488, %r1941, -4;
	@%p1488 bra 	$L__BB3_723;
$L__BB3_709:
	.pragma "nounroll";
	mul.wide.s32 	%rd2336, %r2738, 4;
	add.s64 	%rd549, %rd1, %rd2336;
	ld.global.nc.u32 	%r550, [%rd549];
	setp.eq.s32 	%p1489, %r550, %r1541;
	setp.lt.s32 	%p1490, %r550, 0;
	or.pred  	%p1491, %p1489, %p1490;
	setp.ge.s32 	%p1492, %r550, %r1536;
	or.pred  	%p1493, %p1492, %p1491;
	@%p1493 bra 	$L__BB3_712;
	mul.wide.u32 	%rd2337, %r550, 4;
	add.s64 	%rd2338, %rd4, %rd2337;
	ld.global.nc.u32 	%r1942, [%rd2338];
	setp.lt.s32 	%p1494, %r1942, 0;
	setp.ge.s32 	%p1495, %r1942, %r6;
	or.pred  	%p1496, %p1494, %p1495;
	@%p1496 bra 	$L__BB3_712;
	and.b32  	%r1943, %r1942, 63;
	mov.b64 	%rd2339, 1;
	shl.b64 	%rd2340, %rd2339, %r1943;
	or.b64  	%rd4138, %rd4138, %rd2340;
$L__BB3_712:
	ld.global.nc.u32 	%r552, [%rd549+4];
	setp.eq.s32 	%p1497, %r552, %r1541;
	setp.lt.s32 	%p1498, %r552, 0;
	or.pred  	%p1499, %p1497, %p1498;
	setp.ge.s32 	%p1500, %r552, %r1536;
	or.pred  	%p1501, %p1500, %p1499;
	@%p1501 bra 	$L__BB3_715;
	mul.wide.u32 	%rd2341, %r552, 4;
	add.s64 	%rd2342, %rd4, %rd2341;
	ld.global.nc.u32 	%r1944, [%rd2342];
	setp.lt.s32 	%p1502, %r1944, 0;
	setp.ge.s32 	%p1503, %r1944, %r6;
	or.pred  	%p1504, %p1502, %p1503;
	@%p1504 bra 	$L__BB3_715;
	and.b32  	%r1945, %r1944, 63;
	mov.b64 	%rd2343, 1;
	shl.b64 	%rd2344, %rd2343, %r1945;
	or.b64  	%rd4138, %rd4138, %rd2344;
$L__BB3_715:
	ld.global.nc.u32 	%r554, [%rd549+8];
	setp.eq.s32 	%p1505, %r554, %r1541;
	setp.lt.s32 	%p1506, %r554, 0;
	or.pred  	%p1507, %p1505, %p1506;
	setp.ge.s32 	%p1508, %r554, %r1536;
	or.pred  	%p1509, %p1508, %p1507;
	@%p1509 bra 	$L__BB3_718;
	mul.wide.u32 	%rd2345, %r554, 4;
	add.s64 	%rd2346, %rd4, %rd2345;
	ld.global.nc.u32 	%r1946, [%rd2346];
	setp.lt.s32 	%p1510, %r1946, 0;
	setp.ge.s32 	%p1511, %r1946, %r6;
	or.pred  	%p1512, %p1510, %p1511;
	@%p1512 bra 	$L__BB3_718;
	and.b32  	%r1947, %r1946, 63;
	mov.b64 	%rd2347, 1;
	shl.b64 	%rd2348, %rd2347, %r1947;
	or.b64  	%rd4138, %rd4138, %rd2348;
$L__BB3_718:
	ld.global.nc.u32 	%r556, [%rd549+12];
	setp.eq.s32 	%p1513, %r556, %r1541;
	setp.lt.s32 	%p1514, %r556, 0;
	or.pred  	%p1515, %p1513, %p1514;
	setp.ge.s32 	%p1516, %r556, %r1536;
	or.pred  	%p1517, %p1516, %p1515;
	@%p1517 bra 	$L__BB3_721;
	mul.wide.u32 	%rd2349, %r556, 4;
	add.s64 	%rd2350, %rd4, %rd2349;
	ld.global.nc.u32 	%r1948, [%rd2350];
	setp.lt.s32 	%p1518, %r1948, 0;
	setp.ge.s32 	%p1519, %r1948, %r6;
	or.pred  	%p1520, %p1518, %p1519;
	@%p1520 bra 	$L__BB3_721;
	and.b32  	%r1949, %r1948, 63;
	mov.b64 	%rd2351, 1;
	shl.b64 	%rd2352, %rd2351, %r1949;
	or.b64  	%rd4138, %rd4138, %rd2352;
$L__BB3_721:
	add.s32 	%r2738, %r2738, 4;
	setp.ne.s32 	%p1521, %r2738, %r537;
	@%p1521 bra 	$L__BB3_709;
	st.local.u64 	[%rd5+184], %rd4138;
$L__BB3_723:
	setp.eq.s32 	%p1522, %r4, 24;
	@%p1522 bra 	$L__BB3_1923;
	mov.b64 	%rd2353, 0;
	st.local.u64 	[%rd5+192], %rd2353;
	ld.global.nc.u32 	%r1950, [%rd9+96];
	mul.wide.s32 	%rd2354, %r1950, 4;
	add.s64 	%rd2355, %rd2, %rd2354;
	ld.global.nc.u32 	%r559, [%rd2355];
	ld.global.nc.u32 	%r560, [%rd2355+4];
	setp.ge.s32 	%p1523, %r559, %r560;
	@%p1523 bra 	$L__BB3_753;
	sub.s32 	%r1951, %r560, %r559;
	and.b32  	%r561, %r1951, 3;
	setp.eq.s32 	%p1524, %r561, 0;
	mov.b64 	%rd4152, 0;
	mov.u32 	%r2740, %r559;
	@%p1524 bra 	$L__BB3_738;
	mul.wide.s32 	%rd2358, %r559, 4;
	add.s64 	%rd562, %rd1, %rd2358;
	ld.global.nc.u32 	%r562, [%rd562];
	setp.eq.s32 	%p1525, %r562, %r1541;
	setp.lt.s32 	%p1526, %r562, 0;
	or.pred  	%p1527, %p1525, %p1526;
	setp.ge.s32 	%p1528, %r562, %r1536;
	mov.b64 	%rd4152, 0;
	or.pred  	%p1529, %p1528, %p1527;
	@%p1529 bra 	$L__BB3_729;
	mul.wide.u32 	%rd2360, %r562, 4;
	add.s64 	%rd2361, %rd4, %rd2360;
	ld.global.nc.u32 	%r1952, [%rd2361];
	setp.lt.s32 	%p1530, %r1952, 0;
	setp.ge.s32 	%p1531, %r1952, %r6;
	or.pred  	%p1532, %p1530, %p1531;
	@%p1532 bra 	$L__BB3_729;
	and.b32  	%r1953, %r1952, 63;
	mov.b64 	%rd2362, 1;
	shl.b64 	%rd4152, %rd2362, %r1953;
	st.local.u64 	[%rd5+192], %rd4152;
$L__BB3_729:
	add.s32 	%r2740, %r559, 1;
	setp.eq.s32 	%p1533, %r561, 1;
	@%p1533 bra 	$L__BB3_738;
	ld.global.nc.u32 	%r565, [%rd562+4];
	setp.eq.s32 	%p1534, %r565, %r1541;
	setp.lt.s32 	%p1535, %r565, 0;
	or.pred  	%p1536, %p1534, %p1535;
	setp.ge.s32 	%p1537, %r565, %r1536;
	or.pred  	%p1538, %p1537, %p1536;
	@%p1538 bra 	$L__BB3_733;
	mul.wide.u32 	%rd2363, %r565, 4;
	add.s64 	%rd2364, %rd4, %rd2363;
	ld.global.nc.u32 	%r1954, [%rd2364];
	setp.lt.s32 	%p1539, %r1954, 0;
	setp.ge.s32 	%p1540, %r1954, %r6;
	or.pred  	%p1541, %p1539, %p1540;
	@%p1541 bra 	$L__BB3_733;
	and.b32  	%r1955, %r1954, 63;
	mov.b64 	%rd2365, 1;
	shl.b64 	%rd2366, %rd2365, %r1955;
	or.b64  	%rd4152, %rd4152, %rd2366;
	st.local.u64 	[%rd5+192], %rd4152;
$L__BB3_733:
	add.s32 	%r2740, %r559, 2;
	setp.eq.s32 	%p1542, %r561, 2;
	@%p1542 bra 	$L__BB3_738;
	ld.global.nc.u32 	%r568, [%rd562+8];
	setp.eq.s32 	%p1543, %r568, %r1541;
	setp.lt.s32 	%p1544, %r568, 0;
	or.pred  	%p1545, %p1543, %p1544;
	setp.ge.s32 	%p1546, %r568, %r1536;
	or.pred  	%p1547, %p1546, %p1545;
	@%p1547 bra 	$L__BB3_737;
	mul.wide.u32 	%rd2367, %r568, 4;
	add.s64 	%rd2368, %rd4, %rd2367;
	ld.global.nc.u32 	%r1956, [%rd2368];
	setp.lt.s32 	%p1548, %r1956, 0;
	setp.ge.s32 	%p1549, %r1956, %r6;
	or.pred  	%p1550, %p1548, %p1549;
	@%p1550 bra 	$L__BB3_737;
	and.b32  	%r1957, %r1956, 63;
	mov.b64 	%rd2369, 1;
	shl.b64 	%rd2370, %rd2369, %r1957;
	or.b64  	%rd4152, %rd4152, %rd2370;
	st.local.u64 	[%rd5+192], %rd4152;
$L__BB3_737:
	add.s32 	%r2740, %r559, 3;
$L__BB3_738:
	sub.s32 	%r1958, %r559, %r560;
	setp.gt.u32 	%p1551, %r1958, -4;
	@%p1551 bra 	$L__BB3_753;
$L__BB3_739:
	.pragma "nounroll";
	mul.wide.s32 	%rd2371, %r2740, 4;
	add.s64 	%rd572, %rd1, %rd2371;
	ld.global.nc.u32 	%r573, [%rd572];
	setp.eq.s32 	%p1552, %r573, %r1541;
	setp.lt.s32 	%p1553, %r573, 0;
	or.pred  	%p1554, %p1552, %p1553;
	setp.ge.s32 	%p1555, %r573, %r1536;
	or.pred  	%p1556, %p1555, %p1554;
	@%p1556 bra 	$L__BB3_742;
	mul.wide.u32 	%rd2372, %r573, 4;
	add.s64 	%rd2373, %rd4, %rd2372;
	ld.global.nc.u32 	%r1959, [%rd2373];
	setp.lt.s32 	%p1557, %r1959, 0;
	setp.ge.s32 	%p1558, %r1959, %r6;
	or.pred  	%p1559, %p1557, %p1558;
	@%p1559 bra 	$L__BB3_742;
	and.b32  	%r1960, %r1959, 63;
	mov.b64 	%rd2374, 1;
	shl.b64 	%rd2375, %rd2374, %r1960;
	or.b64  	%rd4152, %rd4152, %rd2375;
$L__BB3_742:
	ld.global.nc.u32 	%r575, [%rd572+4];
	setp.eq.s32 	%p1560, %r575, %r1541;
	setp.lt.s32 	%p1561, %r575, 0;
	or.pred  	%p1562, %p1560, %p1561;
	setp.ge.s32 	%p1563, %r575, %r1536;
	or.pred  	%p1564, %p1563, %p1562;
	@%p1564 bra 	$L__BB3_745;
	mul.wide.u32 	%rd2376, %r575, 4;
	add.s64 	%rd2377, %rd4, %rd2376;
	ld.global.nc.u32 	%r1961, [%rd2377];
	setp.lt.s32 	%p1565, %r1961, 0;
	setp.ge.s32 	%p1566, %r1961, %r6;
	or.pred  	%p1567, %p1565, %p1566;
	@%p1567 bra 	$L__BB3_745;
	and.b32  	%r1962, %r1961, 63;
	mov.b64 	%rd2378, 1;
	shl.b64 	%rd2379, %rd2378, %r1962;
	or.b64  	%rd4152, %rd4152, %rd2379;
$L__BB3_745:
	ld.global.nc.u32 	%r577, [%rd572+8];
	setp.eq.s32 	%p1568, %r577, %r1541;
	setp.lt.s32 	%p1569, %r577, 0;
	or.pred  	%p1570, %p1568, %p1569;
	setp.ge.s32 	%p1571, %r577, %r1536;
	or.pred  	%p1572, %p1571, %p1570;
	@%p1572 bra 	$L__BB3_748;
	mul.wide.u32 	%rd2380, %r577, 4;
	add.s64 	%rd2381, %rd4, %rd2380;
	ld.global.nc.u32 	%r1963, [%rd2381];
	setp.lt.s32 	%p1573, %r1963, 0;
	setp.ge.s32 	%p1574, %r1963, %r6;
	or.pred  	%p1575, %p1573, %p1574;
	@%p1575 bra 	$L__BB3_748;
	and.b32  	%r1964, %r1963, 63;
	mov.b64 	%rd2382, 1;
	shl.b64 	%rd2383, %rd2382, %r1964;
	or.b64  	%rd4152, %rd4152, %rd2383;
$L__BB3_748:
	ld.global.nc.u32 	%r579, [%rd572+12];
	setp.eq.s32 	%p1576, %r579, %r1541;
	setp.lt.s32 	%p1577, %r579, 0;
	or.pred  	%p1578, %p1576, %p1577;
	setp.ge.s32 	%p1579, %r579, %r1536;
	or.pred  	%p1580, %p1579, %p1578;
	@%p1580 bra 	$L__BB3_751;
	mul.wide.u32 	%rd2384, %r579, 4;
	add.s64 	%rd2385, %rd4, %rd2384;
	ld.global.nc.u32 	%r1965, [%rd2385];
	setp.lt.s32 	%p1581, %r1965, 0;
	setp.ge.s32 	%p1582, %r1965, %r6;
	or.pred  	%p1583, %p1581, %p1582;
	@%p1583 bra 	$L__BB3_751;
	and.b32  	%r1966, %r1965, 63;
	mov.b64 	%rd2386, 1;
	shl.b64 	%rd2387, %rd2386, %r1966;
	or.b64  	%rd4152, %rd4152, %rd2387;
$L__BB3_751:
	add.s32 	%r2740, %r2740, 4;
	setp.ne.s32 	%p1584, %r2740, %r560;
	@%p1584 bra 	$L__BB3_739;
	st.local.u64 	[%rd5+192], %rd4152;
$L__BB3_753:
	setp.eq.s32 	%p1585, %r4, 25;
	@%p1585 bra 	$L__BB3_1923;
	mov.b64 	%rd2388, 0;
	st.local.u64 	[%rd5+200], %rd2388;
	ld.global.nc.u32 	%r1967, [%rd9+100];
	mul.wide.s32 	%rd2389, %r1967, 4;
	add.s64 	%rd2390, %rd2, %rd2389;
	ld.global.nc.u32 	%r582, [%rd2390];
	ld.global.nc.u32 	%r583, [%rd2390+4];
	setp.ge.s32 	%p1586, %r582, %r583;
	@%p1586 bra 	$L__BB3_783;
	sub.s32 	%r1968, %r583, %r582;
	and.b32  	%r584, %r1968, 3;
	setp.eq.s32 	%p1587, %r584, 0;
	mov.b64 	%rd4166, 0;
	mov.u32 	%r2742, %r582;
	@%p1587 bra 	$L__BB3_768;
	mul.wide.s32 	%rd2393, %r582, 4;
	add.s64 	%rd585, %rd1, %rd2393;
	ld.global.nc.u32 	%r585, [%rd585];
	setp.eq.s32 	%p1588, %r585, %r1541;
	setp.lt.s32 	%p1589, %r585, 0;
	or.pred  	%p1590, %p1588, %p1589;
	setp.ge.s32 	%p1591, %r585, %r1536;
	mov.b64 	%rd4166, 0;
	or.pred  	%p1592, %p1591, %p1590;
	@%p1592 bra 	$L__BB3_759;
	mul.wide.u32 	%rd2395, %r585, 4;
	add.s64 	%rd2396, %rd4, %rd2395;
	ld.global.nc.u32 	%r1969, [%rd2396];
	setp.lt.s32 	%p1593, %r1969, 0;
	setp.ge.s32 	%p1594, %r1969, %r6;
	or.pred  	%p1595, %p1593, %p1594;
	@%p1595 bra 	$L__BB3_759;
	and.b32  	%r1970, %r1969, 63;
	mov.b64 	%rd2397, 1;
	shl.b64 	%rd4166, %rd2397, %r1970;
	st.local.u64 	[%rd5+200], %rd4166;
$L__BB3_759:
	add.s32 	%r2742, %r582, 1;
	setp.eq.s32 	%p1596, %r584, 1;
	@%p1596 bra 	$L__BB3_768;
	ld.global.nc.u32 	%r588, [%rd585+4];
	setp.eq.s32 	%p1597, %r588, %r1541;
	setp.lt.s32 	%p1598, %r588, 0;
	or.pred  	%p1599, %p1597, %p1598;
	setp.ge.s32 	%p1600, %r588, %r1536;
	or.pred  	%p1601, %p1600, %p1599;
	@%p1601 bra 	$L__BB3_763;
	mul.wide.u32 	%rd2398, %r588, 4;
	add.s64 	%rd2399, %rd4, %rd2398;
	ld.global.nc.u32 	%r1971, [%rd2399];
	setp.lt.s32 	%p1602, %r1971, 0;
	setp.ge.s32 	%p1603, %r1971, %r6;
	or.pred  	%p1604, %p1602, %p1603;
	@%p1604 bra 	$L__BB3_763;
	and.b32  	%r1972, %r1971, 63;
	mov.b64 	%rd2400, 1;
	shl.b64 	%rd2401, %rd2400, %r1972;
	or.b64  	%rd4166, %rd4166, %rd2401;
	st.local.u64 	[%rd5+200], %rd4166;
$L__BB3_763:
	add.s32 	%r2742, %r582, 2;
	setp.eq.s32 	%p1605, %r584, 2;
	@%p1605 bra 	$L__BB3_768;
	ld.global.nc.u32 	%r591, [%rd585+8];
	setp.eq.s32 	%p1606, %r591, %r1541;
	setp.lt.s32 	%p1607, %r591, 0;
	or.pred  	%p1608, %p1606, %p1607;
	setp.ge.s32 	%p1609, %r591, %r1536;
	or.pred  	%p1610, %p1609, %p1608;
	@%p1610 bra 	$L__BB3_767;
	mul.wide.u32 	%rd2402, %r591, 4;
	add.s64 	%rd2403, %rd4, %rd2402;
	ld.global.nc.u32 	%r1973, [%rd2403];
	setp.lt.s32 	%p1611, %r1973, 0;
	setp.ge.s32 	%p1612, %r1973, %r6;
	or.pred  	%p1613, %p1611, %p1612;
	@%p1613 bra 	$L__BB3_767;
	and.b32  	%r1974, %r1973, 63;
	mov.b64 	%rd2404, 1;
	shl.b64 	%rd2405, %rd2404, %r1974;
	or.b64  	%rd4166, %rd4166, %rd2405;
	st.local.u64 	[%rd5+200], %rd4166;
$L__BB3_767:
	add.s32 	%r2742, %r582, 3;
$L__BB3_768:
	sub.s32 	%r1975, %r582, %r583;
	setp.gt.u32 	%p1614, %r1975, -4;
	@%p1614 bra 	$L__BB3_783;
$L__BB3_769:
	.pragma "nounroll";
	mul.wide.s32 	%rd2406, %r2742, 4;
	add.s64 	%rd595, %rd1, %rd2406;
	ld.global.nc.u32 	%r596, [%rd595];
	setp.eq.s32 	%p1615, %r596, %r1541;
	setp.lt.s32 	%p1616, %r596, 0;
	or.pred  	%p1617, %p1615, %p1616;
	setp.ge.s32 	%p1618, %r596, %r1536;
	or.pred  	%p1619, %p1618, %p1617;
	@%p1619 bra 	$L__BB3_772;
	mul.wide.u32 	%rd2407, %r596, 4;
	add.s64 	%rd2408, %rd4, %rd2407;
	ld.global.nc.u32 	%r1976, [%rd2408];
	setp.lt.s32 	%p1620, %r1976, 0;
	setp.ge.s32 	%p1621, %r1976, %r6;
	or.pred  	%p1622, %p1620, %p1621;
	@%p1622 bra 	$L__BB3_772;
	and.b32  	%r1977, %r1976, 63;
	mov.b64 	%rd2409, 1;
	shl.b64 	%rd2410, %rd2409, %r1977;
	or.b64  	%rd4166, %rd4166, %rd2410;
$L__BB3_772:
	ld.global.nc.u32 	%r598, [%rd595+4];
	setp.eq.s32 	%p1623, %r598, %r1541;
	setp.lt.s32 	%p1624, %r598, 0;
	or.pred  	%p1625, %p1623, %p1624;
	setp.ge.s32 	%p1626, %r598, %r1536;
	or.pred  	%p1627, %p1626, %p1625;
	@%p1627 bra 	$L__BB3_775;
	mul.wide.u32 	%rd2411, %r598, 4;
	add.s64 	%rd2412, %rd4, %rd2411;
	ld.global.nc.u32 	%r1978, [%rd2412];
	setp.lt.s32 	%p1628, %r1978, 0;
	setp.ge.s32 	%p1629, %r1978, %r6;
	or.pred  	%p1630, %p1628, %p1629;
	@%p1630 bra 	$L__BB3_775;
	and.b32  	%r1979, %r1978, 63;
	mov.b64 	%rd2413, 1;
	shl.b64 	%rd2414, %rd2413, %r1979;
	or.b64  	%rd4166, %rd4166, %rd2414;
$L__BB3_775:
	ld.global.nc.u32 	%r600, [%rd595+8];
	setp.eq.s32 	%p1631, %r600, %r1541;
	setp.lt.s32 	%p1632, %r600, 0;
	or.pred  	%p1633, %p1631, %p1632;
	setp.ge.s32 	%p1634, %r600, %r1536;
	or.pred  	%p1635, %p1634, %p1633;
	@%p1635 bra 	$L__BB3_778;
	mul.wide.u32 	%rd2415, %r600, 4;
	add.s64 	%rd2416, %rd4, %rd2415;
	ld.global.nc.u32 	%r1980, [%rd2416];
	setp.lt.s32 	%p1636, %r1980, 0;
	setp.ge.s32 	%p1637, %r1980, %r6;
	or.pred  	%p1638, %p1636, %p1637;
	@%p1638 bra 	$L__BB3_778;
	and.b32  	%r1981, %r1980, 63;
	mov.b64 	%rd2417, 1;
	shl.b64 	%rd2418, %rd2417, %r1981;
	or.b64  	%rd4166, %rd4166, %rd2418;
$L__BB3_778:
	ld.global.nc.u32 	%r602, [%rd595+12];
	setp.eq.s32 	%p1639, %r602, %r1541;
	setp.lt.s32 	%p1640, %r602, 0;
	or.pred  	%p1641, %p1639, %p1640;
	setp.ge.s32 	%p1642, %r602, %r1536;
	or.pred  	%p1643, %p1642, %p1641;
	@%p1643 bra 	$L__BB3_781;
	mul.wide.u32 	%rd2419, %r602, 4;
	add.s64 	%rd2420, %rd4, %rd2419;
	ld.global.nc.u32 	%r1982, [%rd2420];
	setp.lt.s32 	%p1644, %r1982, 0;
	setp.ge.s32 	%p1645, %r1982, %r6;
	or.pred  	%p1646, %p1644, %p1645;
	@%p1646 bra 	$L__BB3_781;
	and.b32  	%r1983, %r1982, 63;
	mov.b64 	%rd2421, 1;
	shl.b64 	%rd2422, %rd2421, %r1983;
	or.b64  	%rd4166, %rd4166, %rd2422;
$L__BB3_781:
	add.s32 	%r2742, %r2742, 4;
	setp.ne.s32 	%p1647, %r2742, %r583;
	@%p1647 bra 	$L__BB3_769;
	st.local.u64 	[%rd5+200], %rd4166;
$L__BB3_783:
	setp.eq.s32 	%p1648, %r4, 26;
	@%p1648 bra 	$L__BB3_1923;
	mov.b64 	%rd2423, 0;
	st.local.u64 	[%rd5+208], %rd2423;
	ld.global.nc.u32 	%r1984, [%rd9+104];
	mul.wide.s32 	%rd2424, %r1984, 4;
	add.s64 	%rd2425, %rd2, %rd2424;
	ld.global.nc.u32 	%r605, [%rd2425];
	ld.global.nc.u32 	%r606, [%rd2425+4];
	setp.ge.s32 	%p1649, %r605, %r606;
	@%p1649 bra 	$L__BB3_813;
	sub.s32 	%r1985, %r606, %r605;
	and.b32  	%r607, %r1985, 3;
	setp.eq.s32 	%p1650, %r607, 0;
	mov.b64 	%rd4180, 0;
	mov.u32 	%r2744, %r605;
	@%p1650 bra 	$L__BB3_798;
	mul.wide.s32 	%rd2428, %r605, 4;
	add.s64 	%rd608, %rd1, %rd2428;
	ld.global.nc.u32 	%r608, [%rd608];
	setp.eq.s32 	%p1651, %r608, %r1541;
	setp.lt.s32 	%p1652, %r608, 0;
	or.pred  	%p1653, %p1651, %p1652;
	setp.ge.s32 	%p1654, %r608, %r1536;
	mov.b64 	%rd4180, 0;
	or.pred  	%p1655, %p1654, %p1653;
	@%p1655 bra 	$L__BB3_789;
	mul.wide.u32 	%rd2430, %r608, 4;
	add.s64 	%rd2431, %rd4, %rd2430;
	ld.global.nc.u32 	%r1986, [%rd2431];
	setp.lt.s32 	%p1656, %r1986, 0;
	setp.ge.s32 	%p1657, %r1986, %r6;
	or.pred  	%p1658, %p1656, %p1657;
	@%p1658 bra 	$L__BB3_789;
	and.b32  	%r1987, %r1986, 63;
	mov.b64 	%rd2432, 1;
	shl.b64 	%rd4180, %rd2432, %r1987;
	st.local.u64 	[%rd5+208], %rd4180;
$L__BB3_789:
	add.s32 	%r2744, %r605, 1;
	setp.eq.s32 	%p1659, %r607, 1;
	@%p1659 bra 	$L__BB3_798;
	ld.global.nc.u32 	%r611, [%rd608+4];
	setp.eq.s32 	%p1660, %r611, %r1541;
	setp.lt.s32 	%p1661, %r611, 0;
	or.pred  	%p1662, %p1660, %p1661;
	setp.ge.s32 	%p1663, %r611, %r1536;
	or.pred  	%p1664, %p1663, %p1662;
	@%p1664 bra 	$L__BB3_793;
	mul.wide.u32 	%rd2433, %r611, 4;
	add.s64 	%rd2434, %rd4, %rd2433;
	ld.global.nc.u32 	%r1988, [%rd2434];
	setp.lt.s32 	%p1665, %r1988, 0;
	setp.ge.s32 	%p1666, %r1988, %r6;
	or.pred  	%p1667, %p1665, %p1666;
	@%p1667 bra 	$L__BB3_793;
	and.b32  	%r1989, %r1988, 63;
	mov.b64 	%rd2435, 1;
	shl.b64 	%rd2436, %rd2435, %r1989;
	or.b64  	%rd4180, %rd4180, %rd2436;
	st.local.u64 	[%rd5+208], %rd4180;
$L__BB3_793:
	add.s32 	%r2744, %r605, 2;
	setp.eq.s32 	%p1668, %r607, 2;
	@%p1668 bra 	$L__BB3_798;
	ld.global.nc.u32 	%r614, [%rd608+8];
	setp.eq.s32 	%p1669, %r614, %r1541;
	setp.lt.s32 	%p1670, %r614, 0;
	or.pred  	%p1671, %p1669, %p1670;
	setp.ge.s32 	%p1672, %r614, %r1536;
	or.pred  	%p1673, %p1672, %p1671;
	@%p1673 bra 	$L__BB3_797;
	mul.wide.u32 	%rd2437, %r614, 4;
	add.s64 	%rd2438, %rd4, %rd2437;
	ld.global.nc.u32 	%r1990, [%rd2438];
	setp.lt.s32 	%p1674, %r1990, 0;
	setp.ge.s32 	%p1675, %r1990, %r6;
	or.pred  	%p1676, %p1674, %p1675;
	@%p1676 bra 	$L__BB3_797;
	and.b32  	%r1991, %r1990, 63;
	mov.b64 	%rd2439, 1;
	shl.b64 	%rd2440, %rd2439, %r1991;
	or.b64  	%rd4180, %rd4180, %rd2440;
	st.local.u64 	[%rd5+208], %rd4180;
$L__BB3_797:
	add.s32 	%r2744, %r605, 3;
$L__BB3_798:
	sub.s32 	%r1992, %r605, %r606;
	setp.gt.u32 	%p1677, %r1992, -4;
	@%p1677 bra 	$L__BB3_813;
$L__BB3_799:
	.pragma "nounroll";
	mul.wide.s32 	%rd2441, %r2744, 4;
	add.s64 	%rd618, %rd1, %rd2441;
	ld.global.nc.u32 	%r619, [%rd618];
	setp.eq.s32 	%p1678, %r619, %r1541;
	setp.lt.s32 	%p1679, %r619, 0;
	or.pred  	%p1680, %p1678, %p1679;
	setp.ge.s32 	%p1681, %r619, %r1536;
	or.pred  	%p1682, %p1681, %p1680;
	@%p1682 bra 	$L__BB3_802;
	mul.wide.u32 	%rd2442, %r619, 4;
	add.s64 	%rd2443, %rd4, %rd2442;
	ld.global.nc.u32 	%r1993, [%rd2443];
	setp.lt.s32 	%p1683, %r1993, 0;
	setp.ge.s32 	%p1684, %r1993, %r6;
	or.pred  	%p1685, %p1683, %p1684;
	@%p1685 bra 	$L__BB3_802;
	and.b32  	%r1994, %r1993, 63;
	mov.b64 	%rd2444, 1;
	shl.b64 	%rd2445, %rd2444, %r1994;
	or.b64  	%rd4180, %rd4180, %rd2445;
$L__BB3_802:
	ld.global.nc.u32 	%r621, [%rd618+4];
	setp.eq.s32 	%p1686, %r621, %r1541;
	setp.lt.s32 	%p1687, %r621, 0;
	or.pred  	%p1688, %p1686, %p1687;
	setp.ge.s32 	%p1689, %r621, %r1536;
	or.pred  	%p1690, %p1689, %p1688;
	@%p1690 bra 	$L__BB3_805;
	mul.wide.u32 	%rd2446, %r621, 4;
	add.s64 	%rd2447, %rd4, %rd2446;
	ld.global.nc.u32 	%r1995, [%rd2447];
	setp.lt.s32 	%p1691, %r1995, 0;
	setp.ge.s32 	%p1692, %r1995, %r6;
	or.pred  	%p1693, %p1691, %p1692;
	@%p1693 bra 	$L__BB3_805;
	and.b32  	%r1996, %r1995, 63;
	mov.b64 	%rd2448, 1;
	shl.b64 	%rd2449, %rd2448, %r1996;
	or.b64  	%rd4180, %rd4180, %rd2449;
$L__BB3_805:
	ld.global.nc.u32 	%r623, [%rd618+8];
	setp.eq.s32 	%p1694, %r623, %r1541;
	setp.lt.s32 	%p1695, %r623, 0;
	or.pred  	%p1696, %p1694, %p1695;
	setp.ge.s32 	%p1697, %r623, %r1536;
	or.pred  	%p1698, %p1697, %p1696;
	@%p1698 bra 	$L__BB3_808;
	mul.wide.u32 	%rd2450, %r623, 4;
	add.s64 	%rd2451, %rd4, %rd2450;
	ld.global.nc.u32 	%r1997, [%rd2451];
	setp.lt.s32 	%p1699, %r1997, 0;
	setp.ge.s32 	%p1700, %r1997, %r6;
	or.pred  	%p1701, %p1699, %p1700;
	@%p1701 bra 	$L__BB3_808;
	and.b32  	%r1998, %r1997, 63;
	mov.b64 	%rd2452, 1;
	shl.b64 	%rd2453, %rd2452, %r1998;
	or.b64  	%rd4180, %rd4180, %rd2453;
$L__BB3_808:
	ld.global.nc.u32 	%r625, [%rd618+12];
	setp.eq.s32 	%p1702, %r625, %r1541;
	setp.lt.s32 	%p1703, %r625, 0;
	or.pred  	%p1704, %p1702, %p1703;
	setp.ge.s32 	%p1705, %r625, %r1536;
	or.pred  	%p1706, %p1705, %p1704;
	@%p1706 bra 	$L__BB3_811;
	mul.wide.u32 	%rd2454, %r625, 4;
	add.s64 	%rd2455, %rd4, %rd2454;
	ld.global.nc.u32 	%r1999, [%rd2455];
	setp.lt.s32 	%p1707, %r1999, 0;
	setp.ge.s32 	%p1708, %r1999, %r6;
	or.pred  	%p1709, %p1707, %p1708;
	@%p1709 bra 	$L__BB3_811;
	and.b32  	%r2000, %r1999, 63;
	mov.b64 	%rd2456, 1;
	shl.b64 	%rd2457, %rd2456, %r2000;
	or.b64  	%rd4180, %rd4180, %rd2457;
$L__BB3_811:
	add.s32 	%r2744, %r2744, 4;
	setp.ne.s32 	%p1710, %r2744, %r606;
	@%p1710 bra 	$L__BB3_799;
	st.local.u64 	[%rd5+208], %rd4180;
$L__BB3_813:
	setp.eq.s32 	%p1711, %r4, 27;
	@%p1711 bra 	$L__BB3_1923;
	mov.b64 	%rd2458, 0;
	st.local.u64 	[%rd5+216], %rd2458;
	ld.global.nc.u32 	%r2001, [%rd9+108];
	mul.wide.s32 	%rd2459, %r2001, 4;
	add.s64 	%rd2460, %rd2, %rd2459;
	ld.global.nc.u32 	%r628, [%rd2460];
	ld.global.nc.u32 	%r629, [%rd2460+4];
	setp.ge.s32 	%p1712, %r628, %r629;
	@%p1712 bra 	$L__BB3_843;
	sub.s32 	%r2002, %r629, %r628;
	and.b32  	%r630, %r2002, 3;
	setp.eq.s32 	%p1713, %r630, 0;
	mov.b64 	%rd4194, 0;
	mov.u32 	%r2746, %r628;
	@%p1713 bra 	$L__BB3_828;
	mul.wide.s32 	%rd2463, %r628, 4;
	add.s64 	%rd631, %rd1, %rd2463;
	ld.global.nc.u32 	%r631, [%rd631];
	setp.eq.s32 	%p1714, %r631, %r1541;
	setp.lt.s32 	%p1715, %r631, 0;
	or.pred  	%p1716, %p1714, %p1715;
	setp.ge.s32 	%p1717, %r631, %r1536;
	mov.b64 	%rd4194, 0;
	or.pred  	%p1718, %p1717, %p1716;
	@%p1718 bra 	$L__BB3_819;
	mul.wide.u32 	%rd2465, %r631, 4;
	add.s64 	%rd2466, %rd4, %rd2465;
	ld.global.nc.u32 	%r2003, [%rd2466];
	setp.lt.s32 	%p1719, %r2003, 0;
	setp.ge.s32 	%p1720, %r2003, %r6;
	or.pred  	%p1721, %p1719, %p1720;
	@%p1721 bra 	$L__BB3_819;
	and.b32  	%r2004, %r2003, 63;
	mov.b64 	%rd2467, 1;
	shl.b64 	%rd4194, %rd2467, %r2004;
	st.local.u64 	[%rd5+216], %rd4194;
$L__BB3_819:
	add.s32 	%r2746, %r628, 1;
	setp.eq.s32 	%p1722, %r630, 1;
	@%p1722 bra 	$L__BB3_828;
	ld.global.nc.u32 	%r634, [%rd631+4];
	setp.eq.s32 	%p1723, %r634, %r1541;
	setp.lt.s32 	%p1724, %r634, 0;
	or.pred  	%p1725, %p1723, %p1724;
	setp.ge.s32 	%p1726, %r634, %r1536;
	or.pred  	%p1727, %p1726, %p1725;
	@%p1727 bra 	$L__BB3_823;
	mul.wide.u32 	%rd2468, %r634, 4;
	add.s64 	%rd2469, %rd4, %rd2468;
	ld.global.nc.u32 	%r2005, [%rd2469];
	setp.lt.s32 	%p1728, %r2005, 0;
	setp.ge.s32 	%p1729, %r2005, %r6;
	or.pred  	%p1730, %p1728, %p1729;
	@%p1730 bra 	$L__BB3_823;
	and.b32  	%r2006, %r2005, 63;
	mov.b64 	%rd2470, 1;
	shl.b64 	%rd2471, %rd2470, %r2006;
	or.b64  	%rd4194, %rd4194, %rd2471;
	st.local.u64 	[%rd5+216], %rd4194;
$L__BB3_823:
	add.s32 	%r2746, %r628, 2;
	setp.eq.s32 	%p1731, %r630, 2;
	@%p1731 bra 	$L__BB3_828;
	ld.global.nc.u32 	%r637, [%rd631+8];
	setp.eq.s32 	%p1732, %r637, %r1541;
	setp.lt.s32 	%p1733, %r637, 0;
	or.pred  	%p1734, %p1732, %p1733;
	setp.ge.s32 	%p1735, %r637, %r1536;
	or.pred  	%p1736, %p1735, %p1734;
	@%p1736 bra 	$L__BB3_827;
	mul.wide.u32 	%rd2472, %r637, 4;
	add.s64 	%rd2473, %rd4, %rd2472;
	ld.global.nc.u32 	%r2007, [%rd2473];
	setp.lt.s32 	%p1737, %r2007, 0;
	setp.ge.s32 	%p1738, %r2007, %r6;
	or.pred  	%p1739, %p1737, %p1738;
	@%p1739 bra 	$L__BB3_827;
	and.b32  	%r2008, %r2007, 63;
	mov.b64 	%rd2474, 1;
	shl.b64 	%rd2475, %rd2474, %r2008;
	or.b64  	%rd4194, %rd4194, %rd2475;
	st.local.u64 	[%rd5+216], %rd4194;
$L__BB3_827:
	add.s32 	%r2746, %r628, 3;
$L__BB3_828:
	sub.s32 	%r2009, %r628, %r629;
	setp.gt.u32 	%p1740, %r2009, -4;
	@%p1740 bra 	$L__BB3_843;
$L__BB3_829:
	.pragma "nounroll";
	mul.wide.s32 	%rd2476, %r2746, 4;
	add.s64 	%rd641, %rd1, %rd2476;
	ld.global.nc.u32 	%r642, [%rd641];
	setp.eq.s32 	%p1741, %r642, %r1541;
	setp.lt.s32 	%p1742, %r642, 0;
	or.pred  	%p1743, %p1741, %p1742;
	setp.ge.s32 	%p1744, %r642, %r1536;
	or.pred  	%p1745, %p1744, %p1743;
	@%p1745 bra 	$L__BB3_832;
	mul.wide.u32 	%rd2477, %r642, 4;
	add.s64 	%rd2478, %rd4, %rd2477;
	ld.global.nc.u32 	%r2010, [%rd2478];
	setp.lt.s32 	%p1746, %r2010, 0;
	setp.ge.s32 	%p1747, %r2010, %r6;
	or.pred  	%p1748, %p1746, %p1747;
	@%p1748 bra 	$L__BB3_832;
	and.b32  	%r2011, %r2010, 63;
	mov.b64 	%rd2479, 1;
	shl.b64 	%rd2480, %rd2479, %r2011;
	or.b64  	%rd4194, %rd4194, %rd2480;
$L__BB3_832:
	ld.global.nc.u32 	%r644, [%rd641+4];
	setp.eq.s32 	%p1749, %r644, %r1541;
	setp.lt.s32 	%p1750, %r644, 0;
	or.pred  	%p1751, %p1749, %p1750;
	setp.ge.s32 	%p1752, %r644, %r1536;
	or.pred  	%p1753, %p1752, %p1751;
	@%p1753 bra 	$L__BB3_835;
	mul.wide.u32 	%rd2481, %r644, 4;
	add.s64 	%rd2482, %rd4, %rd2481;
	ld.global.nc.u32 	%r2012, [%rd2482];
	setp.lt.s32 	%p1754, %r2012, 0;
	setp.ge.s32 	%p1755, %r2012, %r6;
	or.pred  	%p1756, %p1754, %p1755;
	@%p1756 bra 	$L__BB3_835;
	and.b32  	%r2013, %r2012, 63;
	mov.b64 	%rd2483, 1;
	shl.b64 	%rd2484, %rd2483, %r2013;
	or.b64  	%rd4194, %rd4194, %rd2484;
$L__BB3_835:
	ld.global.nc.u32 	%r646, [%rd641+8];
	setp.eq.s32 	%p1757, %r646, %r1541;
	setp.lt.s32 	%p1758, %r646, 0;
	or.pred  	%p1759, %p1757, %p1758;
	setp.ge.s32 	%p1760, %r646, %r1536;
	or.pred  	%p1761, %p1760, %p1759;
	@%p1761 bra 	$L__BB3_838;
	mul.wide.u32 	%rd2485, %r646, 4;
	add.s64 	%rd2486, %rd4, %rd2485;
	ld.global.nc.u32 	%r2014, [%rd2486];
	setp.lt.s32 	%p1762, %r2014, 0;
	setp.ge.s32 	%p1763, %r2014, %r6;
	or.pred  	%p1764, %p1762, %p1763;
	@%p1764 bra 	$L__BB3_838;
	and.b32  	%r2015, %r2014, 63;
	mov.b64 	%rd2487, 1;
	shl.b64 	%rd2488, %rd2487, %r2015;
	or.b64  	%rd4194, %rd4194, %rd2488;
$L__BB3_838:
	ld.global.nc.u32 	%r648, [%rd641+12];
	setp.eq.s32 	%p1765, %r648, %r1541;
	setp.lt.s32 	%p1766, %r648, 0;
	or.pred  	%p1767, %p1765, %p1766;
	setp.ge.s32 	%p1768, %r648, %r1536;
	or.pred  	%p1769, %p1768, %p1767;
	@%p1769 bra 	$L__BB3_841;
	mul.wide.u32 	%rd2489, %r648, 4;
	add.s64 	%rd2490, %rd4, %rd2489;
	ld.global.nc.u32 	%r2016, [%rd2490];
	setp.lt.s32 	%p1770, %r2016, 0;
	setp.ge.s32 	%p1771, %r2016, %r6;
	or.pred  	%p1772, %p1770, %p1771;
	@%p1772 bra 	$L__BB3_841;
	and.b32  	%r2017, %r2016, 63;
	mov.b64 	%rd2491, 1;
	shl.b64 	%rd2492, %rd2491, %r2017;
	or.b64  	%rd4194, %rd4194, %rd2492;
$L__BB3_841:
	add.s32 	%r2746, %r2746, 4;
	setp.ne.s32 	%p1773, %r2746, %r629;
	@%p1773 bra 	$L__BB3_829;
	st.local.u64 	[%rd5+216], %rd4194;
$L__BB3_843:
	setp.eq.s32 	%p1774, %r4, 28;
	@%p1774 bra 	$L__BB3_1923;
	mov.b64 	%rd2493, 0;
	st.local.u64 	[%rd5+224], %rd2493;
	ld.global.nc.u32 	%r2018, [%rd9+112];
	mul.wide.s32 	%rd2494, %r2018, 4;
	add.s64 	%rd2495, %rd2, %rd2494;
	ld.global.nc.u32 	%r651, [%rd2495];
	ld.global.nc.u32 	%r652, [%rd2495+4];
	setp.ge.s32 	%p1775, %r651, %r652;
	@%p1775 bra 	$L__BB3_873;
	sub.s32 	%r2019, %r652, %r651;
	and.b32  	%r653, %r2019, 3;
	setp.eq.s32 	%p1776, %r653, 0;
	mov.b64 	%rd4208, 0;
	mov.u32 	%r2748, %r651;
	@%p1776 bra 	$L__BB3_858;
	mul.wide.s32 	%rd2498, %r651, 4;
	add.s64 	%rd654, %rd1, %rd2498;
	ld.global.nc.u32 	%r654, [%rd654];
	setp.eq.s32 	%p1777, %r654, %r1541;
	setp.lt.s32 	%p1778, %r654, 0;
	or.pred  	%p1779, %p1777, %p1778;
	setp.ge.s32 	%p1780, %r654, %r1536;
	mov.b64 	%rd4208, 0;
	or.pred  	%p1781, %p1780, %p1779;
	@%p1781 bra 	$L__BB3_849;
	mul.wide.u32 	%rd2500, %r654, 4;
	add.s64 	%rd2501, %rd4, %rd2500;
	ld.global.nc.u32 	%r2020, [%rd2501];
	setp.lt.s32 	%p1782, %r2020, 0;
	setp.ge.s32 	%p1783, %r2020, %r6;
	or.pred  	%p1784, %p1782, %p1783;
	@%p1784 bra 	$L__BB3_849;
	and.b32  	%r2021, %r2020, 63;
	mov.b64 	%rd2502, 1;
	shl.b64 	%rd4208, %rd2502, %r2021;
	st.local.u64 	[%rd5+224], %rd4208;
$L__BB3_849:
	add.s32 	%r2748, %r651, 1;
	setp.eq.s32 	%p1785, %r653, 1;
	@%p1785 bra 	$L__BB3_858;
	ld.global.nc.u32 	%r657, [%rd654+4];
	setp.eq.s32 	%p1786, %r657, %r1541;
	setp.lt.s32 	%p1787, %r657, 0;
	or.pred  	%p1788, %p1786, %p1787;
	setp.ge.s32 	%p1789, %r657, %r1536;
	or.pred  	%p1790, %p1789, %p1788;
	@%p1790 bra 	$L__BB3_853;
	mul.wide.u32 	%rd2503, %r657, 4;
	add.s64 	%rd2504, %rd4, %rd2503;
	ld.global.nc.u32 	%r2022, [%rd2504];
	setp.lt.s32 	%p1791, %r2022, 0;
	setp.ge.s32 	%p1792, %r2022, %r6;
	or.pred  	%p1793, %p1791, %p1792;
	@%p1793 bra 	$L__BB3_853;
	and.b32  	%r2023, %r2022, 63;
	mov.b64 	%rd2505, 1;
	shl.b64 	%rd2506, %rd2505, %r2023;
	or.b64  	%rd4208, %rd4208, %rd2506;
	st.local.u64 	[%rd5+224], %rd4208;
$L__BB3_853:
	add.s32 	%r2748, %r651, 2;
	setp.eq.s32 	%p1794, %r653, 2;
	@%p1794 bra 	$L__BB3_858;
	ld.global.nc.u32 	%r660, [%rd654+8];
	setp.eq.s32 	%p1795, %r660, %r1541;
	setp.lt.s32 	%p1796, %r660, 0;
	or.pred  	%p1797, %p1795, %p1796;
	setp.ge.s32 	%p1798, %r660, %r1536;
	or.pred  	%p1799, %p1798, %p1797;
	@%p1799 bra 	$L__BB3_857;
	mul.wide.u32 	%rd2507, %r660, 4;
	add.s64 	%rd2508, %rd4, %rd2507;
	ld.global.nc.u32 	%r2024, [%rd2508];
	setp.lt.s32 	%p1800, %r2024, 0;
	setp.ge.s32 	%p1801, %r2024, %r6;
	or.pred  	%p1802, %p1800, %p1801;
	@%p1802 bra 	$L__BB3_857;
	and.b32  	%r2025, %r2024, 63;
	mov.b64 	%rd2509, 1;
	shl.b64 	%rd2510, %rd2509, %r2025;
	or.b64  	%rd4208, %rd4208, %rd2510;
	st.local.u64 	[%rd5+224], %rd4208;
$L__BB3_857:
	add.s32 	%r2748, %r651, 3;
$L__BB3_858:
	sub.s32 	%r2026, %r651, %r652;
	setp.gt.u32 	%p1803, %r2026, -4;
	@%p1803 bra 	$L__BB3_873;
$L__BB3_859:
	.pragma "nounroll";
	mul.wide.s32 	%rd2511, %r2748, 4;
	add.s64 	%rd664, %rd1, %rd2511;
	ld.global.nc.u32 	%r665, [%rd664];
	setp.eq.s32 	%p1804, %r665, %r1541;
	setp.lt.s32 	%p1805, %r665, 0;
	or.pred  	%p1806, %p1804, %p1805;
	setp.ge.s32 	%p1807, %r665, %r1536;
	or.pred  	%p1808, %p1807, %p1806;
	@%p1808 bra 	$L__BB3_862;
	mul.wide.u32 	%rd2512, %r665, 4;
	add.s64 	%rd2513, %rd4, %rd2512;
	ld.global.nc.u32 	%r2027, [%rd2513];
	setp.lt.s32 	%p1809, %r2027, 0;
	setp.ge.s32 	%p1810, %r2027, %r6;
	or.pred  	%p1811, %p1809, %p1810;
	@%p1811 bra 	$L__BB3_862;
	and.b32  	%r2028, %r2027, 63;
	mov.b64 	%rd2514, 1;
	shl.b64 	%rd2515, %rd2514, %r2028;
	or.b64  	%rd4208, %rd4208, %rd2515;
$L__BB3_862:
	ld.global.nc.u32 	%r667, [%rd664+4];
	setp.eq.s32 	%p1812, %r667, %r1541;
	setp.lt.s32 	%p1813, %r667, 0;
	or.pred  	%p1814, %p1812, %p1813;
	setp.ge.s32 	%p1815, %r667, %r1536;
	or.pred  	%p1816, %p1815, %p1814;
	@%p1816 bra 	$L__BB3_865;
	mul.wide.u32 	%rd2516, %r667, 4;
	add.s64 	%rd2517, %rd4, %rd2516;
	ld.global.nc.u32 	%r2029, [%rd2517];
	setp.lt.s32 	%p1817, %r2029, 0;
	setp.ge.s32 	%p1818, %r2029, %r6;
	or.pred  	%p1819, %p1817, %p1818;
	@%p1819 bra 	$L__BB3_865;
	and.b32  	%r2030, %r2029, 63;
	mov.b64 	%rd2518, 1;
	shl.b64 	%rd2519, %rd2518, %r2030;
	or.b64  	%rd4208, %rd4208, %rd2519;
$L__BB3_865:
	ld.global.nc.u32 	%r669, [%rd664+8];
	setp.eq.s32 	%p1820, %r669, %r1541;
	setp.lt.s32 	%p1821, %r669, 0;
	or.pred  	%p1822, %p1820, %p1821;
	setp.ge.s32 	%p1823, %r669, %r1536;
	or.pred  	%p1824, %p1823, %p1822;
	@%p1824 bra 	$L__BB3_868;
	mul.wide.u32 	%rd2520, %r669, 4;
	add.s64 	%rd2521, %rd4, %rd2520;
	ld.global.nc.u32 	%r2031, [%rd2521];
	setp.lt.s32 	%p1825, %r2031, 0;
	setp.ge.s32 	%p1826, %r2031, %r6;
	or.pred  	%p1827, %p1825, %p1826;
	@%p1827 bra 	$L__BB3_868;
	and.b32  	%r2032, %r2031, 63;
	mov.b64 	%rd2522, 1;
	shl.b64 	%rd2523, %rd2522, %r2032;
	or.b64  	%rd4208, %rd4208, %rd2523;
$L__BB3_868:
	ld.global.nc.u32 	%r671, [%rd664+12];
	setp.eq.s32 	%p1828, %r671, %r1541;
	setp.lt.s32 	%p1829, %r671, 0;
	or.pred  	%p1830, %p1828, %p1829;
	setp.ge.s32 	%p1831, %r671, %r1536;
	or.pred  	%p1832, %p1831, %p1830;
	@%p1832 bra 	$L__BB3_871;
	mul.wide.u32 	%rd2524, %r671, 4;
	add.s64 	%rd2525, %rd4, %rd2524;
	ld.global.nc.u32 	%r2033, [%rd2525];
	setp.lt.s32 	%p1833, %r2033, 0;
	setp.ge.s32 	%p1834, %r2033, %r6;
	or.pred  	%p1835, %p1833, %p1834;
	@%p1835 bra 	$L__BB3_871;
	and.b32  	%r2034, %r2033, 63;
	mov.b64 	%rd2526, 1;
	shl.b64 	%rd2527, %rd2526, %r2034;
	or.b64  	%rd4208, %rd4208, %rd2527;
$L__BB3_871:
	add.s32 	%r2748, %r2748, 4;
	setp.ne.s32 	%p1836, %r2748, %r652;
	@%p1836 bra 	$L__BB3_859;
	st.local.u64 	[%rd5+224], %rd4208;
$L__BB3_873:
	setp.eq.s32 	%p1837, %r4, 29;
	@%p1837 bra 	$L__BB3_1923;
	mov.b64 	%rd2528, 0;
	st.local.u64 	[%rd5+232], %rd2528;
	ld.global.nc.u32 	%r2035, [%rd9+116];
	mul.wide.s32 	%rd2529, %r2035, 4;
	add.s64 	%rd2530, %rd2, %rd2529;
	ld.global.nc.u32 	%r674, [%rd2530];
	ld.global.nc.u32 	%r675, [%rd2530+4];
	setp.ge.s32 	%p1838, %r674, %r675;
	@%p1838 bra 	$L__BB3_903;
	sub.s32 	%r2036, %r675, %r674;
	and.b32  	%r676, %r2036, 3;
	setp.eq.s32 	%p1839, %r676, 0;
	mov.b64 	%rd4222, 0;
	mov.u32 	%r2750, %r674;
	@%p1839 bra 	$L__BB3_888;
	mul.wide.s32 	%rd2533, %r674, 4;
	add.s64 	%rd677, %rd1, %rd2533;
	ld.global.nc.u32 	%r677, [%rd677];
	setp.eq.s32 	%p1840, %r677, %r1541;
	setp.lt.s32 	%p1841, %r677, 0;
	or.pred  	%p1842, %p1840, %p1841;
	setp.ge.s32 	%p1843, %r677, %r1536;
	mov.b64 	%rd4222, 0;
	or.pred  	%p1844, %p1843, %p1842;
	@%p1844 bra 	$L__BB3_879;
	mul.wide.u32 	%rd2535, %r677, 4;
	add.s64 	%rd2536, %rd4, %rd2535;
	ld.global.nc.u32 	%r2037, [%rd2536];
	setp.lt.s32 	%p1845, %r2037, 0;
	setp.ge.s32 	%p1846, %r2037, %r6;
	or.pred  	%p1847, %p1845, %p1846;
	@%p1847 bra 	$L__BB3_879;
	and.b32  	%r2038, %r2037, 63;
	mov.b64 	%rd2537, 1;
	shl.b64 	%rd4222, %rd2537, %r2038;
	st.local.u64 	[%rd5+232], %rd4222;
$L__BB3_879:
	add.s32 	%r2750, %r674, 1;
	setp.eq.s32 	%p1848, %r676, 1;
	@%p1848 bra 	$L__BB3_888;
	ld.global.nc.u32 	%r680, [%rd677+4];
	setp.eq.s32 	%p1849, %r680, %r1541;
	setp.lt.s32 	%p1850, %r680, 0;
	or.pred  	%p1851, %p1849, %p1850;
	setp.ge.s32 	%p1852, %r680, %r1536;
	or.pred  	%p1853, %p1852, %p1851;
	@%p1853 bra 	$L__BB3_883;
	mul.wide.u32 	%rd2538, %r680, 4;
	add.s64 	%rd2539, %rd4, %rd2538;
	ld.global.nc.u32 	%r2039, [%rd2539];
	setp.lt.s32 	%p1854, %r2039, 0;
	setp.ge.s32 	%p1855, %r2039, %r6;
	or.pred  	%p1856, %p1854, %p1855;
	@%p1856 bra 	$L__BB3_883;
	and.b32  	%r2040, %r2039, 63;
	mov.b64 	%rd2540, 1;
	shl.b64 	%rd2541, %rd2540, %r2040;
	or.b64  	%rd4222, %rd4222, %rd2541;
	st.local.u64 	[%rd5+232], %rd4222;
$L__BB3_883:
	add.s32 	%r2750, %r674, 2;
	setp.eq.s32 	%p1857, %r676, 2;
	@%p1857 bra 	$L__BB3_888;
	ld.global.nc.u32 	%r683, [%rd677+8];
	setp.eq.s32 	%p1858, %r683, %r1541;
	setp.lt.s32 	%p1859, %r683, 0;
	or.pred  	%p1860, %p1858, %p1859;
	setp.ge.s32 	%p1861, %r683, %r1536;
	or.pred  	%p1862, %p1861, %p1860;
	@%p1862 bra 	$L__BB3_887;
	mul.wide.u32 	%rd2542, %r683, 4;
	add.s64 	%rd2543, %rd4, %rd2542;
	ld.global.nc.u32 	%r2041, [%rd2543];
	setp.lt.s32 	%p1863, %r2041, 0;
	setp.ge.s32 	%p1864, %r2041, %r6;
	or.pred  	%p1865, %p1863, %p1864;
	@%p1865 bra 	$L__BB3_887;
	and.b32  	%r2042, %r2041, 63;
	mov.b64 	%rd2544, 1;
	shl.b64 	%rd2545, %rd2544, %r2042;
	or.b64  	%rd4222, %rd4222, %rd2545;
	st.local.u64 	[%rd5+232], %rd4222;
$L__BB3_887:
	add.s32 	%r2750, %r674, 3;
$L__BB3_888:
	sub.s32 	%r2043, %r674, %r675;
	setp.gt.u32 	%p1866, %r2043, -4;
	@%p1866 bra 	$L__BB3_903;
$L__BB3_889:
	.pragma "nounroll";
	mul.wide.s32 	%rd2546, %r2750, 4;
	add.s64 	%rd687, %rd1, %rd2546;
	ld.global.nc.u32 	%r688, [%rd687];
	setp.eq.s32 	%p1867, %r688, %r1541;
	setp.lt.s32 	%p1868, %r688, 0;
	or.pred  	%p1869, %p1867, %p1868;
	setp.ge.s32 	%p1870, %r688, %r1536;
	or.pred  	%p1871, %p1870, %p1869;
	@%p1871 bra 	$L__BB3_892;
	mul.wide.u32 	%rd2547, %r688, 4;
	add.s64 	%rd2548, %rd4, %rd2547;
	ld.global.nc.u32 	%r2044, [%rd2548];
	setp.lt.s32 	%p1872, %r2044, 0;
	setp.ge.s32 	%p1873, %r2044, %r6;
	or.pred  	%p1874, %p1872, %p1873;
	@%p1874 bra 	$L__BB3_892;
	and.b32  	%r2045, %r2044, 63;
	mov.b64 	%rd2549, 1;
	shl.b64 	%rd2550, %rd2549, %r2045;
	or.b64  	%rd4222, %rd4222, %rd2550;
$L__BB3_892:
	ld.global.nc.u32 	%r690, [%rd687+4];
	setp.eq.s32 	%p1875, %r690, %r1541;
	setp.lt.s32 	%p1876, %r690, 0;
	or.pred  	%p1877, %p1875, %p1876;
	setp.ge.s32 	%p1878, %r690, %r1536;
	or.pred  	%p1879, %p1878, %p1877;
	@%p1879 bra 	$L__BB3_895;
	mul.wide.u32 	%rd2551, %r690, 4;
	add.s64 	%rd2552, %rd4, %rd2551;
	ld.global.nc.u32 	%r2046, [%rd2552];
	setp.lt.s32 	%p1880, %r2046, 0;
	setp.ge.s32 	%p1881, %r2046, %r6;
	or.pred  	%p1882, %p1880, %p1881;
	@%p1882 bra 	$L__BB3_895;
	and.b32  	%r2047, %r2046, 63;
	mov.b64 	%rd2553, 1;
	shl.b64 	%rd2554, %rd2553, %r2047;
	or.b64  	%rd4222, %rd4222, %rd2554;
$L__BB3_895:
	ld.global.nc.u32 	%r692, [%rd687+8];
	setp.eq.s32 	%p1883, %r692, %r1541;
	setp.lt.s32 	%p1884, %r692, 0;
	or.pred  	%p1885, %p1883, %p1884;
	setp.ge.s32 	%p1886, %r692, %r1536;
	or.pred  	%p1887, %p1886, %p1885;
	@%p1887 bra 	$L__BB3_898;
	mul.wide.u32 	%rd2555, %r692, 4;
	add.s64 	%rd2556, %rd4, %rd2555;
	ld.global.nc.u32 	%r2048, [%rd2556];
	setp.lt.s32 	%p1888, %r2048, 0;
	setp.ge.s32 	%p1889, %r2048, %r6;
	or.pred  	%p1890, %p1888, %p1889;
	@%p1890 bra 	$L__BB3_898;
	and.b32  	%r2049, %r2048, 63;
	mov.b64 	%rd2557, 1;
	shl.b64 	%rd2558, %rd2557, %r2049;
	or.b64  	%rd4222, %rd4222, %rd2558;
$L__BB3_898:
	ld.global.nc.u32 	%r694, [%rd687+12];
	setp.eq.s32 	%p1891, %r694, %r1541;
	setp.lt.s32 	%p1892, %r694, 0;
	or.pred  	%p1893, %p1891, %p1892;
	setp.ge.s32 	%p1894, %r694, %r1536;
	or.pred  	%p1895, %p1894, %p1893;
	@%p1895 bra 	$L__BB3_901;
	mul.wide.u32 	%rd2559, %r694, 4;
	add.s64 	%rd2560, %rd4, %rd2559;
	ld.global.nc.u32 	%r2050, [%rd2560];
	setp.lt.s32 	%p1896, %r2050, 0;
	setp.ge.s32 	%p1897, %r2050, %r6;
	or.pred  	%p1898, %p1896, %p1897;
	@%p1898 bra 	$L__BB3_901;
	and.b32  	%r2051, %r2050, 63;
	mov.b64 	%rd2561, 1;
	shl.b64 	%rd2562, %rd2561, %r2051;
	or.b64  	%rd4222, %rd4222, %rd2562;
$L__BB3_901:
	add.s32 	%r2750, %r2750, 4;
	setp.ne.s32 	%p1899, %r2750, %r675;
	@%p1899 bra 	$L__BB3_889;
	st.local.u64 	[%rd5+232], %rd4222;
$L__BB3_903:
	setp.eq.s32 	%p1900, %r4, 30;
	@%p1900 bra 	$L__BB3_1923;
	mov.b64 	%rd2563, 0;
	st.local.u64 	[%rd5+240], %rd2563;
	ld.global.nc.u32 	%r2052, [%rd9+120];
	mul.wide.s32 	%rd2564, %r2052, 4;
	add.s64 	%rd2565, %rd2, %rd2564;
	ld.global.nc.u32 	%r697, [%rd2565];
	ld.global.nc.u32 	%r698, [%rd2565+4];
	setp.ge.s32 	%p1901, %r697, %r698;
	@%p1901 bra 	$L__BB3_933;
	sub.s32 	%r2053, %r698, %r697;
	and.b32  	%r699, %r2053, 3;
	setp.eq.s32 	%p1902, %r699, 0;
	mov.b64 	%rd4236, 0;
	mov.u32 	%r2752, %r697;
	@%p1902 bra 	$L__BB3_918;
	mul.wide.s32 	%rd2568, %r697, 4;
	add.s64 	%rd700, %rd1, %rd2568;
	ld.global.nc.u32 	%r700, [%rd700];
	setp.eq.s32 	%p1903, %r700, %r1541;
	setp.lt.s32 	%p1904, %r700, 0;
	or.pred  	%p1905, %p1903, %p1904;
	setp.ge.s32 	%p1906, %r700, %r1536;
	mov.b64 	%rd4236, 0;
	or.pred  	%p1907, %p1906, %p1905;
	@%p1907 bra 	$L__BB3_909;
	mul.wide.u32 	%rd2570, %r700, 4;
	add.s64 	%rd2571, %rd4, %rd2570;
	ld.global.nc.u32 	%r2054, [%rd2571];
	setp.lt.s32 	%p1908, %r2054, 0;
	setp.ge.s32 	%p1909, %r2054, %r6;
	or.pred  	%p1910, %p1908, %p1909;
	@%p1910 bra 	$L__BB3_909;
	and.b32  	%r2055, %r2054, 63;
	mov.b64 	%rd2572, 1;
	shl.b64 	%rd4236, %rd2572, %r2055;
	st.local.u64 	[%rd5+240], %rd4236;
$L__BB3_909:
	add.s32 	%r2752, %r697, 1;
	setp.eq.s32 	%p1911, %r699, 1;
	@%p1911 bra 	$L__BB3_918;
	ld.global.nc.u32 	%r703, [%rd700+4];
	setp.eq.s32 	%p1912, %r703, %r1541;
	setp.lt.s32 	%p1913, %r703, 0;
	or.pred  	%p1914, %p1912, %p1913;
	setp.ge.s32 	%p1915, %r703, %r1536;
	or.pred  	%p1916, %p1915, %p1914;
	@%p1916 bra 	$L__BB3_913;
	mul.wide.u32 	%rd2573, %r703, 4;
	add.s64 	%rd2574, %rd4, %rd2573;
	ld.global.nc.u32 	%r2056, [%rd2574];
	setp.lt.s32 	%p1917, %r2056, 0;
	setp.ge.s32 	%p1918, %r2056, %r6;
	or.pred  	%p1919, %p1917, %p1918;
	@%p1919 bra 	$L__BB3_913;
	and.b32  	%r2057, %r2056, 63;
	mov.b64 	%rd2575, 1;
	shl.b64 	%rd2576, %rd2575, %r2057;
	or.b64  	%rd4236, %rd4236, %rd2576;
	st.local.u64 	[%rd5+240], %rd4236;
$L__BB3_913:
	add.s32 	%r2752, %r697, 2;
	setp.eq.s32 	%p1920, %r699, 2;
	@%p1920 bra 	$L__BB3_918;
	ld.global.nc.u32 	%r706, [%rd700+8];
	setp.eq.s32 	%p1921, %r706, %r1541;
	setp.lt.s32 	%p1922, %r706, 0;
	or.pred  	%p1923, %p1921, %p1922;
	setp.ge.s32 	%p1924, %r706, %r1536;
	or.pred  	%p1925, %p1924, %p1923;
	@%p1925 bra 	$L__BB3_917;
	mul.wide.u32 	%rd2577, %r706, 4;
	add.s64 	%rd2578, %rd4, %rd2577;
	ld.global.nc.u32 	%r2058, [%rd2578];
	setp.lt.s32 	%p1926, %r2058, 0;
	setp.ge.s32 	%p1927, %r2058, %r6;
	or.pred  	%p1928, %p1926, %p1927;
	@%p1928 bra 	$L__BB3_917;
	and.b32  	%r2059, %r2058, 63;
	mov.b64 	%rd2579, 1;
	shl.b64 	%rd2580, %rd2579, %r2059;
	or.b64  	%rd4236, %rd4236, %rd2580;
	st.local.u64 	[%rd5+240], %rd4236;
$L__BB3_917:
	add.s32 	%r2752, %r697, 3;
$L__BB3_918:
	sub.s32 	%r2060, %r697, %r698;
	setp.gt.u32 	%p1929, %r2060, -4;
	@%p1929 bra 	$L__BB3_933;
$L__BB3_919:
	.pragma "nounroll";
	mul.wide.s32 	%rd2581, %r2752, 4;
	add.s64 	%rd710, %rd1, %rd2581;
	ld.global.nc.u32 	%r711, [%rd710];
	setp.eq.s32 	%p1930, %r711, %r1541;
	setp.lt.s32 	%p1931, %r711, 0;
	or.pred  	%p1932, %p1930, %p1931;
	setp.ge.s32 	%p1933, %r711, %r1536;
	or.pred  	%p1934, %p1933, %p1932;
	@%p1934 bra 	$L__BB3_922;
	mul.wide.u32 	%rd2582, %r711, 4;
	add.s64 	%rd2583, %rd4, %rd2582;
	ld.global.nc.u32 	%r2061, [%rd2583];
	setp.lt.s32 	%p1935, %r2061, 0;
	setp.ge.s32 	%p1936, %r2061, %r6;
	or.pred  	%p1937, %p1935, %p1936;
	@%p1937 bra 	$L__BB3_922;
	and.b32  	%r2062, %r2061, 63;
	mov.b64 	%rd2584, 1;
	shl.b64 	%rd2585, %rd2584, %r2062;
	or.b64  	%rd4236, %rd4236, %rd2585;
$L__BB3_922:
	ld.global.nc.u32 	%r713, [%rd710+4];
	setp.eq.s32 	%p1938, %r713, %r1541;
	setp.lt.s32 	%p1939, %r713, 0;
	or.pred  	%p1940, %p1938, %p1939;
	setp.ge.s32 	%p1941, %r713, %r1536;
	or.pred  	%p1942, %p1941, %p1940;
	@%p1942 bra 	$L__BB3_925;
	mul.wide.u32 	%rd2586, %r713, 4;
	add.s64 	%rd2587, %rd4, %rd2586;
	ld.global.nc.u32 	%r2063, [%rd2587];
	setp.lt.s32 	%p1943, %r2063, 0;
	setp.ge.s32 	%p1944, %r2063, %r6;
	or.pred  	%p1945, %p1943, %p1944;
	@%p1945 bra 	$L__BB3_925;
	and.b32  	%r2064, %r2063, 63;
	mov.b64 	%rd2588, 1;
	shl.b64 	%rd2589, %rd2588, %r2064;
	or.b64  	%rd4236, %rd4236, %rd2589;
$L__BB3_925:
	ld.global.nc.u32 	%r715, [%rd710+8];
	setp.eq.s32 	%p1946, %r715, %r1541;
	setp.lt.s32 	%p1947, %r715, 0;
	or.pred  	%p1948, %p1946, %p1947;
	setp.ge.s32 	%p1949, %r715, %r1536;
	or.pred  	%p1950, %p1949, %p1948;
	@%p1950 bra 	$L__BB3_928;
	mul.wide.u32 	%rd2590, %r715, 4;
	add.s64 	%rd2591, %rd4, %rd2590;
	ld.global.nc.u32 	%r2065, [%rd2591];
	setp.lt.s32 	%p1951, %r2065, 0;
	setp.ge.s32 	%p1952, %r2065, %r6;
	or.pred  	%p1953, %p1951, %p1952;
	@%p1953 bra 	$L__BB3_928;
	and.b32  	%r2066, %r2065, 63;
	mov.b64 	%rd2592, 1;
	shl.b64 	%rd2593, %rd2592, %r2066;
	or.b64  	%rd4236, %rd4236, %rd2593;
$L__BB3_928:
	ld.global.nc.u32 	%r717, [%rd710+12];
	setp.eq.s32 	%p1954, %r717, %r1541;
	setp.lt.s32 	%p1955, %r717, 0;
	or.pred  	%p1956, %p1954, %p1955;
	setp.ge.s32 	%p1957, %r717, %r1536;
	or.pred  	%p1958, %p1957, %p1956;
	@%p1958 bra 	$L__BB3_931;
	mul.wide.u32 	%rd2594, %r717, 4;
	add.s64 	%rd2595, %rd4, %rd2594;
	ld.global.nc.u32 	%r2067, [%rd2595];
	setp.lt.s32 	%p1959, %r2067, 0;
	setp.ge.s32 	%p1960, %r2067, %r6;
	or.pred  	%p1961, %p1959, %p1960;
	@%p1961 bra 	$L__BB3_931;
	and.b32  	%r2068, %r2067, 63;
	mov.b64 	%rd2596, 1;
	shl.b64 	%rd2597, %rd2596, %r2068;
	or.b64  	%rd4236, %rd4236, %rd2597;
$L__BB3_931:
	add.s32 	%r2752, %r2752, 4;
	setp.ne.s32 	%p1962, %r2752, %r698;
	@%p1962 bra 	$L__BB3_919;
	st.local.u64 	[%rd5+240], %rd4236;
$L__BB3_933:
	setp.eq.s32 	%p1963, %r4, 31;
	@%p1963 bra 	$L__BB3_1923;
	mov.b64 	%rd2598, 0;
	st.local.u64 	[%rd5+248], %rd2598;
	ld.global.nc.u32 	%r2069, [%rd9+124];
	mul.wide.s32 	%rd2599, %r2069, 4;
	add.s64 	%rd2600, %rd2, %rd2599;
	ld.global.nc.u32 	%r720, [%rd2600];
	ld.global.nc.u32 	%r721, [%rd2600+4];
	setp.ge.s32 	%p1964, %r720, %r721;
	@%p1964 bra 	$L__BB3_963;
	sub.s32 	%r2070, %r721, %r720;
	and.b32  	%r722, %r2070, 3;
	setp.eq.s32 	%p1965, %r722, 0;
	mov.b64 	%rd4250, 0;
	mov.u32 	%r2754, %r720;
	@%p1965 bra 	$L__BB3_948;
	mul.wide.s32 	%rd2603, %r720, 4;
	add.s64 	%rd723, %rd1, %rd2603;
	ld.global.nc.u32 	%r723, [%rd723];
	setp.eq.s32 	%p1966, %r723, %r1541;
	setp.lt.s32 	%p1967, %r723, 0;
	or.pred  	%p1968, %p1966, %p1967;
	setp.ge.s32 	%p1969, %r723, %r1536;
	mov.b64 	%rd4250, 0;
	or.pred  	%p1970, %p1969, %p1968;
	@%p1970 bra 	$L__BB3_939;
	mul.wide.u32 	%rd2605, %r723, 4;
	add.s64 	%rd2606, %rd4, %rd2605;
	ld.global.nc.u32 	%r2071, [%rd2606];
	setp.lt.s32 	%p1971, %r2071, 0;
	setp.ge.s32 	%p1972, %r2071, %r6;
	or.pred  	%p1973, %p1971, %p1972;
	@%p1973 bra 	$L__BB3_939;
	and.b32  	%r2072, %r2071, 63;
	mov.b64 	%rd2607, 1;
	shl.b64 	%rd4250, %rd2607, %r2072;
	st.local.u64 	[%rd5+248], %rd4250;
$L__BB3_939:
	add.s32 	%r2754, %r720, 1;
	setp.eq.s32 	%p1974, %r722, 1;
	@%p1974 bra 	$L__BB3_948;
	ld.global.nc.u32 	%r726, [%rd723+4];
	setp.eq.s32 	%p1975, %r726, %r1541;
	setp.lt.s32 	%p1976, %r726, 0;
	or.pred  	%p1977, %p1975, %p1976;
	setp.ge.s32 	%p1978, %r726, %r1536;
	or.pred  	%p1979, %p1978, %p1977;
	@%p1979 bra 	$L__BB3_943;
	mul.wide.u32 	%rd2608, %r726, 4;
	add.s64 	%rd2609, %rd4, %rd2608;
	ld.global.nc.u32 	%r2073, [%rd2609];
	setp.lt.s32 	%p1980, %r2073, 0;
	setp.ge.s32 	%p1981, %r2073, %r6;
	or.pred  	%p1982, %p1980, %p1981;
	@%p1982 bra 	$L__BB3_943;
	and.b32  	%r2074, %r2073, 63;
	mov.b64 	%rd2610, 1;
	shl.b64 	%rd2611, %rd2610, %r2074;
	or.b64  	%rd4250, %rd4250, %rd2611;
	st.local.u64 	[%rd5+248], %rd4250;
$L__BB3_943:
	add.s32 	%r2754, %r720, 2;
	setp.eq.s32 	%p1983, %r722, 2;
	@%p1983 bra 	$L__BB3_948;
	ld.global.nc.u32 	%r729, [%rd723+8];
	setp.eq.s32 	%p1984, %r729, %r1541;
	setp.lt.s32 	%p1985, %r729, 0;
	or.pred  	%p1986, %p1984, %p1985;
	setp.ge.s32 	%p1987, %r729, %r1536;
	or.pred  	%p1988, %p1987, %p1986;
	@%p1988 bra 	$L__BB3_947;
	mul.wide.u32 	%rd2612, %r729, 4;
	add.s64 	%rd2613, %rd4, %rd2612;
	ld.global.nc.u32 	%r2075, [%rd2613];
	setp.lt.s32 	%p1989, %r2075, 0;
	setp.ge.s32 	%p1990, %r2075, %r6;
	or.pred  	%p1991, %p1989, %p1990;
	@%p1991 bra 	$L__BB3_947;
	and.b32  	%r2076, %r2075, 63;
	mov.b64 	%rd2614, 1;
	shl.b64 	%rd2615, %rd2614, %r2076;
	or.b64  	%rd4250, %rd4250, %rd2615;
	st.local.u64 	[%rd5+248], %rd4250;
$L__BB3_947:
	add.s32 	%r2754, %r720, 3;
$L__BB3_948:
	sub.s32 	%r2077, %r720, %r721;
	setp.gt.u32 	%p1992, %r2077, -4;
	@%p1992 bra 	$L__BB3_963;
$L__BB3_949:
	.pragma "nounroll";
	mul.wide.s32 	%rd2616, %r2754, 4;
	add.s64 	%rd733, %rd1, %rd2616;
	ld.global.nc.u32 	%r734, [%rd733];
	setp.eq.s32 	%p1993, %r734, %r1541;
	setp.lt.s32 	%p1994, %r734, 0;
	or.pred  	%p1995, %p1993, %p1994;
	setp.ge.s32 	%p1996, %r734, %r1536;
	or.pred  	%p1997, %p1996, %p1995;
	@%p1997 bra 	$L__BB3_952;
	mul.wide.u32 	%rd2617, %r734, 4;
	add.s64 	%rd2618, %rd4, %rd2617;
	ld.global.nc.u32 	%r2078, [%rd2618];
	setp.lt.s32 	%p1998, %r2078, 0;
	setp.ge.s32 	%p1999, %r2078, %r6;
	or.pred  	%p2000, %p1998, %p1999;
	@%p2000 bra 	$L__BB3_952;
	and.b32  	%r2079, %r2078, 63;
	mov.b64 	%rd2619, 1;
	shl.b64 	%rd2620, %rd2619, %r2079;
	or.b64  	%rd4250, %rd4250, %rd2620;
$L__BB3_952:
	ld.global.nc.u32 	%r736, [%rd733+4];
	setp.eq.s32 	%p2001, %r736, %r1541;
	setp.lt.s32 	%p2002, %r736, 0;
	or.pred  	%p2003, %p2001, %p2002;
	setp.ge.s32 	%p2004, %r736, %r1536;
	or.pred  	%p2005, %p2004, %p2003;
	@%p2005 bra 	$L__BB3_955;
	mul.wide.u32 	%rd2621, %r736, 4;
	add.s64 	%rd2622, %rd4, %rd2621;
	ld.global.nc.u32 	%r2080, [%rd2622];
	setp.lt.s32 	%p2006, %r2080, 0;
	setp.ge.s32 	%p2007, %r2080, %r6;
	or.pred  	%p2008, %p2006, %p2007;
	@%p2008 bra 	$L__BB3_955;
	and.b32  	%r2081, %r2080, 63;
	mov.b64 	%rd2623, 1;
	shl.b64 	%rd2624, %rd2623, %r2081;
	or.b64  	%rd4250, %rd4250, %rd2624;
$L__BB3_955:
	ld.global.nc.u32 	%r738, [%rd733+8];
	setp.eq.s32 	%p2009, %r738, %r1541;
	setp.lt.s32 	%p2010, %r738, 0;
	or.pred  	%p2011, %p2009, %p2010;
	setp.ge.s32 	%p2012, %r738, %r1536;
	or.pred  	%p2013, %p2012, %p2011;
	@%p2013 bra 	$L__BB3_958;
	mul.wide.u32 	%rd2625, %r738, 4;
	add.s64 	%rd2626, %rd4, %rd2625;
	ld.global.nc.u32 	%r2082, [%rd2626];
	setp.lt.s32 	%p2014, %r2082, 0;
	setp.ge.s32 	%p2015, %r2082, %r6;
	or.pred  	%p2016, %p2014, %p2015;
	@%p2016 bra 	$L__BB3_958;
	and.b32  	%r2083, %r2082, 63;
	mov.b64 	%rd2627, 1;
	shl.b64 	%rd2628, %rd2627, %r2083;
	or.b64  	%rd4250, %rd4250, %rd2628;
$L__BB3_958:
	ld.global.nc.u32 	%r740, [%rd733+12];
	setp.eq.s32 	%p2017, %r740, %r1541;
	setp.lt.s32 	%p2018, %r740, 0;
	or.pred  	%p2019, %p2017, %p2018;
	setp.ge.s32 	%p2020, %r740, %r1536;
	or.pred  	%p2021, %p2020, %p2019;
	@%p2021 bra 	$L__BB3_961;
	mul.wide.u32 	%rd2629, %r740, 4;
	add.s64 	%rd2630, %rd4, %rd2629;
	ld.global.nc.u32 	%r2084, [%rd2630];
	setp.lt.s32 	%p2022, %r2084, 0;
	setp.ge.s32 	%p2023, %r2084, %r6;
	or.pred  	%p2024, %p2022, %p2023;
	@%p2024 bra 	$L__BB3_961;
	and.b32  	%r2085, %r2084, 63;
	mov.b64 	%rd2631, 1;
	shl.b64 	%rd2632, %rd2631, %r2085;
	or.b64  	%rd4250, %rd4250, %rd2632;
$L__BB3_961:
	add.s32 	%r2754, %r2754, 4;
	setp.ne.s32 	%p2025, %r2754, %r721;
	@%p2025 bra 	$L__BB3_949;
	st.local.u64 	[%rd5+248], %rd4250;
$L__BB3_963:
	setp.eq.s32 	%p2026, %r4, 32;
	@%p2026 bra 	$L__BB3_1923;
	mov.b64 	%rd2633, 0;
	st.local.u64 	[%rd5+256], %rd2633;
	ld.global.nc.u32 	%r2086, [%rd9+128];
	mul.wide.s32 	%rd2634, %r2086, 4;
	add.s64 	%rd2635, %rd2, %rd2634;
	ld.global.nc.u32 	%r743, [%rd2635];
	ld.global.nc.u32 	%r744, [%rd2635+4];
	setp.ge.s32 	%p2027, %r743, %r744;
	@%p2027 bra 	$L__BB3_993;
	sub.s32 	%r2087, %r744, %r743;
	and.b32  	%r745, %r2087, 3;
	setp.eq.s32 	%p2028, %r745, 0;
	mov.b64 	%rd4264, 0;
	mov.u32 	%r2756, %r743;
	@%p2028 bra 	$L__BB3_978;
	mul.wide.s32 	%rd2638, %r743, 4;
	add.s64 	%rd746, %rd1, %rd2638;
	ld.global.nc.u32 	%r746, [%rd746];
	setp.eq.s32 	%p2029, %r746, %r1541;
	setp.lt.s32 	%p2030, %r746, 0;
	or.pred  	%p2031, %p2029, %p2030;
	setp.ge.s32 	%p2032, %r746, %r1536;
	mov.b64 	%rd4264, 0;
	or.pred  	%p2033, %p2032, %p2031;
	@%p2033 bra 	$L__BB3_969;
	mul.wide.u32 	%rd2640, %r746, 4;
	add.s64 	%rd2641, %rd4, %rd2640;
	ld.global.nc.u32 	%r2088, [%rd2641];
	setp.lt.s32 	%p2034, %r2088, 0;
	setp.ge.s32 	%p2035, %r2088, %r6;
	or.pred  	%p2036, %p2034, %p2035;
	@%p2036 bra 	$L__BB3_969;
	and.b32  	%r2089, %r2088, 63;
	mov.b64 	%rd2642, 1;
	shl.b64 	%rd4264, %rd2642, %r2089;
	st.local.u64 	[%rd5+256], %rd4264;
$L__BB3_969:
	add.s32 	%r2756, %r743, 1;
	setp.eq.s32 	%p2037, %r745, 1;
	@%p2037 bra 	$L__BB3_978;
	ld.global.nc.u32 	%r749, [%rd746+4];
	setp.eq.s32 	%p2038, %r749, %r1541;
	setp.lt.s32 	%p2039, %r749, 0;
	or.pred  	%p2040, %p2038, %p2039;
	setp.ge.s32 	%p2041, %r749, %r1536;
	or.pred  	%p2042, %p2041, %p2040;
	@%p2042 bra 	$L__BB3_973;
	mul.wide.u32 	%rd2643, %r749, 4;
	add.s64 	%rd2644, %rd4, %rd2643;
	ld.global.nc.u32 	%r2090, [%rd2644];
	setp.lt.s32 	%p2043, %r2090, 0;
	setp.ge.s32 	%p2044, %r2090, %r6;
	or.pred  	%p2045, %p2043, %p2044;
	@%p2045 bra 	$L__BB3_973;
	and.b32  	%r2091, %r2090, 63;
	mov.b64 	%rd2645, 1;
	shl.b64 	%rd2646, %rd2645, %r2091;
	or.b64  	%rd4264, %rd4264, %rd2646;
	st.local.u64 	[%rd5+256], %rd4264;
$L__BB3_973:
	add.s32 	%r2756, %r743, 2;
	setp.eq.s32 	%p2046, %r745, 2;
	@%p2046 bra 	$L__BB3_978;
	ld.global.nc.u32 	%r752, [%rd746+8];
	setp.eq.s32 	%p2047, %r752, %r1541;
	setp.lt.s32 	%p2048, %r752, 0;
	or.pred  	%p2049, %p2047, %p2048;
	setp.ge.s32 	%p2050, %r752, %r1536;
	or.pred  	%p2051, %p2050, %p2049;
	@%p2051 bra 	$L__BB3_977;
	mul.wide.u32 	%rd2647, %r752, 4;
	add.s64 	%rd2648, %rd4, %rd2647;
	ld.global.nc.u32 	%r2092, [%rd2648];
	setp.lt.s32 	%p2052, %r2092, 0;
	setp.ge.s32 	%p2053, %r2092, %r6;
	or.pred  	%p2054, %p2052, %p2053;
	@%p2054 bra 	$L__BB3_977;
	and.b32  	%r2093, %r2092, 63;
	mov.b64 	%rd2649, 1;
	shl.b64 	%rd2650, %rd2649, %r2093;
	or.b64  	%rd4264, %rd4264, %rd2650;
	st.local.u64 	[%rd5+256], %rd4264;
$L__BB3_977:
	add.s32 	%r2756, %r743, 3;
$L__BB3_978:
	sub.s32 	%r2094, %r743, %r744;
	setp.gt.u32 	%p2055, %r2094, -4;
	@%p2055 bra 	$L__BB3_993;
$L__BB3_979:
	.pragma "nounroll";
	mul.wide.s32 	%rd2651, %r2756, 4;
	add.s64 	%rd756, %rd1, %rd2651;
	ld.global.nc.u32 	%r757, [%rd756];
	setp.eq.s32 	%p2056, %r757, %r1541;
	setp.lt.s32 	%p2057, %r757, 0;
	or.pred  	%p2058, %p2056, %p2057;
	setp.ge.s32 	%p2059, %r757, %r1536;
	or.pred  	%p2060, %p2059, %p2058;
	@%p2060 bra 	$L__BB3_982;
	mul.wide.u32 	%rd2652, %r757, 4;
	add.s64 	%rd2653, %rd4, %rd2652;
	ld.global.nc.u32 	%r2095, [%rd2653];
	setp.lt.s32 	%p2061, %r2095, 0;
	setp.ge.s32 	%p2062, %r2095, %r6;
	or.pred  	%p2063, %p2061, %p2062;
	@%p2063 bra 	$L__BB3_982;
	and.b32  	%r2096, %r2095, 63;
	mov.b64 	%rd2654, 1;
	shl.b64 	%rd2655, %rd2654, %r2096;
	or.b64  	%rd4264, %rd4264, %rd2655;
$L__BB3_982:
	ld.global.nc.u32 	%r759, [%rd756+4];
	setp.eq.s32 	%p2064, %r759, %r1541;
	setp.lt.s32 	%p2065, %r759, 0;
	or.pred  	%p2066, %p2064, %p2065;
	setp.ge.s32 	%p2067, %r759, %r1536;
	or.pred  	%p2068, %p2067, %p2066;
	@%p2068 bra 	$L__BB3_985;
	mul.wide.u32 	%rd2656, %r759, 4;
	add.s64 	%rd2657, %rd4, %rd2656;
	ld.global.nc.u32 	%r2097, [%rd2657];
	setp.lt.s32 	%p2069, %r2097, 0;
	setp.ge.s32 	%p2070, %r2097, %r6;
	or.pred  	%p2071, %p2069, %p2070;
	@%p2071 bra 	$L__BB3_985;
	and.b32  	%r2098, %r2097, 63;
	mov.b64 	%rd2658, 1;
	shl.b64 	%rd2659, %rd2658, %r2098;
	or.b64  	%rd4264, %rd4264, %rd2659;
$L__BB3_985:
	ld.global.nc.u32 	%r761, [%rd756+8];
	setp.eq.s32 	%p2072, %r761, %r1541;
	setp.lt.s32 	%p2073, %r761, 0;
	or.pred  	%p2074, %p2072, %p2073;
	setp.ge.s32 	%p2075, %r761, %r1536;
	or.pred  	%p2076, %p2075, %p2074;
	@%p2076 bra 	$L__BB3_988;
	mul.wide.u32 	%rd2660, %r761, 4;
	add.s64 	%rd2661, %rd4, %rd2660;
	ld.global.nc.u32 	%r2099, [%rd2661];
	setp.lt.s32 	%p2077, %r2099, 0;
	setp.ge.s32 	%p2078, %r2099, %r6;
	or.pred  	%p2079, %p2077, %p2078;
	@%p2079 bra 	$L__BB3_988;
	and.b32  	%r2100, %r2099, 63;
	mov.b64 	%rd2662, 1;
	shl.b64 	%rd2663, %rd2662, %r2100;
	or.b64  	%rd4264, %rd4264, %rd2663;
$L__BB3_988:
	ld.global.nc.u32 	%r763, [%rd756+12];
	setp.eq.s32 	%p2080, %r763, %r1541;
	setp.lt.s32 	%p2081, %r763, 0;
	or.pred  	%p2082, %p2080, %p2081;
	setp.ge.s32 	%p2083, %r763, %r1536;
	or.pred  	%p2084, %p2083, %p2082;
	@%p2084 bra 	$L__BB3_991;
	mul.wide.u32 	%rd2664, %r763, 4;
	add.s64 	%rd2665, %rd4, %rd2664;
	ld.global.nc.u32 	%r2101, [%rd2665];
	setp.lt.s32 	%p2085, %r2101, 0;
	setp.ge.s32 	%p2086, %r2101, %r6;
	or.pred  	%p2087, %p2085, %p2086;
	@%p2087 bra 	$L__BB3_991;
	and.b32  	%r2102, %r2101, 63;
	mov.b64 	%rd2666, 1;
	shl.b64 	%rd2667, %rd2666, %r2102;
	or.b64  	%rd4264, %rd4264, %rd2667;
$L__BB3_991:
	add.s32 	%r2756, %r2756, 4;
	setp.ne.s32 	%p2088, %r2756, %r744;
	@%p2088 bra 	$L__BB3_979;
	st.local.u64 	[%rd5+256], %rd4264;
$L__BB3_993:
	setp.eq.s32 	%p2089, %r4, 33;
	@%p2089 bra 	$L__BB3_1923;
	mov.b64 	%rd2668, 0;
	st.local.u64 	[%rd5+264], %rd2668;
	ld.global.nc.u32 	%r2103, [%rd9+132];
	mul.wide.s32 	%rd2669, %r2103, 4;
	add.s64 	%rd2670, %rd2, %rd2669;
	ld.global.nc.u32 	%r766, [%rd2670];
	ld.global.nc.u32 	%r767, [%rd2670+4];
	setp.ge.s32 	%p2090, %r766, %r767;
	@%p2090 bra 	$L__BB3_1023;
	sub.s32 	%r2104, %r767, %r766;
	and.b32  	%r768, %r2104, 3;
	setp.eq.s32 	%p2091, %r768, 0;
	mov.b64 	%rd4278, 0;
	mov.u32 	%r2758, %r766;
	@%p2091 bra 	$L__BB3_1008;
	mul.wide.s32 	%rd2673, %r766, 4;
	add.s64 	%rd769, %rd1, %rd2673;
	ld.global.nc.u32 	%r769, [%rd769];
	setp.eq.s32 	%p2092, %r769, %r1541;
	setp.lt.s32 	%p2093, %r769, 0;
	or.pred  	%p2094, %p2092, %p2093;
	setp.ge.s32 	%p2095, %r769, %r1536;
	mov.b64 	%rd4278, 0;
	or.pred  	%p2096, %p2095, %p2094;
	@%p2096 bra 	$L__BB3_999;
	mul.wide.u32 	%rd2675, %r769, 4;
	add.s64 	%rd2676, %rd4, %rd2675;
	ld.global.nc.u32 	%r2105, [%rd2676];
	setp.lt.s32 	%p2097, %r2105, 0;
	setp.ge.s32 	%p2098, %r2105, %r6;
	or.pred  	%p2099, %p2097, %p2098;
	@%p2099 bra 	$L__BB3_999;
	and.b32  	%r2106, %r2105, 63;
	mov.b64 	%rd2677, 1;
	shl.b64 	%rd4278, %rd2677, %r2106;
	st.local.u64 	[%rd5+264], %rd4278;
$L__BB3_999:
	add.s32 	%r2758, %r766, 1;
	setp.eq.s32 	%p2100, %r768, 1;
	@%p2100 bra 	$L__BB3_1008;
	ld.global.nc.u32 	%r772, [%rd769+4];
	setp.eq.s32 	%p2101, %r772, %r1541;
	setp.lt.s32 	%p2102, %r772, 0;
	or.pred  	%p2103, %p2101, %p2102;
	setp.ge.s32 	%p2104, %r772, %r1536;
	or.pred  	%p2105, %p2104, %p2103;
	@%p2105 bra 	$L__BB3_1003;
	mul.wide.u32 	%rd2678, %r772, 4;
	add.s64 	%rd2679, %rd4, %rd2678;
	ld.global.nc.u32 	%r2107, [%rd2679];
	setp.lt.s32 	%p2106, %r2107, 0;
	setp.ge.s32 	%p2107, %r2107, %r6;
	or.pred  	%p2108, %p2106, %p2107;
	@%p2108 bra 	$L__BB3_1003;
	and.b32  	%r2108, %r2107, 63;
	mov.b64 	%rd2680, 1;
	shl.b64 	%rd2681, %rd2680, %r2108;
	or.b64  	%rd4278, %rd4278, %rd2681;
	st.local.u64 	[%rd5+264], %rd4278;
$L__BB3_1003:
	add.s32 	%r2758, %r766, 2;
	setp.eq.s32 	%p2109, %r768, 2;
	@%p2109 bra 	$L__BB3_1008;
	ld.global.nc.u32 	%r775, [%rd769+8];
	setp.eq.s32 	%p2110, %r775, %r1541;
	setp.lt.s32 	%p2111, %r775, 0;
	or.pred  	%p2112, %p2110, %p2111;
	setp.ge.s32 	%p2113, %r775, %r1536;
	or.pred  	%p2114, %p2113, %p2112;
	@%p2114 bra 	$L__BB3_1007;
	mul.wide.u32 	%rd2682, %r775, 4;
	add.s64 	%rd2683, %rd4, %rd2682;
	ld.global.nc.u32 	%r2109, [%rd2683];
	setp.lt.s32 	%p2115, %r2109, 0;
	setp.ge.s32 	%p2116, %r2109, %r6;
	or.pred  	%p2117, %p2115, %p2116;
	@%p2117 bra 	$L__BB3_1007;
	and.b32  	%r2110, %r2109, 63;
	mov.b64 	%rd2684, 1;
	shl.b64 	%rd2685, %rd2684, %r2110;
	or.b64  	%rd4278, %rd4278, %rd2685;
	st.local.u64 	[%rd5+264], %rd4278;
$L__BB3_1007:
	add.s32 	%r2758, %r766, 3;
$L__BB3_1008:
	sub.s32 	%r2111, %r766, %r767;
	setp.gt.u32 	%p2118, %r2111, -4;
	@%p2118 bra 	$L__BB3_1023;
$L__BB3_1009:
	.pragma "nounroll";
	mul.wide.s32 	%rd2686, %r2758, 4;
	add.s64 	%rd779, %rd1, %rd2686;
	ld.global.nc.u32 	%r780, [%rd779];
	setp.eq.s32 	%p2119, %r780, %r1541;
	setp.lt.s32 	%p2120, %r780, 0;
	or.pred  	%p2121, %p2119, %p2120;
	setp.ge.s32 	%p2122, %r780, %r1536;
	or.pred  	%p2123, %p2122, %p2121;
	@%p2123 bra 	$L__BB3_1012;
	mul.wide.u32 	%rd2687, %r780, 4;
	add.s64 	%rd2688, %rd4, %rd2687;
	ld.global.nc.u32 	%r2112, [%rd2688];
	setp.lt.s32 	%p2124, %r2112, 0;
	setp.ge.s32 	%p2125, %r2112, %r6;
	or.pred  	%p2126, %p2124, %p2125;
	@%p2126 bra 	$L__BB3_1012;
	and.b32  	%r2113, %r2112, 63;
	mov.b64 	%rd2689, 1;
	shl.b64 	%rd2690, %rd2689, %r2113;
	or.b64  	%rd4278, %rd4278, %rd2690;
$L__BB3_1012:
	ld.global.nc.u32 	%r782, [%rd779+4];
	setp.eq.s32 	%p2127, %r782, %r1541;
	setp.lt.s32 	%p2128, %r782, 0;
	or.pred  	%p2129, %p2127, %p2128;
	setp.ge.s32 	%p2130, %r782, %r1536;
	or.pred  	%p2131, %p2130, %p2129;
	@%p2131 bra 	$L__BB3_1015;
	mul.wide.u32 	%rd2691, %r782, 4;
	add.s64 	%rd2692, %rd4, %rd2691;
	ld.global.nc.u32 	%r2114, [%rd2692];
	setp.lt.s32 	%p2132, %r2114, 0;
	setp.ge.s32 	%p2133, %r2114, %r6;
	or.pred  	%p2134, %p2132, %p2133;
	@%p2134 bra 	$L__BB3_1015;
	and.b32  	%r2115, %r2114, 63;
	mov.b64 	%rd2693, 1;
	shl.b64 	%rd2694, %rd2693, %r2115;
	or.b64  	%rd4278, %rd4278, %rd2694;
$L__BB3_1015:
	ld.global.nc.u32 	%r784, [%rd779+8];
	setp.eq.s32 	%p2135, %r784, %r1541;
	setp.lt.s32 	%p2136, %r784, 0;
	or.pred  	%p2137, %p2135, %p2136;
	setp.ge.s32 	%p2138, %r784, %r1536;
	or.pred  	%p2139, %p2138, %p2137;
	@%p2139 bra 	$L__BB3_1018;
	mul.wide.u32 	%rd2695, %r784, 4;
	add.s64 	%rd2696, %rd4, %rd2695;
	ld.global.nc.u32 	%r2116, [%rd2696];
	setp.lt.s32 	%p2140, %r2116, 0;
	setp.ge.s32 	%p2141, %r2116, %r6;
	or.pred  	%p2142, %p2140, %p2141;
	@%p2142 bra 	$L__BB3_1018;
	and.b32  	%r2117, %r2116, 63;
	mov.b64 	%rd2697, 1;
	shl.b64 	%rd2698, %rd2697, %r2117;
	or.b64  	%rd4278, %rd4278, %rd2698;
$L__BB3_1018:
	ld.global.nc.u32 	%r786, [%rd779+12];
	setp.eq.s32 	%p2143, %r786, %r1541;
	setp.lt.s32 	%p2144, %r786, 0;
	or.pred  	%p2145, %p2143, %p2144;
	setp.ge.s32 	%p2146, %r786, %r1536;
	or.pred  	%p2147, %p2146, %p2145;
	@%p2147 bra 	$L__BB3_1021;
	mul.wide.u32 	%rd2699, %r786, 4;
	add.s64 	%rd2700, %rd4, %rd2699;
	ld.global.nc.u32 	%r2118, [%rd2700];
	setp.lt.s32 	%p2148, %r2118, 0;
	setp.ge.s32 	%p2149, %r2118, %r6;
	or.pred  	%p2150, %p2148, %p2149;
	@%p2150 bra 	$L__BB3_1021;
	and.b32  	%r2119, %r2118, 63;
	mov.b64 	%rd2701, 1;
	shl.b64 	%rd2702, %rd2701, %r2119;
	or.b64  	%rd4278, %rd4278, %rd2702;
$L__BB3_1021:
	add.s32 	%r2758, %r2758, 4;
	setp.ne.s32 	%p2151, %r2758, %r767;
	@%p2151 bra 	$L__BB3_1009;
	st.local.u64 	[%rd5+264], %rd4278;
$L__BB3_1023:
	setp.eq.s32 	%p2152, %r4, 34;
	@%p2152 bra 	$L__BB3_1923;
	mov.b64 	%rd2703, 0;
	st.local.u64 	[%rd5+272], %rd2703;
	ld.global.nc.u32 	%r2120, [%rd9+136];
	mul.wide.s32 	%rd2704, %r2120, 4;
	add.s64 	%rd2705, %rd2, %rd2704;
	ld.global.nc.u32 	%r789, [%rd2705];
	ld.global.nc.u32 	%r790, [%rd2705+4];
	setp.ge.s32 	%p2153, %r789, %r790;
	@%p2153 bra 	$L__BB3_1053;
	sub.s32 	%r2121, %r790, %r789;
	and.b32  	%r791, %r2121, 3;
	setp.eq.s32 	%p2154, %r791, 0;
	mov.b64 	%rd4292, 0;
	mov.u32 	%r2760, %r789;
	@%p2154 bra 	$L__BB3_1038;
	mul.wide.s32 	%rd2708, %r789, 4;
	add.s64 	%rd792, %rd1, %rd2708;
	ld.global.nc.u32 	%r792, [%rd792];
	setp.eq.s32 	%p2155, %r792, %r1541;
	setp.lt.s32 	%p2156, %r792, 0;
	or.pred  	%p2157, %p2155, %p2156;
	setp.ge.s32 	%p2158, %r792, %r1536;
	mov.b64 	%rd4292, 0;
	or.pred  	%p2159, %p2158, %p2157;
	@%p2159 bra 	$L__BB3_1029;
	mul.wide.u32 	%rd2710, %r792, 4;
	add.s64 	%rd2711, %rd4, %rd2710;
	ld.global.nc.u32 	%r2122, [%rd2711];
	setp.lt.s32 	%p2160, %r2122, 0;
	setp.ge.s32 	%p2161, %r2122, %r6;
	or.pred  	%p2162, %p2160, %p2161;
	@%p2162 bra 	$L__BB3_1029;
	and.b32  	%r2123, %r2122, 63;
	mov.b64 	%rd2712, 1;
	shl.b64 	%rd4292, %rd2712, %r2123;
	st.local.u64 	[%rd5+272], %rd4292;
$L__BB3_1029:
	add.s32 	%r2760, %r789, 1;
	setp.eq.s32 	%p2163, %r791, 1;
	@%p2163 bra 	$L__BB3_1038;
	ld.global.nc.u32 	%r795, [%rd792+4];
	setp.eq.s32 	%p2164, %r795, %r1541;
	setp.lt.s32 	%p2165, %r795, 0;
	or.pred  	%p2166, %p2164, %p2165;
	setp.ge.s32 	%p2167, %r795, %r1536;
	or.pred  	%p2168, %p2167, %p2166;
	@%p2168 bra 	$L__BB3_1033;
	mul.wide.u32 	%rd2713, %r795, 4;
	add.s64 	%rd2714, %rd4, %rd2713;
	ld.global.nc.u32 	%r2124, [%rd2714];
	setp.lt.s32 	%p2169, %r2124, 0;
	setp.ge.s32 	%p2170, %r2124, %r6;
	or.pred  	%p2171, %p2169, %p2170;
	@%p2171 bra 	$L__BB3_1033;
	and.b32  	%r2125, %r2124, 63;
	mov.b64 	%rd2715, 1;
	shl.b64 	%rd2716, %rd2715, %r2125;
	or.b64  	%rd4292, %rd4292, %rd2716;
	st.local.u64 	[%rd5+272], %rd4292;
$L__BB3_1033:
	add.s32 	%r2760, %r789, 2;
	setp.eq.s32 	%p2172, %r791, 2;
	@%p2172 bra 	$L__BB3_1038;
	ld.global.nc.u32 	%r798, [%rd792+8];
	setp.eq.s32 	%p2173, %r798, %r1541;
	setp.lt.s32 	%p2174, %r798, 0;
	or.pred  	%p2175, %p2173, %p2174;
	setp.ge.s32 	%p2176, %r798, %r1536;
	or.pred  	%p2177, %p2176, %p2175;
	@%p2177 bra 	$L__BB3_1037;
	mul.wide.u32 	%rd2717, %r798, 4;
	add.s64 	%rd2718, %rd4, %rd2717;
	ld.global.nc.u32 	%r2126, [%rd2718];
	setp.lt.s32 	%p2178, %r2126, 0;
	setp.ge.s32 	%p2179, %r2126, %r6;
	or.pred  	%p2180, %p2178, %p2179;
	@%p2180 bra 	$L__BB3_1037;
	and.b32  	%r2127, %r2126, 63;
	mov.b64 	%rd2719, 1;
	shl.b64 	%rd2720, %rd2719, %r2127;
	or.b64  	%rd4292, %rd4292, %rd2720;
	st.local.u64 	[%rd5+272], %rd4292;
$L__BB3_1037:
	add.s32 	%r2760, %r789, 3;
$L__BB3_1038:
	sub.s32 	%r2128, %r789, %r790;
	setp.gt.u32 	%p2181, %r2128, -4;
	@%p2181 bra 	$L__BB3_1053;
$L__BB3_1039:
	.pragma "nounroll";
	mul.wide.s32 	%rd2721, %r2760, 4;
	add.s64 	%rd802, %rd1, %rd2721;
	ld.global.nc.u32 	%r803, [%rd802];
	setp.eq.s32 	%p2182, %r803, %r1541;
	setp.lt.s32 	%p2183, %r803, 0;
	or.pred  	%p2184, %p2182, %p2183;
	setp.ge.s32 	%p2185, %r803, %r1536;
	or.pred  	%p2186, %p2185, %p2184;
	@%p2186 bra 	$L__BB3_1042;
	mul.wide.u32 	%rd2722, %r803, 4;
	add.s64 	%rd2723, %rd4, %rd2722;
	ld.global.nc.u32 	%r2129, [%rd2723];
	setp.lt.s32 	%p2187, %r2129, 0;
	setp.ge.s32 	%p2188, %r2129, %r6;
	or.pred  	%p2189, %p2187, %p2188;
	@%p2189 bra 	$L__BB3_1042;
	and.b32  	%r2130, %r2129, 63;
	mov.b64 	%rd2724, 1;
	shl.b64 	%rd2725, %rd2724, %r2130;
	or.b64  	%rd4292, %rd4292, %rd2725;
$L__BB3_1042:
	ld.global.nc.u32 	%r805, [%rd802+4];
	setp.eq.s32 	%p2190, %r805, %r1541;
	setp.lt.s32 	%p2191, %r805, 0;
	or.pred  	%p2192, %p2190, %p2191;
	setp.ge.s32 	%p2193, %r805, %r1536;
	or.pred  	%p2194, %p2193, %p2192;
	@%p2194 bra 	$L__BB3_1045;
	mul.wide.u32 	%rd2726, %r805, 4;
	add.s64 	%rd2727, %rd4, %rd2726;
	ld.global.nc.u32 	%r2131, [%rd2727];
	setp.lt.s32 	%p2195, %r2131, 0;
	setp.ge.s32 	%p2196, %r2131, %r6;
	or.pred  	%p2197, %p2195, %p2196;
	@%p2197 bra 	$L__BB3_1045;
	and.b32  	%r2132, %r2131, 63;
	mov.b64 	%rd2728, 1;
	shl.b64 	%rd2729, %rd2728, %r2132;
	or.b64  	%rd4292, %rd4292, %rd2729;
$L__BB3_1045:
	ld.global.nc.u32 	%r807, [%rd802+8];
	setp.eq.s32 	%p2198, %r807, %r1541;
	setp.lt.s32 	%p2199, %r807, 0;
	or.pred  	%p2200, %p2198, %p2199;
	setp.ge.s32 	%p2201, %r807, %r1536;
	or.pred  	%p2202, %p2201, %p2200;
	@%p2202 bra 	$L__BB3_1048;
	mul.wide.u32 	%rd2730, %r807, 4;
	add.s64 	%rd2731, %rd4, %rd2730;
	ld.global.nc.u32 	%r2133, [%rd2731];
	setp.lt.s32 	%p2203, %r2133, 0;
	setp.ge.s32 	%p2204, %r2133, %r6;
	or.pred  	%p2205, %p2203, %p2204;
	@%p2205 bra 	$L__BB3_1048;
	and.b32  	%r2134, %r2133, 63;
	mov.b64 	%rd2732, 1;
	shl.b64 	%rd2733, %rd2732, %r2134;
	or.b64  	%rd4292, %rd4292, %rd2733;
$L__BB3_1048:
	ld.global.nc.u32 	%r809, [%rd802+12];
	setp.eq.s32 	%p2206, %r809, %r1541;
	setp.lt.s32 	%p2207, %r809, 0;
	or.pred  	%p2208, %p2206, %p2207;
	setp.ge.s32 	%p2209, %r809, %r1536;
	or.pred  	%p2210, %p2209, %p2208;
	@%p2210 bra 	$L__BB3_1051;
	mul.wide.u32 	%rd2734, %r809, 4;
	add.s64 	%rd2735, %rd4, %rd2734;
	ld.global.nc.u32 	%r2135, [%rd2735];
	setp.lt.s32 	%p2211, %r2135, 0;
	setp.ge.s32 	%p2212, %r2135, %r6;
	or.pred  	%p2213, %p2211, %p2212;
	@%p2213 bra 	$L__BB3_1051;
	and.b32  	%r2136, %r2135, 63;
	mov.b64 	%rd2736, 1;
	shl.b64 	%rd2737, %rd2736, %r2136;
	or.b64  	%rd4292, %rd4292, %rd2737;
$L__BB3_1051:
	add.s32 	%r2760, %r2760, 4;
	setp.ne.s32 	%p2214, %r2760, %r790;
	@%p2214 bra 	$L__BB3_1039;
	st.local.u64 	[%rd5+272], %rd4292;
$L__BB3_1053:
	setp.eq.s32 	%p2215, %r4, 35;
	@%p2215 bra 	$L__BB3_1923;
	mov.b64 	%rd2738, 0;
	st.local.u64 	[%rd5+280], %rd2738;
	ld.global.nc.u32 	%r2137, [%rd9+140];
	mul.wide.s32 	%rd2739, %r2137, 4;
	add.s64 	%rd2740, %rd2, %rd2739;
	ld.global.nc.u32 	%r812, [%rd2740];
	ld.global.nc.u32 	%r813, [%rd2740+4];
	setp.ge.s32 	%p2216, %r812, %r813;
	@%p2216 bra 	$L__BB3_1083;
	sub.s32 	%r2138, %r813, %r812;
	and.b32  	%r814, %r2138, 3;
	setp.eq.s32 	%p2217, %r814, 0;
	mov.b64 	%rd4306, 0;
	mov.u32 	%r2762, %r812;
	@%p2217 bra 	$L__BB3_1068;
	mul.wide.s32 	%rd2743, %r812, 4;
	add.s64 	%rd815, %rd1, %rd2743;
	ld.global.nc.u32 	%r815, [%rd815];
	setp.eq.s32 	%p2218, %r815, %r1541;
	setp.lt.s32 	%p2219, %r815, 0;
	or.pred  	%p2220, %p2218, %p2219;
	setp.ge.s32 	%p2221, %r815, %r1536;
	mov.b64 	%rd4306, 0;
	or.pred  	%p2222, %p2221, %p2220;
	@%p2222 bra 	$L__BB3_1059;
	mul.wide.u32 	%rd2745, %r815, 4;
	add.s64 	%rd2746, %rd4, %rd2745;
	ld.global.nc.u32 	%r2139, [%rd2746];
	setp.lt.s32 	%p2223, %r2139, 0;
	setp.ge.s32 	%p2224, %r2139, %r6;
	or.pred  	%p2225, %p2223, %p2224;
	@%p2225 bra 	$L__BB3_1059;
	and.b32  	%r2140, %r2139, 63;
	mov.b64 	%rd2747, 1;
	shl.b64 	%rd4306, %rd2747, %r2140;
	st.local.u64 	[%rd5+280], %rd4306;
$L__BB3_1059:
	add.s32 	%r2762, %r812, 1;
	setp.eq.s32 	%p2226, %r814, 1;
	@%p2226 bra 	$L__BB3_1068;
	ld.global.nc.u32 	%r818, [%rd815+4];
	setp.eq.s32 	%p2227, %r818, %r1541;
	setp.lt.s32 	%p2228, %r818, 0;
	or.pred  	%p2229, %p2227, %p2228;
	setp.ge.s32 	%p2230, %r818, %r1536;
	or.pred  	%p2231, %p2230, %p2229;
	@%p2231 bra 	$L__BB3_1063;
	mul.wide.u32 	%rd2748, %r818, 4;
	add.s64 	%rd2749, %rd4, %rd2748;
	ld.global.nc.u32 	%r2141, [%rd2749];
	setp.lt.s32 	%p2232, %r2141, 0;
	setp.ge.s32 	%p2233, %r2141, %r6;
	or.pred  	%p2234, %p2232, %p2233;
	@%p2234 bra 	$L__BB3_1063;
	and.b32  	%r2142, %r2141, 63;
	mov.b64 	%rd2750, 1;
	shl.b64 	%rd2751, %rd2750, %r2142;
	or.b64  	%rd4306, %rd4306, %rd2751;
	st.local.u64 	[%rd5+280], %rd4306;
$L__BB3_1063:
	add.s32 	%r2762, %r812, 2;
	setp.eq.s32 	%p2235, %r814, 2;
	@%p2235 bra 	$L__BB3_1068;
	ld.global.nc.u32 	%r821, [%rd815+8];
	setp.eq.s32 	%p2236, %r821, %r1541;
	setp.lt.s32 	%p2237, %r821, 0;
	or.pred  	%p2238, %p2236, %p2237;
	setp.ge.s32 	%p2239, %r821, %r1536;
	or.pred  	%p2240, %p2239, %p2238;
	@%p2240 bra 	$L__BB3_1067;
	mul.wide.u32 	%rd2752, %r821, 4;
	add.s64 	%rd2753, %rd4, %rd2752;
	ld.global.nc.u32 	%r2143, [%rd2753];
	setp.lt.s32 	%p2241, %r2143, 0;
	setp.ge.s32 	%p2242, %r2143, %r6;
	or.pred  	%p2243, %p2241, %p2242;
	@%p2243 bra 	$L__BB3_1067;
	and.b32  	%r2144, %r2143, 63;
	mov.b64 	%rd2754, 1;
	shl.b64 	%rd2755, %rd2754, %r2144;
	or.b64  	%rd4306, %rd4306, %rd2755;
	st.local.u64 	[%rd5+280], %rd4306;
$L__BB3_1067:
	add.s32 	%r2762, %r812, 3;
$L__BB3_1068:
	sub.s32 	%r2145, %r812, %r813;
	setp.gt.u32 	%p2244, %r2145, -4;
	@%p2244 bra 	$L__BB3_1083;
$L__BB3_1069:
	.pragma "nounroll";
	mul.wide.s32 	%rd2756, %r2762, 4;
	add.s64 	%rd825, %rd1, %rd2756;
	ld.global.nc.u32 	%r826, [%rd825];
	setp.eq.s32 	%p2245, %r826, %r1541;
	setp.lt.s32 	%p2246, %r826, 0;
	or.pred  	%p2247, %p2245, %p2246;
	setp.ge.s32 	%p2248, %r826, %r1536;
	or.pred  	%p2249, %p2248, %p2247;
	@%p2249 bra 	$L__BB3_1072;
	mul.wide.u32 	%rd2757, %r826, 4;
	add.s64 	%rd2758, %rd4, %rd2757;
	ld.global.nc.u32 	%r2146, [%rd2758];
	setp.lt.s32 	%p2250, %r2146, 0;
	setp.ge.s32 	%p2251, %r2146, %r6;
	or.pred  	%p2252, %p2250, %p2251;
	@%p2252 bra 	$L__BB3_1072;
	and.b32  	%r2147, %r2146, 63;
	mov.b64 	%rd2759, 1;
	shl.b64 	%rd2760, %rd2759, %r2147;
	or.b64  	%rd4306, %rd4306, %rd2760;
$L__BB3_1072:
	ld.global.nc.u32 	%r828, [%rd825+4];
	setp.eq.s32 	%p2253, %r828, %r1541;
	setp.lt.s32 	%p2254, %r828, 0;
	or.pred  	%p2255, %p2253, %p2254;
	setp.ge.s32 	%p2256, %r828, %r1536;
	or.pred  	%p2257, %p2256, %p2255;
	@%p2257 bra 	$L__BB3_1075;
	mul.wide.u32 	%rd2761, %r828, 4;
	add.s64 	%rd2762, %rd4, %rd2761;
	ld.global.nc.u32 	%r2148, [%rd2762];
	setp.lt.s32 	%p2258, %r2148, 0;
	setp.ge.s32 	%p2259, %r2148, %r6;
	or.pred  	%p2260, %p2258, %p2259;
	@%p2260 bra 	$L__BB3_1075;
	and.b32  	%r2149, %r2148, 63;
	mov.b64 	%rd2763, 1;
	shl.b64 	%rd2764, %rd2763, %r2149;
	or.b64  	%rd4306, %rd4306, %rd2764;
$L__BB3_1075:
	ld.global.nc.u32 	%r830, [%rd825+8];
	setp.eq.s32 	%p2261, %r830, %r1541;
	setp.lt.s32 	%p2262, %r830, 0;
	or.pred  	%p2263, %p2261, %p2262;
	setp.ge.s32 	%p2264, %r830, %r1536;
	or.pred  	%p2265, %p2264, %p2263;
	@%p2265 bra 	$L__BB3_1078;
	mul.wide.u32 	%rd2765, %r830, 4;
	add.s64 	%rd2766, %rd4, %rd2765;
	ld.global.nc.u32 	%r2150, [%rd2766];
	setp.lt.s32 	%p2266, %r2150, 0;
	setp.ge.s32 	%p2267, %r2150, %r6;
	or.pred  	%p2268, %p2266, %p2267;
	@%p2268 bra 	$L__BB3_1078;
	and.b32  	%r2151, %r2150, 63;
	mov.b64 	%rd2767, 1;
	shl.b64 	%rd2768, %rd2767, %r2151;
	or.b64  	%rd4306, %rd4306, %rd2768;
$L__BB3_1078:
	ld.global.nc.u32 	%r832, [%rd825+12];
	setp.eq.s32 	%p2269, %r832, %r1541;
	setp.lt.s32 	%p2270, %r832, 0;
	or.pred  	%p2271, %p2269, %p2270;
	setp.ge.s32 	%p2272, %r832, %r1536;
	or.pred  	%p2273, %p2272, %p2271;
	@%p2273 bra 	$L__BB3_1081;
	mul.wide.u32 	%rd2769, %r832, 4;
	add.s64 	%rd2770, %rd4, %rd2769;
	ld.global.nc.u32 	%r2152, [%rd2770];
	setp.lt.s32 	%p2274, %r2152, 0;
	setp.ge.s32 	%p2275, %r2152, %r6;
	or.pred  	%p2276, %p2274, %p2275;
	@%p2276 bra 	$L__BB3_1081;
	and.b32  	%r2153, %r2152, 63;
	mov.b64 	%rd2771, 1;
	shl.b64 	%rd2772, %rd2771, %r2153;
	or.b64  	%rd4306, %rd4306, %rd2772;
$L__BB3_1081:
	add.s32 	%r2762, %r2762, 4;
	setp.ne.s32 	%p2277, %r2762, %r813;
	@%p2277 bra 	$L__BB3_1069;
	st.local.u64 	[%rd5+280], %rd4306;
$L__BB3_1083:
	setp.eq.s32 	%p2278, %r4, 36;
	@%p2278 bra 	$L__BB3_1923;
	mov.b64 	%rd2773, 0;
	st.local.u64 	[%rd5+288], %rd2773;
	ld.global.nc.u32 	%r2154, [%rd9+144];
	mul.wide.s32 	%rd2774, %r2154, 4;
	add.s64 	%rd2775, %rd2, %rd2774;
	ld.global.nc.u32 	%r835, [%rd2775];
	ld.global.nc.u32 	%r836, [%rd2775+4];
	setp.ge.s32 	%p2279, %r835, %r836;
	@%p2279 bra 	$L__BB3_1113;
	sub.s32 	%r2155, %r836, %r835;
	and.b32  	%r837, %r2155, 3;
	setp.eq.s32 	%p2280, %r837, 0;
	mov.b64 	%rd4320, 0;
	mov.u32 	%r2764, %r835;
	@%p2280 bra 	$L__BB3_1098;
	mul.wide.s32 	%rd2778, %r835, 4;
	add.s64 	%rd838, %rd1, %rd2778;
	ld.global.nc.u32 	%r838, [%rd838];
	setp.eq.s32 	%p2281, %r838, %r1541;
	setp.lt.s32 	%p2282, %r838, 0;
	or.pred  	%p2283, %p2281, %p2282;
	setp.ge.s32 	%p2284, %r838, %r1536;
	mov.b64 	%rd4320, 0;
	or.pred  	%p2285, %p2284, %p2283;
	@%p2285 bra 	$L__BB3_1089;
	mul.wide.u32 	%rd2780, %r838, 4;
	add.s64 	%rd2781, %rd4, %rd2780;
	ld.global.nc.u32 	%r2156, [%rd2781];
	setp.lt.s32 	%p2286, %r2156, 0;
	setp.ge.s32 	%p2287, %r2156, %r6;
	or.pred  	%p2288, %p2286, %p2287;
	@%p2288 bra 	$L__BB3_1089;
	and.b32  	%r2157, %r2156, 63;
	mov.b64 	%rd2782, 1;
	shl.b64 	%rd4320, %rd2782, %r2157;
	st.local.u64 	[%rd5+288], %rd4320;
$L__BB3_1089:
	add.s32 	%r2764, %r835, 1;
	setp.eq.s32 	%p2289, %r837, 1;
	@%p2289 bra 	$L__BB3_1098;
	ld.global.nc.u32 	%r841, [%rd838+4];
	setp.eq.s32 	%p2290, %r841, %r1541;
	setp.lt.s32 	%p2291, %r841, 0;
	or.pred  	%p2292, %p2290, %p2291;
	setp.ge.s32 	%p2293, %r841, %r1536;
	or.pred  	%p2294, %p2293, %p2292;
	@%p2294 bra 	$L__BB3_1093;
	mul.wide.u32 	%rd2783, %r841, 4;
	add.s64 	%rd2784, %rd4, %rd2783;
	ld.global.nc.u32 	%r2158, [%rd2784];
	setp.lt.s32 	%p2295, %r2158, 0;
	setp.ge.s32 	%p2296, %r2158, %r6;
	or.pred  	%p2297, %p2295, %p2296;
	@%p2297 bra 	$L__BB3_1093;
	and.b32  	%r2159, %r2158, 63;
	mov.b64 	%rd2785, 1;
	shl.b64 	%rd2786, %rd2785, %r2159;
	or.b64  	%rd4320, %rd4320, %rd2786;
	st.local.u64 	[%rd5+288], %rd4320;
$L__BB3_1093:
	add.s32 	%r2764, %r835, 2;
	setp.eq.s32 	%p2298, %r837, 2;
	@%p2298 bra 	$L__BB3_1098;
	ld.global.nc.u32 	%r844, [%rd838+8];
	setp.eq.s32 	%p2299, %r844, %r1541;
	setp.lt.s32 	%p2300, %r844, 0;
	or.pred  	%p2301, %p2299, %p2300;
	setp.ge.s32 	%p2302, %r844, %r1536;
	or.pred  	%p2303, %p2302, %p2301;
	@%p2303 bra 	$L__BB3_1097;
	mul.wide.u32 	%rd2787, %r844, 4;
	add.s64 	%rd2788, %rd4, %rd2787;
	ld.global.nc.u32 	%r2160, [%rd2788];
	setp.lt.s32 	%p2304, %r2160, 0;
	setp.ge.s32 	%p2305, %r2160, %r6;
	or.pred  	%p2306, %p2304, %p2305;
	@%p2306 bra 	$L__BB3_1097;
	and.b32  	%r2161, %r2160, 63;
	mov.b64 	%rd2789, 1;
	shl.b64 	%rd2790, %rd2789, %r2161;
	or.b64  	%rd4320, %rd4320, %rd2790;
	st.local.u64 	[%rd5+288], %rd4320;
$L__BB3_1097:
	add.s32 	%r2764, %r835, 3;
$L__BB3_1098:
	sub.s32 	%r2162, %r835, %r836;
	setp.gt.u32 	%p2307, %r2162, -4;
	@%p2307 bra 	$L__BB3_1113;
$L__BB3_1099:
	.pragma "nounroll";
	mul.wide.s32 	%rd2791, %r2764, 4;
	add.s64 	%rd848, %rd1, %rd2791;
	ld.global.nc.u32 	%r849, [%rd848];
	setp.eq.s32 	%p2308, %r849, %r1541;
	setp.lt.s32 	%p2309, %r849, 0;
	or.pred  	%p2310, %p2308, %p2309;
	setp.ge.s32 	%p2311, %r849, %r1536;
	or.pred  	%p2312, %p2311, %p2310;
	@%p2312 bra 	$L__BB3_1102;
	mul.wide.u32 	%rd2792, %r849, 4;
	add.s64 	%rd2793, %rd4, %rd2792;
	ld.global.nc.u32 	%r2163, [%rd2793];
	setp.lt.s32 	%p2313, %r2163, 0;
	setp.ge.s32 	%p2314, %r2163, %r6;
	or.pred  	%p2315, %p2313, %p2314;
	@%p2315 bra 	$L__BB3_1102;
	and.b32  	%r2164, %r2163, 63;
	mov.b64 	%rd2794, 1;
	shl.b64 	%rd2795, %rd2794, %r2164;
	or.b64  	%rd4320, %rd4320, %rd2795;
$L__BB3_1102:
	ld.global.nc.u32 	%r851, [%rd848+4];
	setp.eq.s32 	%p2316, %r851, %r1541;
	setp.lt.s32 	%p2317, %r851, 0;
	or.pred  	%p2318, %p2316, %p2317;
	setp.ge.s32 	%p2319, %r851, %r1536;
	or.pred  	%p2320, %p2319, %p2318;
	@%p2320 bra 	$L__BB3_1105;
	mul.wide.u32 	%rd2796, %r851, 4;
	add.s64 	%rd2797, %rd4, %rd2796;
	ld.global.nc.u32 	%r2165, [%rd2797];
	setp.lt.s32 	%p2321, %r2165, 0;
	setp.ge.s32 	%p2322, %r2165, %r6;
	or.pred  	%p2323, %p2321, %p2322;
	@%p2323 bra 	$L__BB3_1105;
	and.b32  	%r2166, %r2165, 63;
	mov.b64 	%rd2798, 1;
	shl.b64 	%rd2799, %rd2798, %r2166;
	or.b64  	%rd4320, %rd4320, %rd2799;
$L__BB3_1105:
	ld.global.nc.u32 	%r853, [%rd848+8];
	setp.eq.s32 	%p2324, %r853, %r1541;
	setp.lt.s32 	%p2325, %r853, 0;
	or.pred  	%p2326, %p2324, %p2325;
	setp.ge.s32 	%p2327, %r853, %r1536;
	or.pred  	%p2328, %p2327, %p2326;
	@%p2328 bra 	$L__BB3_1108;
	mul.wide.u32 	%rd2800, %r853, 4;
	add.s64 	%rd2801, %rd4, %rd2800;
	ld.global.nc.u32 	%r2167, [%rd2801];
	setp.lt.s32 	%p2329, %r2167, 0;
	setp.ge.s32 	%p2330, %r2167, %r6;
	or.pred  	%p2331, %p2329, %p2330;
	@%p2331 bra 	$L__BB3_1108;
	and.b32  	%r2168, %r2167, 63;
	mov.b64 	%rd2802, 1;
	shl.b64 	%rd2803, %rd2802, %r2168;
	or.b64  	%rd4320, %rd4320, %rd2803;
$L__BB3_1108:
	ld.global.nc.u32 	%r855, [%rd848+12];
	setp.eq.s32 	%p2332, %r855, %r1541;
	setp.lt.s32 	%p2333, %r855, 0;
	or.pred  	%p2334, %p2332, %p2333;
	setp.ge.s32 	%p2335, %r855, %r1536;
	or.pred  	%p2336, %p2335, %p2334;
	@%p2336 bra 	$L__BB3_1111;
	mul.wide.u32 	%rd2804, %r855, 4;
	add.s64 	%rd2805, %rd4, %rd2804;
	ld.global.nc.u32 	%r2169, [%rd2805];
	setp.lt.s32 	%p2337, %r2169, 0;
	setp.ge.s32 	%p2338, %r2169, %r6;
	or.pred  	%p2339, %p2337, %p2338;
	@%p2339 bra 	$L__BB3_1111;
	and.b32  	%r2170, %r2169, 63;
	mov.b64 	%rd2806, 1;
	shl.b64 	%rd2807, %rd2806, %r2170;
	or.b64  	%rd4320, %rd4320, %rd2807;
$L__BB3_1111:
	add.s32 	%r2764, %r2764, 4;
	setp.ne.s32 	%p2340, %r2764, %r836;
	@%p2340 bra 	$L__BB3_1099;
	st.local.u64 	[%rd5+288], %rd4320;
$L__BB3_1113:
	setp.eq.s32 	%p2341, %r4, 37;
	@%p2341 bra 	$L__BB3_1923;
	mov.b64 	%rd2808, 0;
	st.local.u64 	[%rd5+296], %rd2808;
	ld.global.nc.u32 	%r2171, [%rd9+148];
	mul.wide.s32 	%rd2809, %r2171, 4;
	add.s64 	%rd2810, %rd2, %rd2809;
	ld.global.nc.u32 	%r858, [%rd2810];
	ld.global.nc.u32 	%r859, [%rd2810+4];
	setp.ge.s32 	%p2342, %r858, %r859;
	@%p2342 bra 	$L__BB3_1143;
	sub.s32 	%r2172, %r859, %r858;
	and.b32  	%r860, %r2172, 3;
	setp.eq.s32 	%p2343, %r860, 0;
	mov.b64 	%rd4334, 0;
	mov.u32 	%r2766, %r858;
	@%p2343 bra 	$L__BB3_1128;
	mul.wide.s32 	%rd2813, %r858, 4;
	add.s64 	%rd861, %rd1, %rd2813;
	ld.global.nc.u32 	%r861, [%rd861];
	setp.eq.s32 	%p2344, %r861, %r1541;
	setp.lt.s32 	%p2345, %r861, 0;
	or.pred  	%p2346, %p2344, %p2345;
	setp.ge.s32 	%p2347, %r861, %r1536;
	mov.b64 	%rd4334, 0;
	or.pred  	%p2348, %p2347, %p2346;
	@%p2348 bra 	$L__BB3_1119;
	mul.wide.u32 	%rd2815, %r861, 4;
	add.s64 	%rd2816, %rd4, %rd2815;
	ld.global.nc.u32 	%r2173, [%rd2816];
	setp.lt.s32 	%p2349, %r2173, 0;
	setp.ge.s32 	%p2350, %r2173, %r6;
	or.pred  	%p2351, %p2349, %p2350;
	@%p2351 bra 	$L__BB3_1119;
	and.b32  	%r2174, %r2173, 63;
	mov.b64 	%rd2817, 1;
	shl.b64 	%rd4334, %rd2817, %r2174;
	st.local.u64 	[%rd5+296], %rd4334;
$L__BB3_1119:
	add.s32 	%r2766, %r858, 1;
	setp.eq.s32 	%p2352, %r860, 1;
	@%p2352 bra 	$L__BB3_1128;
	ld.global.nc.u32 	%r864, [%rd861+4];
	setp.eq.s32 	%p2353, %r864, %r1541;
	setp.lt.s32 	%p2354, %r864, 0;
	or.pred  	%p2355, %p2353, %p2354;
	setp.ge.s32 	%p2356, %r864, %r1536;
	or.pred  	%p2357, %p2356, %p2355;
	@%p2357 bra 	$L__BB3_1123;
	mul.wide.u32 	%rd2818, %r864, 4;
	add.s64 	%rd2819, %rd4, %rd2818;
	ld.global.nc.u32 	%r2175, [%rd2819];
	setp.lt.s32 	%p2358, %r2175, 0;
	setp.ge.s32 	%p2359, %r2175, %r6;
	or.pred  	%p2360, %p2358, %p2359;
	@%p2360 bra 	$L__BB3_1123;
	and.b32  	%r2176, %r2175, 63;
	mov.b64 	%rd2820, 1;
	shl.b64 	%rd2821, %rd2820, %r2176;
	or.b64  	%rd4334, %rd4334, %rd2821;
	st.local.u64 	[%rd5+296], %rd4334;
$L__BB3_1123:
	add.s32 	%r2766, %r858, 2;
	setp.eq.s32 	%p2361, %r860, 2;
	@%p2361 bra 	$L__BB3_1128;
	ld.global.nc.u32 	%r867, [%rd861+8];
	setp.eq.s32 	%p2362, %r867, %r1541;
	setp.lt.s32 	%p2363, %r867, 0;
	or.pred  	%p2364, %p2362, %p2363;
	setp.ge.s32 	%p2365, %r867, %r1536;
	or.pred  	%p2366, %p2365, %p2364;
	@%p2366 bra 	$L__BB3_1127;
	mul.wide.u32 	%rd2822, %r867, 4;
	add.s64 	%rd2823, %rd4, %rd2822;
	ld.global.nc.u32 	%r2177, [%rd2823];
	setp.lt.s32 	%p2367, %r2177, 0;
	setp.ge.s32 	%p2368, %r2177, %r6;
	or.pred  	%p2369, %p2367, %p2368;
	@%p2369 bra 	$L__BB3_1127;
	and.b32  	%r2178, %r2177, 63;
	mov.b64 	%rd2824, 1;
	shl.b64 	%rd2825, %rd2824, %r2178;
	or.b64  	%rd4334, %rd4334, %rd2825;
	st.local.u64 	[%rd5+296], %rd4334;
$L__BB3_1127:
	add.s32 	%r2766, %r858, 3;
$L__BB3_1128:
	sub.s32 	%r2179, %r858, %r859;
	setp.gt.u32 	%p2370, %r2179, -4;
	@%p2370 bra 	$L__BB3_1143;
$L__BB3_1129:
	.pragma "nounroll";
	mul.wide.s32 	%rd2826, %r2766, 4;
	add.s64 	%rd871, %rd1, %rd2826;
	ld.global.nc.u32 	%r872, [%rd871];
	setp.eq.s32 	%p2371, %r872, %r1541;
	setp.lt.s32 	%p2372, %r872, 0;
	or.pred  	%p2373, %p2371, %p2372;
	setp.ge.s32 	%p2374, %r872, %r1536;
	or.pred  	%p2375, %p2374, %p2373;
	@%p2375 bra 	$L__BB3_1132;
	mul.wide.u32 	%rd2827, %r872, 4;
	add.s64 	%rd2828, %rd4, %rd2827;
	ld.global.nc.u32 	%r2180, [%rd2828];
	setp.lt.s32 	%p2376, %r2180, 0;
	setp.ge.s32 	%p2377, %r2180, %r6;
	or.pred  	%p2378, %p2376, %p2377;
	@%p2378 bra 	$L__BB3_1132;
	and.b32  	%r2181, %r2180, 63;
	mov.b64 	%rd2829, 1;
	shl.b64 	%rd2830, %rd2829, %r2181;
	or.b64  	%rd4334, %rd4334, %rd2830;
$L__BB3_1132:
	ld.global.nc.u32 	%r874, [%rd871+4];
	setp.eq.s32 	%p2379, %r874, %r1541;
	setp.lt.s32 	%p2380, %r874, 0;
	or.pred  	%p2381, %p2379, %p2380;
	setp.ge.s32 	%p2382, %r874, %r1536;
	or.pred  	%p2383, %p2382, %p2381;
	@%p2383 bra 	$L__BB3_1135;
	mul.wide.u32 	%rd2831, %r874, 4;
	add.s64 	%rd2832, %rd4, %rd2831;
	ld.global.nc.u32 	%r2182, [%rd2832];
	setp.lt.s32 	%p2384, %r2182, 0;
	setp.ge.s32 	%p2385, %r2182, %r6;
	or.pred  	%p2386, %p2384, %p2385;
	@%p2386 bra 	$L__BB3_1135;
	and.b32  	%r2183, %r2182, 63;
	mov.b64 	%rd2833, 1;
	shl.b64 	%rd2834, %rd2833, %r2183;
	or.b64  	%rd4334, %rd4334, %rd2834;
$L__BB3_1135:
	ld.global.nc.u32 	%r876, [%rd871+8];
	setp.eq.s32 	%p2387, %r876, %r1541;
	setp.lt.s32 	%p2388, %r876, 0;
	or.pred  	%p2389, %p2387, %p2388;
	setp.ge.s32 	%p2390, %r876, %r1536;
	or.pred  	%p2391, %p2390, %p2389;
	@%p2391 bra 	$L__BB3_1138;
	mul.wide.u32 	%rd2835, %r876, 4;
	add.s64 	%rd2836, %rd4, %rd2835;
	ld.global.nc.u32 	%r2184, [%rd2836];
	setp.lt.s32 	%p2392, %r2184, 0;
	setp.ge.s32 	%p2393, %r2184, %r6;
	or.pred  	%p2394, %p2392, %p2393;
	@%p2394 bra 	$L__BB3_1138;
	and.b32  	%r2185, %r2184, 63;
	mov.b64 	%rd2837, 1;
	shl.b64 	%rd2838, %rd2837, %r2185;
	or.b64  	%rd4334, %rd4334, %rd2838;
$L__BB3_1138:
	ld.global.nc.u32 	%r878, [%rd871+12];
	setp.eq.s32 	%p2395, %r878, %r1541;
	setp.lt.s32 	%p2396, %r878, 0;
	or.pred  	%p2397, %p2395, %p2396;
	setp.ge.s32 	%p2398, %r878, %r1536;
	or.pred  	%p2399, %p2398, %p2397;
	@%p2399 bra 	$L__BB3_1141;
	mul.wide.u32 	%rd2839, %r878, 4;
	add.s64 	%rd2840, %rd4, %rd2839;
	ld.global.nc.u32 	%r2186, [%rd2840];
	setp.lt.s32 	%p2400, %r2186, 0;
	setp.ge.s32 	%p2401, %r2186, %r6;
	or.pred  	%p2402, %p2400, %p2401;
	@%p2402 bra 	$L__BB3_1141;
	and.b32  	%r2187, %r2186, 63;
	mov.b64 	%rd2841, 1;
	shl.b64 	%rd2842, %rd2841, %r2187;
	or.b64  	%rd4334, %rd4334, %rd2842;
$L__BB3_1141:
	add.s32 	%r2766, %r2766, 4;
	setp.ne.s32 	%p2403, %r2766, %r859;
	@%p2403 bra 	$L__BB3_1129;
	st.local.u64 	[%rd5+296], %rd4334;
$L__BB3_1143:
	setp.eq.s32 	%p2404, %r4, 38;
	@%p2404 bra 	$L__BB3_1923;
	mov.b64 	%rd2843, 0;
	st.local.u64 	[%rd5+304], %rd2843;
	ld.global.nc.u32 	%r2188, [%rd9+152];
	mul.wide.s32 	%rd2844, %r2188, 4;
	add.s64 	%rd2845, %rd2, %rd2844;
	ld.global.nc.u32 	%r881, [%rd2845];
	ld.global.nc.u32 	%r882, [%rd2845+4];
	setp.ge.s32 	%p2405, %r881, %r882;
	@%p2405 bra 	$L__BB3_1173;
	sub.s32 	%r2189, %r882, %r881;
	and.b32  	%r883, %r2189, 3;
	setp.eq.s32 	%p2406, %r883, 0;
	mov.b64 	%rd4348, 0;
	mov.u32 	%r2768, %r881;
	@%p2406 bra 	$L__BB3_1158;
	mul.wide.s32 	%rd2848, %r881, 4;
	add.s64 	%rd884, %rd1, %rd2848;
	ld.global.nc.u32 	%r884, [%rd884];
	setp.eq.s32 	%p2407, %r884, %r1541;
	setp.lt.s32 	%p2408, %r884, 0;
	or.pred  	%p2409, %p2407, %p2408;
	setp.ge.s32 	%p2410, %r884, %r1536;
	mov.b64 	%rd4348, 0;
	or.pred  	%p2411, %p2410, %p2409;
	@%p2411 bra 	$L__BB3_1149;
	mul.wide.u32 	%rd2850, %r884, 4;
	add.s64 	%rd2851, %rd4, %rd2850;
	ld.global.nc.u32 	%r2190, [%rd2851];
	setp.lt.s32 	%p2412, %r2190, 0;
	setp.ge.s32 	%p2413, %r2190, %r6;
	or.pred  	%p2414, %p2412, %p2413;
	@%p2414 bra 	$L__BB3_1149;
	and.b32  	%r2191, %r2190, 63;
	mov.b64 	%rd2852, 1;
	shl.b64 	%rd4348, %rd2852, %r2191;
	st.local.u64 	[%rd5+304], %rd4348;
$L__BB3_1149:
	add.s32 	%r2768, %r881, 1;
	setp.eq.s32 	%p2415, %r883, 1;
	@%p2415 bra 	$L__BB3_1158;
	ld.global.nc.u32 	%r887, [%rd884+4];
	setp.eq.s32 	%p2416, %r887, %r1541;
	setp.lt.s32 	%p2417, %r887, 0;
	or.pred  	%p2418, %p2416, %p2417;
	setp.ge.s32 	%p2419, %r887, %r1536;
	or.pred  	%p2420, %p2419, %p2418;
	@%p2420 bra 	$L__BB3_1153;
	mul.wide.u32 	%rd2853, %r887, 4;
	add.s64 	%rd2854, %rd4, %rd2853;
	ld.global.nc.u32 	%r2192, [%rd2854];
	setp.lt.s32 	%p2421, %r2192, 0;
	setp.ge.s32 	%p2422, %r2192, %r6;
	or.pred  	%p2423, %p2421, %p2422;
	@%p2423 bra 	$L__BB3_1153;
	and.b32  	%r2193, %r2192, 63;
	mov.b64 	%rd2855, 1;
	shl.b64 	%rd2856, %rd2855, %r2193;
	or.b64  	%rd4348, %rd4348, %rd2856;
	st.local.u64 	[%rd5+304], %rd4348;
$L__BB3_1153:
	add.s32 	%r2768, %r881, 2;
	setp.eq.s32 	%p2424, %r883, 2;
	@%p2424 bra 	$L__BB3_1158;
	ld.global.nc.u32 	%r890, [%rd884+8];
	setp.eq.s32 	%p2425, %r890, %r1541;
	setp.lt.s32 	%p2426, %r890, 0;
	or.pred  	%p2427, %p2425, %p2426;
	setp.ge.s32 	%p2428, %r890, %r1536;
	or.pred  	%p2429, %p2428, %p2427;
	@%p2429 bra 	$L__BB3_1157;
	mul.wide.u32 	%rd2857, %r890, 4;
	add.s64 	%rd2858, %rd4, %rd2857;
	ld.global.nc.u32 	%r2194, [%rd2858];
	setp.lt.s32 	%p2430, %r2194, 0;
	setp.ge.s32 	%p2431, %r2194, %r6;
	or.pred  	%p2432, %p2430, %p2431;
	@%p2432 bra 	$L__BB3_1157;
	and.b32  	%r2195, %r2194, 63;
	mov.b64 	%rd2859, 1;
	shl.b64 	%rd2860, %rd2859, %r2195;
	or.b64  	%rd4348, %rd4348, %rd2860;
	st.local.u64 	[%rd5+304], %rd4348;
$L__BB3_1157:
	add.s32 	%r2768, %r881, 3;
$L__BB3_1158:
	sub.s32 	%r2196, %r881, %r882;
	setp.gt.u32 	%p2433, %r2196, -4;
	@%p2433 bra 	$L__BB3_1173;
$L__BB3_1159:
	.pragma "nounroll";
	mul.wide.s32 	%rd2861, %r2768, 4;
	add.s64 	%rd894, %rd1, %rd2861;
	ld.global.nc.u32 	%r895, [%rd894];
	setp.eq.s32 	%p2434, %r895, %r1541;
	setp.lt.s32 	%p2435, %r895, 0;
	or.pred  	%p2436, %p2434, %p2435;
	setp.ge.s32 	%p2437, %r895, %r1536;
	or.pred  	%p2438, %p2437, %p2436;
	@%p2438 bra 	$L__BB3_1162;
	mul.wide.u32 	%rd2862, %r895, 4;
	add.s64 	%rd2863, %rd4, %rd2862;
	ld.global.nc.u32 	%r2197, [%rd2863];
	setp.lt.s32 	%p2439, %r2197, 0;
	setp.ge.s32 	%p2440, %r2197, %r6;
	or.pred  	%p2441, %p2439, %p2440;
	@%p2441 bra 	$L__BB3_1162;
	and.b32  	%r2198, %r2197, 63;
	mov.b64 	%rd2864, 1;
	shl.b64 	%rd2865, %rd2864, %r2198;
	or.b64  	%rd4348, %rd4348, %rd2865;
$L__BB3_1162:
	ld.global.nc.u32 	%r897, [%rd894+4];
	setp.eq.s32 	%p2442, %r897, %r1541;
	setp.lt.s32 	%p2443, %r897, 0;
	or.pred  	%p2444, %p2442, %p2443;
	setp.ge.s32 	%p2445, %r897, %r1536;
	or.pred  	%p2446, %p2445, %p2444;
	@%p2446 bra 	$L__BB3_1165;
	mul.wide.u32 	%rd2866, %r897, 4;
	add.s64 	%rd2867, %rd4, %rd2866;
	ld.global.nc.u32 	%r2199, [%rd2867];
	setp.lt.s32 	%p2447, %r2199, 0;
	setp.ge.s32 	%p2448, %r2199, %r6;
	or.pred  	%p2449, %p2447, %p2448;
	@%p2449 bra 	$L__BB3_1165;
	and.b32  	%r2200, %r2199, 63;
	mov.b64 	%rd2868, 1;
	shl.b64 	%rd2869, %rd2868, %r2200;
	or.b64  	%rd4348, %rd4348, %rd2869;
$L__BB3_1165:
	ld.global.nc.u32 	%r899, [%rd894+8];
	setp.eq.s32 	%p2450, %r899, %r1541;
	setp.lt.s32 	%p2451, %r899, 0;
	or.pred  	%p2452, %p2450, %p2451;
	setp.ge.s32 	%p2453, %r899, %r1536;
	or.pred  	%p2454, %p2453, %p2452;
	@%p2454 bra 	$L__BB3_1168;
	mul.wide.u32 	%rd2870, %r899, 4;
	add.s64 	%rd2871, %rd4, %rd2870;
	ld.global.nc.u32 	%r2201, [%rd2871];
	setp.lt.s32 	%p2455, %r2201, 0;
	setp.ge.s32 	%p2456, %r2201, %r6;
	or.pred  	%p2457, %p2455, %p2456;
	@%p2457 bra 	$L__BB3_1168;
	and.b32  	%r2202, %r2201, 63;
	mov.b64 	%rd2872, 1;
	shl.b64 	%rd2873, %rd2872, %r2202;
	or.b64  	%rd4348, %rd4348, %rd2873;
$L__BB3_1168:
	ld.global.nc.u32 	%r901, [%rd894+12];
	setp.eq.s32 	%p2458, %r901, %r1541;
	setp.lt.s32 	%p2459, %r901, 0;
	or.pred  	%p2460, %p2458, %p2459;
	setp.ge.s32 	%p2461, %r901, %r1536;
	or.pred  	%p2462, %p2461, %p2460;
	@%p2462 bra 	$L__BB3_1171;
	mul.wide.u32 	%rd2874, %r901, 4;
	add.s64 	%rd2875, %rd4, %rd2874;
	ld.global.nc.u32 	%r2203, [%rd2875];
	setp.lt.s32 	%p2463, %r2203, 0;
	setp.ge.s32 	%p2464, %r2203, %r6;
	or.pred  	%p2465, %p2463, %p2464;
	@%p2465 bra 	$L__BB3_1171;
	and.b32  	%r2204, %r2203, 63;
	mov.b64 	%rd2876, 1;
	shl.b64 	%rd2877, %rd2876, %r2204;
	or.b64  	%rd4348, %rd4348, %rd2877;
$L__BB3_1171:
	add.s32 	%r2768, %r2768, 4;
	setp.ne.s32 	%p2466, %r2768, %r882;
	@%p2466 bra 	$L__BB3_1159;
	st.local.u64 	[%rd5+304], %rd4348;
$L__BB3_1173:
	setp.eq.s32 	%p2467, %r4, 39;
	@%p2467 bra 	$L__BB3_1923;
	mov.b64 	%rd2878, 0;
	st.local.u64 	[%rd5+312], %rd2878;
	ld.global.nc.u32 	%r2205, [%rd9+156];
	mul.wide.s32 	%rd2879, %r2205, 4;
	add.s64 	%rd2880, %rd2, %rd2879;
	ld.global.nc.u32 	%r904, [%rd2880];
	ld.global.nc.u32 	%r905, [%rd2880+4];
	setp.ge.s32 	%p2468, %r904, %r905;
	@%p2468 bra 	$L__BB3_1203;
	sub.s32 	%r2206, %r905, %r904;
	and.b32  	%r906, %r2206, 3;
	setp.eq.s32 	%p2469, %r906, 0;
	mov.b64 	%rd4362, 0;
	mov.u32 	%r2770, %r904;
	@%p2469 bra 	$L__BB3_1188;
	mul.wide.s32 	%rd2883, %r904, 4;
	add.s64 	%rd907, %rd1, %rd2883;
	ld.global.nc.u32 	%r907, [%rd907];
	setp.eq.s32 	%p2470, %r907, %r1541;
	setp.lt.s32 	%p2471, %r907, 0;
	or.pred  	%p2472, %p2470, %p2471;
	setp.ge.s32 	%p2473, %r907, %r1536;
	mov.b64 	%rd4362, 0;
	or.pred  	%p2474, %p2473, %p2472;
	@%p2474 bra 	$L__BB3_1179;
	mul.wide.u32 	%rd2885, %r907, 4;
	add.s64 	%rd2886, %rd4, %rd2885;
	ld.global.nc.u32 	%r2207, [%rd2886];
	setp.lt.s32 	%p2475, %r2207, 0;
	setp.ge.s32 	%p2476, %r2207, %r6;
	or.pred  	%p2477, %p2475, %p2476;
	@%p2477 bra 	$L__BB3_1179;
	and.b32  	%r2208, %r2207, 63;
	mov.b64 	%rd2887, 1;
	shl.b64 	%rd4362, %rd2887, %r2208;
	st.local.u64 	[%rd5+312], %rd4362;
$L__BB3_1179:
	add.s32 	%r2770, %r904, 1;
	setp.eq.s32 	%p2478, %r906, 1;
	@%p2478 bra 	$L__BB3_1188;
	ld.global.nc.u32 	%r910, [%rd907+4];
	setp.eq.s32 	%p2479, %r910, %r1541;
	setp.lt.s32 	%p2480, %r910, 0;
	or.pred  	%p2481, %p2479, %p2480;
	setp.ge.s32 	%p2482, %r910, %r1536;
	or.pred  	%p2483, %p2482, %p2481;
	@%p2483 bra 	$L__BB3_1183;
	mul.wide.u32 	%rd2888, %r910, 4;
	add.s64 	%rd2889, %rd4, %rd2888;
	ld.global.nc.u32 	%r2209, [%rd2889];
	setp.lt.s32 	%p2484, %r2209, 0;
	setp.ge.s32 	%p2485, %r2209, %r6;
	or.pred  	%p2486, %p2484, %p2485;
	@%p2486 bra 	$L__BB3_1183;
	and.b32  	%r2210, %r2209, 63;
	mov.b64 	%rd2890, 1;
	shl.b64 	%rd2891, %rd2890, %r2210;
	or.b64  	%rd4362, %rd4362, %rd2891;
	st.local.u64 	[%rd5+312], %rd4362;
$L__BB3_1183:
	add.s32 	%r2770, %r904, 2;
	setp.eq.s32 	%p2487, %r906, 2;
	@%p2487 bra 	$L__BB3_1188;
	ld.global.nc.u32 	%r913, [%rd907+8];
	setp.eq.s32 	%p2488, %r913, %r1541;
	setp.lt.s32 	%p2489, %r913, 0;
	or.pred  	%p2490, %p2488, %p2489;
	setp.ge.s32 	%p2491, %r913, %r1536;
	or.pred  	%p2492, %p2491, %p2490;
	@%p2492 bra 	$L__BB3_1187;
	mul.wide.u32 	%rd2892, %r913, 4;
	add.s64 	%rd2893, %rd4, %rd2892;
	ld.global.nc.u32 	%r2211, [%rd2893];
	setp.lt.s32 	%p2493, %r2211, 0;
	setp.ge.s32 	%p2494, %r2211, %r6;
	or.pred  	%p2495, %p2493, %p2494;
	@%p2495 bra 	$L__BB3_1187;
	and.b32  	%r2212, %r2211, 63;
	mov.b64 	%rd2894, 1;
	shl.b64 	%rd2895, %rd2894, %r2212;
	or.b64  	%rd4362, %rd4362, %rd2895;
	st.local.u64 	[%rd5+312], %rd4362;
$L__BB3_1187:
	add.s32 	%r2770, %r904, 3;
$L__BB3_1188:
	sub.s32 	%r2213, %r904, %r905;
	setp.gt.u32 	%p2496, %r2213, -4;
	@%p2496 bra 	$L__BB3_1203;
$L__BB3_1189:
	.pragma "nounroll";
	mul.wide.s32 	%rd2896, %r2770, 4;
	add.s64 	%rd917, %rd1, %rd2896;
	ld.global.nc.u32 	%r918, [%rd917];
	setp.eq.s32 	%p2497, %r918, %r1541;
	setp.lt.s32 	%p2498, %r918, 0;
	or.pred  	%p2499, %p2497, %p2498;
	setp.ge.s32 	%p2500, %r918, %r1536;
	or.pred  	%p2501, %p2500, %p2499;
	@%p2501 bra 	$L__BB3_1192;
	mul.wide.u32 	%rd2897, %r918, 4;
	add.s64 	%rd2898, %rd4, %rd2897;
	ld.global.nc.u32 	%r2214, [%rd2898];
	setp.lt.s32 	%p2502, %r2214, 0;
	setp.ge.s32 	%p2503, %r2214, %r6;
	or.pred  	%p2504, %p2502, %p2503;
	@%p2504 bra 	$L__BB3_1192;
	and.b32  	%r2215, %r2214, 63;
	mov.b64 	%rd2899, 1;
	shl.b64 	%rd2900, %rd2899, %r2215;
	or.b64  	%rd4362, %rd4362, %rd2900;
$L__BB3_1192:
	ld.global.nc.u32 	%r920, [%rd917+4];
	setp.eq.s32 	%p2505, %r920, %r1541;
	setp.lt.s32 	%p2506, %r920, 0;
	or.pred  	%p2507, %p2505, %p2506;
	setp.ge.s32 	%p2508, %r920, %r1536;
	or.pred  	%p2509, %p2508, %p2507;
	@%p2509 bra 	$L__BB3_1195;
	mul.wide.u32 	%rd2901, %r920, 4;
	add.s64 	%rd2902, %rd4, %rd2901;
	ld.global.nc.u32 	%r2216, [%rd2902];
	setp.lt.s32 	%p2510, %r2216, 0;
	setp.ge.s32 	%p2511, %r2216, %r6;
	or.pred  	%p2512, %p2510, %p2511;
	@%p2512 bra 	$L__BB3_1195;
	and.b32  	%r2217, %r2216, 63;
	mov.b64 	%rd2903, 1;
	shl.b64 	%rd2904, %rd2903, %r2217;
	or.b64  	%rd4362, %rd4362, %rd2904;
$L__BB3_1195:
	ld.global.nc.u32 	%r922, [%rd917+8];
	setp.eq.s32 	%p2513, %r922, %r1541;
	setp.lt.s32 	%p2514, %r922, 0;
	or.pred  	%p2515, %p2513, %p2514;
	setp.ge.s32 	%p2516, %r922, %r1536;
	or.pred  	%p2517, %p2516, %p2515;
	@%p2517 bra 	$L__BB3_1198;
	mul.wide.u32 	%rd2905, %r922, 4;
	add.s64 	%rd2906, %rd4, %rd2905;
	ld.global.nc.u32 	%r2218, [%rd2906];
	setp.lt.s32 	%p2518, %r2218, 0;
	setp.ge.s32 	%p2519, %r2218, %r6;
	or.pred  	%p2520, %p2518, %p2519;
	@%p2520 bra 	$L__BB3_1198;
	and.b32  	%r2219, %r2218, 63;
	mov.b64 	%rd2907, 1;
	shl.b64 	%rd2908, %rd2907, %r2219;
	or.b64  	%rd4362, %rd4362, %rd2908;
$L__BB3_1198:
	ld.global.nc.u32 	%r924, [%rd917+12];
	setp.eq.s32 	%p2521, %r924, %r1541;
	setp.lt.s32 	%p2522, %r924, 0;
	or.pred  	%p2523, %p2521, %p2522;
	setp.ge.s32 	%p2524, %r924, %r1536;
	or.pred  	%p2525, %p2524, %p2523;
	@%p2525 bra 	$L__BB3_1201;
	mul.wide.u32 	%rd2909, %r924, 4;
	add.s64 	%rd2910, %rd4, %rd2909;
	ld.global.nc.u32 	%r2220, [%rd2910];
	setp.lt.s32 	%p2526, %r2220, 0;
	setp.ge.s32 	%p2527, %r2220, %r6;
	or.pred  	%p2528, %p2526, %p2527;
	@%p2528 bra 	$L__BB3_1201;
	and.b32  	%r2221, %r2220, 63;
	mov.b64 	%rd2911, 1;
	shl.b64 	%rd2912, %rd2911, %r2221;
	or.b64  	%rd4362, %rd4362, %rd2912;
$L__BB3_1201:
	add.s32 	%r2770, %r2770, 4;
	setp.ne.s32 	%p2529, %r2770, %r905;
	@%p2529 bra 	$L__BB3_1189;
	st.local.u64 	[%rd5+312], %rd4362;
$L__BB3_1203:
	setp.eq.s32 	%p2530, %r4, 40;
	@%p2530 bra 	$L__BB3_1923;
	mov.b64 	%rd2913, 0;
	st.local.u64 	[%rd5+320], %rd2913;
	ld.global.nc.u32 	%r2222, [%rd9+160];
	mul.wide.s32 	%rd2914, %r2222, 4;
	add.s64 	%rd2915, %rd2, %rd2914;
	ld.global.nc.u32 	%r927, [%rd2915];
	ld.global.nc.u32 	%r928, [%rd2915+4];
	setp.ge.s32 	%p2531, %r927, %r928;
	@%p2531 bra 	$L__BB3_1233;
	sub.s32 	%r2223, %r928, %r927;
	and.b32  	%r929, %r2223, 3;
	setp.eq.s32 	%p2532, %r929, 0;
	mov.b64 	%rd4376, 0;
	mov.u32 	%r2772, %r927;
	@%p2532 bra 	$L__BB3_1218;
	mul.wide.s32 	%rd2918, %r927, 4;
	add.s64 	%rd930, %rd1, %rd2918;
	ld.global.nc.u32 	%r930, [%rd930];
	setp.eq.s32 	%p2533, %r930, %r1541;
	setp.lt.s32 	%p2534, %r930, 0;
	or.pred  	%p2535, %p2533, %p2534;
	setp.ge.s32 	%p2536, %r930, %r1536;
	mov.b64 	%rd4376, 0;
	or.pred  	%p2537, %p2536, %p2535;
	@%p2537 bra 	$L__BB3_1209;
	mul.wide.u32 	%rd2920, %r930, 4;
	add.s64 	%rd2921, %rd4, %rd2920;
	ld.global.nc.u32 	%r2224, [%rd2921];
	setp.lt.s32 	%p2538, %r2224, 0;
	setp.ge.s32 	%p2539, %r2224, %r6;
	or.pred  	%p2540, %p2538, %p2539;
	@%p2540 bra 	$L__BB3_1209;
	and.b32  	%r2225, %r2224, 63;
	mov.b64 	%rd2922, 1;
	shl.b64 	%rd4376, %rd2922, %r2225;
	st.local.u64 	[%rd5+320], %rd4376;
$L__BB3_1209:
	add.s32 	%r2772, %r927, 1;
	setp.eq.s32 	%p2541, %r929, 1;
	@%p2541 bra 	$L__BB3_1218;
	ld.global.nc.u32 	%r933, [%rd930+4];
	setp.eq.s32 	%p2542, %r933, %r1541;
	setp.lt.s32 	%p2543, %r933, 0;
	or.pred  	%p2544, %p2542, %p2543;
	setp.ge.s32 	%p2545, %r933, %r1536;
	or.pred  	%p2546, %p2545, %p2544;
	@%p2546 bra 	$L__BB3_1213;
	mul.wide.u32 	%rd2923, %r933, 4;
	add.s64 	%rd2924, %rd4, %rd2923;
	ld.global.nc.u32 	%r2226, [%rd2924];
	setp.lt.s32 	%p2547, %r2226, 0;
	setp.ge.s32 	%p2548, %r2226, %r6;
	or.pred  	%p2549, %p2547, %p2548;
	@%p2549 bra 	$L__BB3_1213;
	and.b32  	%r2227, %r2226, 63;
	mov.b64 	%rd2925, 1;
	shl.b64 	%rd2926, %rd2925, %r2227;
	or.b64  	%rd4376, %rd4376, %rd2926;
	st.local.u64 	[%rd5+320], %rd4376;
$L__BB3_1213:
	add.s32 	%r2772, %r927, 2;
	setp.eq.s32 	%p2550, %r929, 2;
	@%p2550 bra 	$L__BB3_1218;
	ld.global.nc.u32 	%r936, [%rd930+8];
	setp.eq.s32 	%p2551, %r936, %r1541;
	setp.lt.s32 	%p2552, %r936, 0;
	or.pred  	%p2553, %p2551, %p2552;
	setp.ge.s32 	%p2554, %r936, %r1536;
	or.pred  	%p2555, %p2554, %p2553;
	@%p2555 bra 	$L__BB3_1217;
	mul.wide.u32 	%rd2927, %r936, 4;
	add.s64 	%rd2928, %rd4, %rd2927;
	ld.global.nc.u32 	%r2228, [%rd2928];
	setp.lt.s32 	%p2556, %r2228, 0;
	setp.ge.s32 	%p2557, %r2228, %r6;
	or.pred  	%p2558, %p2556, %p2557;
	@%p2558 bra 	$L__BB3_1217;
	and.b32  	%r2229, %r2228, 63;
	mov.b64 	%rd2929, 1;
	shl.b64 	%rd2930, %rd2929, %r2229;
	or.b64  	%rd4376, %rd4376, %rd2930;
	st.local.u64 	[%rd5+320], %rd4376;
$L__BB3_1217:
	add.s32 	%r2772, %r927, 3;
$L__BB3_1218:
	sub.s32 	%r2230, %r927, %r928;
	setp.gt.u32 	%p2559, %r2230, -4;
	@%p2559 bra 	$L__BB3_1233;
$L__BB3_1219:
	.pragma "nounroll";
	mul.wide.s32 	%rd2931, %r2772, 4;
	add.s64 	%rd940, %rd1, %rd2931;
	ld.global.nc.u32 	%r941, [%rd940];
	setp.eq.s32 	%p2560, %r941, %r1541;
	setp.lt.s32 	%p2561, %r941, 0;
	or.pred  	%p2562, %p2560, %p2561;
	setp.ge.s32 	%p2563, %r941, %r1536;
	or.pred  	%p2564, %p2563, %p2562;
	@%p2564 bra 	$L__BB3_1222;
	mul.wide.u32 	%rd2932, %r941, 4;
	add.s64 	%rd2933, %rd4, %rd2932;
	ld.global.nc.u32 	%r2231, [%rd2933];
	setp.lt.s32 	%p2565, %r2231, 0;
	setp.ge.s32 	%p2566, %r2231, %r6;
	or.pred  	%p2567, %p2565, %p2566;
	@%p2567 bra 	$L__BB3_1222;
	and.b32  	%r2232, %r2231, 63;
	mov.b64 	%rd2934, 1;
	shl.b64 	%rd2935, %rd2934, %r2232;
	or.b64  	%rd4376, %rd4376, %rd2935;
$L__BB3_1222:
	ld.global.nc.u32 	%r943, [%rd940+4];
	setp.eq.s32 	%p2568, %r943, %r1541;
	setp.lt.s32 	%p2569, %r943, 0;
	or.pred  	%p2570, %p2568, %p2569;
	setp.ge.s32 	%p2571, %r943, %r1536;
	or.pred  	%p2572, %p2571, %p2570;
	@%p2572 bra 	$L__BB3_1225;
	mul.wide.u32 	%rd2936, %r943, 4;
	add.s64 	%rd2937, %rd4, %rd2936;
	ld.global.nc.u32 	%r2233, [%rd2937];
	setp.lt.s32 	%p2573, %r2233, 0;
	setp.ge.s32 	%p2574, %r2233, %r6;
	or.pred  	%p2575, %p2573, %p2574;
	@%p2575 bra 	$L__BB3_1225;
	and.b32  	%r2234, %r2233, 63;
	mov.b64 	%rd2938, 1;
	shl.b64 	%rd2939, %rd2938, %r2234;
	or.b64  	%rd4376, %rd4376, %rd2939;
$L__BB3_1225:
	ld.global.nc.u32 	%r945, [%rd940+8];
	setp.eq.s32 	%p2576, %r945, %r1541;
	setp.lt.s32 	%p2577, %r945, 0;
	or.pred  	%p2578, %p2576, %p2577;
	setp.ge.s32 	%p2579, %r945, %r1536;
	or.pred  	%p2580, %p2579, %p2578;
	@%p2580 bra 	$L__BB3_1228;
	mul.wide.u32 	%rd2940, %r945, 4;
	add.s64 	%rd2941, %rd4, %rd2940;
	ld.global.nc.u32 	%r2235, [%rd2941];
	setp.lt.s32 	%p2581, %r2235, 0;
	setp.ge.s32 	%p2582, %r2235, %r6;
	or.pred  	%p2583, %p2581, %p2582;
	@%p2583 bra 	$L__BB3_1228;
	and.b32  	%r2236, %r2235, 63;
	mov.b64 	%rd2942, 1;
	shl.b64 	%rd2943, %rd2942, %r2236;
	or.b64  	%rd4376, %rd4376, %rd2943;
$L__BB3_1228:
	ld.global.nc.u32 	%r947, [%rd940+12];
	setp.eq.s32 	%p2584, %r947, %r1541;
	setp.lt.s32 	%p2585, %r947, 0;
	or.pred  	%p2586, %p2584, %p2585;
	setp.ge.s32 	%p2587, %r947, %r1536;
	or.pred  	%p2588, %p2587, %p2586;
	@%p2588 bra 	$L__BB3_1231;
	mul.wide.u32 	%rd2944, %r947, 4;
	add.s64 	%rd2945, %rd4, %rd2944;
	ld.global.nc.u32 	%r2237, [%rd2945];
	setp.lt.s32 	%p2589, %r2237, 0;
	setp.ge.s32 	%p2590, %r2237, %r6;
	or.pred  	%p2591, %p2589, %p2590;
	@%p2591 bra 	$L__BB3_1231;
	and.b32  	%r2238, %r2237, 63;
	mov.b64 	%rd2946, 1;
	shl.b64 	%rd2947, %rd2946, %r2238;
	or.b64  	%rd4376, %rd4376, %rd2947;
$L__BB3_1231:
	add.s32 	%r2772, %r2772, 4;
	setp.ne.s32 	%p2592, %r2772, %r928;
	@%p2592 bra 	$L__BB3_1219;
	st.local.u64 	[%rd5+320], %rd4376;
$L__BB3_1233:
	setp.eq.s32 	%p2593, %r4, 41;
	@%p2593 bra 	$L__BB3_1923;
	mov.b64 	%rd2948, 0;
	st.local.u64 	[%rd5+328], %rd2948;
	ld.global.nc.u32 	%r2239, [%rd9+164];
	mul.wide.s32 	%rd2949, %r2239, 4;
	add.s64 	%rd2950, %rd2, %rd2949;
	ld.global.nc.u32 	%r950, [%rd2950];
	ld.global.nc.u32 	%r951, [%rd2950+4];
	setp.ge.s32 	%p2594, %r950, %r951;
	@%p2594 bra 	$L__BB3_1263;
	sub.s32 	%r2240, %r951, %r950;
	and.b32  	%r952, %r2240, 3;
	setp.eq.s32 	%p2595, %r952, 0;
	mov.b64 	%rd4390, 0;
	mov.u32 	%r2774, %r950;
	@%p2595 bra 	$L__BB3_1248;
	mul.wide.s32 	%rd2953, %r950, 4;
	add.s64 	%rd953, %rd1, %rd2953;
	ld.global.nc.u32 	%r953, [%rd953];
	setp.eq.s32 	%p2596, %r953, %r1541;
	setp.lt.s32 	%p2597, %r953, 0;
	or.pred  	%p2598, %p2596, %p2597;
	setp.ge.s32 	%p2599, %r953, %r1536;
	mov.b64 	%rd4390, 0;
	or.pred  	%p2600, %p2599, %p2598;
	@%p2600 bra 	$L__BB3_1239;
	mul.wide.u32 	%rd2955, %r953, 4;
	add.s64 	%rd2956, %rd4, %rd2955;
	ld.global.nc.u32 	%r2241, [%rd2956];
	setp.lt.s32 	%p2601, %r2241, 0;
	setp.ge.s32 	%p2602, %r2241, %r6;
	or.pred  	%p2603, %p2601, %p2602;
	@%p2603 bra 	$L__BB3_1239;
	and.b32  	%r2242, %r2241, 63;
	mov.b64 	%rd2957, 1;
	shl.b64 	%rd4390, %rd2957, %r2242;
	st.local.u64 	[%rd5+328], %rd4390;
$L__BB3_1239:
	add.s32 	%r2774, %r950, 1;
	setp.eq.s32 	%p2604, %r952, 1;
	@%p2604 bra 	$L__BB3_1248;
	ld.global.nc.u32 	%r956, [%rd953+4];
	setp.eq.s32 	%p2605, %r956, %r1541;
	setp.lt.s32 	%p2606, %r956, 0;
	or.pred  	%p2607, %p2605, %p2606;
	setp.ge.s32 	%p2608, %r956, %r1536;
	or.pred  	%p2609, %p2608, %p2607;
	@%p2609 bra 	$L__BB3_1243;
	mul.wide.u32 	%rd2958, %r956, 4;
	add.s64 	%rd2959, %rd4, %rd2958;
	ld.global.nc.u32 	%r2243, [%rd2959];
	setp.lt.s32 	%p2610, %r2243, 0;
	setp.ge.s32 	%p2611, %r2243, %r6;
	or.pred  	%p2612, %p2610, %p2611;
	@%p2612 bra 	$L__BB3_1243;
	and.b32  	%r2244, %r2243, 63;
	mov.b64 	%rd2960, 1;
	shl.b64 	%rd2961, %rd2960, %r2244;
	or.b64  	%rd4390, %rd4390, %rd2961;
	st.local.u64 	[%rd5+328], %rd4390;
$L__BB3_1243:
	add.s32 	%r2774, %r950, 2;
	setp.eq.s32 	%p2613, %r952, 2;
	@%p2613 bra 	$L__BB3_1248;
	ld.global.nc.u32 	%r959, [%rd953+8];
	setp.eq.s32 	%p2614, %r959, %r1541;
	setp.lt.s32 	%p2615, %r959, 0;
	or.pred  	%p2616, %p2614, %p2615;
	setp.ge.s32 	%p2617, %r959, %r1536;
	or.pred  	%p2618, %p2617, %p2616;
	@%p2618 bra 	$L__BB3_1247;
	mul.wide.u32 	%rd2962, %r959, 4;
	add.s64 	%rd2963, %rd4, %rd2962;
	ld.global.nc.u32 	%r2245, [%rd2963];
	setp.lt.s32 	%p2619, %r2245, 0;
	setp.ge.s32 	%p2620, %r2245, %r6;
	or.pred  	%p2621, %p2619, %p2620;
	@%p2621 bra 	$L__BB3_1247;
	and.b32  	%r2246, %r2245, 63;
	mov.b64 	%rd2964, 1;
	shl.b64 	%rd2965, %rd2964, %r2246;
	or.b64  	%rd4390, %rd4390, %rd2965;
	st.local.u64 	[%rd5+328], %rd4390;
$L__BB3_1247:
	add.s32 	%r2774, %r950, 3;
$L__BB3_1248:
	sub.s32 	%r2247, %r950, %r951;
	setp.gt.u32 	%p2622, %r2247, -4;
	@%p2622 bra 	$L__BB3_1263;
$L__BB3_1249:
	.pragma "nounroll";
	mul.wide.s32 	%rd2966, %r2774, 4;
	add.s64 	%rd963, %rd1, %rd2966;
	ld.global.nc.u32 	%r964, [%rd963];
	setp.eq.s32 	%p2623, %r964, %r1541;
	setp.lt.s32 	%p2624, %r964, 0;
	or.pred  	%p2625, %p2623, %p2624;
	setp.ge.s32 	%p2626, %r964, %r1536;
	or.pred  	%p2627, %p2626, %p2625;
	@%p2627 bra 	$L__BB3_1252;
	mul.wide.u32 	%rd2967, %r964, 4;
	add.s64 	%rd2968, %rd4, %rd2967;
	ld.global.nc.u32 	%r2248, [%rd2968];
	setp.lt.s32 	%p2628, %r2248, 0;
	setp.ge.s32 	%p2629, %r2248, %r6;
	or.pred  	%p2630, %p2628, %p2629;
	@%p2630 bra 	$L__BB3_1252;
	and.b32  	%r2249, %r2248, 63;
	mov.b64 	%rd2969, 1;
	shl.b64 	%rd2970, %rd2969, %r2249;
	or.b64  	%rd4390, %rd4390, %rd2970;
$L__BB3_1252:
	ld.global.nc.u32 	%r966, [%rd963+4];
	setp.eq.s32 	%p2631, %r966, %r1541;
	setp.lt.s32 	%p2632, %r966, 0;
	or.pred  	%p2633, %p2631, %p2632;
	setp.ge.s32 	%p2634, %r966, %r1536;
	or.pred  	%p2635, %p2634, %p2633;
	@%p2635 bra 	$L__BB3_1255;
	mul.wide.u32 	%rd2971, %r966, 4;
	add.s64 	%rd2972, %rd4, %rd2971;
	ld.global.nc.u32 	%r2250, [%rd2972];
	setp.lt.s32 	%p2636, %r2250, 0;
	setp.ge.s32 	%p2637, %r2250, %r6;
	or.pred  	%p2638, %p2636, %p2637;
	@%p2638 bra 	$L__BB3_1255;
	and.b32  	%r2251, %r2250, 63;
	mov.b64 	%rd2973, 1;
	shl.b64 	%rd2974, %rd2973, %r2251;
	or.b64  	%rd4390, %rd4390, %rd2974;
$L__BB3_1255:
	ld.global.nc.u32 	%r968, [%rd963+8];
	setp.eq.s32 	%p2639, %r968, %r1541;
	setp.lt.s32 	%p2640, %r968, 0;
	or.pred  	%p2641, %p2639, %p2640;
	setp.ge.s32 	%p2642, %r968, %r1536;
	or.pred  	%p2643, %p2642, %p2641;
	@%p2643 bra 	$L__BB3_1258;
	mul.wide.u32 	%rd2975, %r968, 4;
	add.s64 	%rd2976, %rd4, %rd2975;
	ld.global.nc.u32 	%r2252, [%rd2976];
	setp.lt.s32 	%p2644, %r2252, 0;
	setp.ge.s32 	%p2645, %r2252, %r6;
	or.pred  	%p2646, %p2644, %p2645;
	@%p2646 bra 	$L__BB3_1258;
	and.b32  	%r2253, %r2252, 63;
	mov.b64 	%rd2977, 1;
	shl.b64 	%rd2978, %rd2977, %r2253;
	or.b64  	%rd4390, %rd4390, %rd2978;
$L__BB3_1258:
	ld.global.nc.u32 	%r970, [%rd963+12];
	setp.eq.s32 	%p2647, %r970, %r1541;
	setp.lt.s32 	%p2648, %r970, 0;
	or.pred  	%p2649, %p2647, %p2648;
	setp.ge.s32 	%p2650, %r970, %r1536;
	or.pred  	%p2651, %p2650, %p2649;
	@%p2651 bra 	$L__BB3_1261;
	mul.wide.u32 	%rd2979, %r970, 4;
	add.s64 	%rd2980, %rd4, %rd2979;
	ld.global.nc.u32 	%r2254, [%rd2980];
	setp.lt.s32 	%p2652, %r2254, 0;
	setp.ge.s32 	%p2653, %r2254, %r6;
	or.pred  	%p2654, %p2652, %p2653;
	@%p2654 bra 	$L__BB3_1261;
	and.b32  	%r2255, %r2254, 63;
	mov.b64 	%rd2981, 1;
	shl.b64 	%rd2982, %rd2981, %r2255;
	or.b64  	%rd4390, %rd4390, %rd2982;
$L__BB3_1261:
	add.s32 	%r2774, %r2774, 4;
	setp.ne.s32 	%p2655, %r2774, %r951;
	@%p2655 bra 	$L__BB3_1249;
	st.local.u64 	[%rd5+328], %rd4390;
$L__BB3_1263:
	setp.eq.s32 	%p2656, %r4, 42;
	@%p2656 bra 	$L__BB3_1923;
	mov.b64 	%rd2983, 0;
	st.local.u64 	[%rd5+336], %rd2983;
	ld.global.nc.u32 	%r2256, [%rd9+168];
	mul.wide.s32 	%rd2984, %r2256, 4;
	add.s64 	%rd2985, %rd2, %rd2984;
	ld.global.nc.u32 	%r973, [%rd2985];
	ld.global.nc.u32 	%r974, [%rd2985+4];
	setp.ge.s32 	%p2657, %r973, %r974;
	@%p2657 bra 	$L__BB3_1293;
	sub.s32 	%r2257, %r974, %r973;
	and.b32  	%r975, %r2257, 3;
	setp.eq.s32 	%p2658, %r975, 0;
	mov.b64 	%rd4404, 0;
	mov.u32 	%r2776, %r973;
	@%p2658 bra 	$L__BB3_1278;
	mul.wide.s32 	%rd2988, %r973, 4;
	add.s64 	%rd976, %rd1, %rd2988;
	ld.global.nc.u32 	%r976, [%rd976];
	setp.eq.s32 	%p2659, %r976, %r1541;
	setp.lt.s32 	%p2660, %r976, 0;
	or.pred  	%p2661, %p2659, %p2660;
	setp.ge.s32 	%p2662, %r976, %r1536;
	mov.b64 	%rd4404, 0;
	or.pred  	%p2663, %p2662, %p2661;
	@%p2663 bra 	$L__BB3_1269;
	mul.wide.u32 	%rd2990, %r976, 4;
	add.s64 	%rd2991, %rd4, %rd2990;
	ld.global.nc.u32 	%r2258, [%rd2991];
	setp.lt.s32 	%p2664, %r2258, 0;
	setp.ge.s32 	%p2665, %r2258, %r6;
	or.pred  	%p2666, %p2664, %p2665;
	@%p2666 bra 	$L__BB3_1269;
	and.b32  	%r2259, %r2258, 63;
	mov.b64 	%rd2992, 1;
	shl.b64 	%rd4404, %rd2992, %r2259;
	st.local.u64 	[%rd5+336], %rd4404;
$L__BB3_1269:
	add.s32 	%r2776, %r973, 1;
	setp.eq.s32 	%p2667, %r975, 1;
	@%p2667 bra 	$L__BB3_1278;
	ld.global.nc.u32 	%r979, [%rd976+4];
	setp.eq.s32 	%p2668, %r979, %r1541;
	setp.lt.s32 	%p2669, %r979, 0;
	or.pred  	%p2670, %p2668, %p2669;
	setp.ge.s32 	%p2671, %r979, %r1536;
	or.pred  	%p2672, %p2671, %p2670;
	@%p2672 bra 	$L__BB3_1273;
	mul.wide.u32 	%rd2993, %r979, 4;
	add.s64 	%rd2994, %rd4, %rd2993;
	ld.global.nc.u32 	%r2260, [%rd2994];
	setp.lt.s32 	%p2673, %r2260, 0;
	setp.ge.s32 	%p2674, %r2260, %r6;
	or.pred  	%p2675, %p2673, %p2674;
	@%p2675 bra 	$L__BB3_1273;
	and.b32  	%r2261, %r2260, 63;
	mov.b64 	%rd2995, 1;
	shl.b64 	%rd2996, %rd2995, %r2261;
	or.b64  	%rd4404, %rd4404, %rd2996;
	st.local.u64 	[%rd5+336], %rd4404;
$L__BB3_1273:
	add.s32 	%r2776, %r973, 2;
	setp.eq.s32 	%p2676, %r975, 2;
	@%p2676 bra 	$L__BB3_1278;
	ld.global.nc.u32 	%r982, [%rd976+8];
	setp.eq.s32 	%p2677, %r982, %r1541;
	setp.lt.s32 	%p2678, %r982, 0;
	or.pred  	%p2679, %p2677, %p2678;
	setp.ge.s32 	%p2680, %r982, %r1536;
	or.pred  	%p2681, %p2680, %p2679;
	@%p2681 bra 	$L__BB3_1277;
	mul.wide.u32 	%rd2997, %r982, 4;
	add.s64 	%rd2998, %rd4, %rd2997;
	ld.global.nc.u32 	%r2262, [%rd2998];
	setp.lt.s32 	%p2682, %r2262, 0;
	setp.ge.s32 	%p2683, %r2262, %r6;
	or.pred  	%p2684, %p2682, %p2683;
	@%p2684 bra 	$L__BB3_1277;
	and.b32  	%r2263, %r2262, 63;
	mov.b64 	%rd2999, 1;
	shl.b64 	%rd3000, %rd2999, %r2263;
	or.b64  	%rd4404, %rd4404, %rd3000;
	st.local.u64 	[%rd5+336], %rd4404;
$L__BB3_1277:
	add.s32 	%r2776, %r973, 3;
$L__BB3_1278:
	sub.s32 	%r2264, %r973, %r974;
	setp.gt.u32 	%p2685, %r2264, -4;
	@%p2685 bra 	$L__BB3_1293;
$L__BB3_1279:
	.pragma "nounroll";
	mul.wide.s32 	%rd3001, %r2776, 4;
	add.s64 	%rd986, %rd1, %rd3001;
	ld.global.nc.u32 	%r987, [%rd986];
	setp.eq.s32 	%p2686, %r987, %r1541;
	setp.lt.s32 	%p2687, %r987, 0;
	or.pred  	%p2688, %p2686, %p2687;
	setp.ge.s32 	%p2689, %r987, %r1536;
	or.pred  	%p2690, %p2689, %p2688;
	@%p2690 bra 	$L__BB3_1282;
	mul.wide.u32 	%rd3002, %r987, 4;
	add.s64 	%rd3003, %rd4, %rd3002;
	ld.global.nc.u32 	%r2265, [%rd3003];
	setp.lt.s32 	%p2691, %r2265, 0;
	setp.ge.s32 	%p2692, %r2265, %r6;
	or.pred  	%p2693, %p2691, %p2692;
	@%p2693 bra 	$L__BB3_1282;
	and.b32  	%r2266, %r2265, 63;
	mov.b64 	%rd3004, 1;
	shl.b64 	%rd3005, %rd3004, %r2266;
	or.b64  	%rd4404, %rd4404, %rd3005;
$L__BB3_1282:
	ld.global.nc.u32 	%r989, [%rd986+4];
	setp.eq.s32 	%p2694, %r989, %r1541;
	setp.lt.s32 	%p2695, %r989, 0;
	or.pred  	%p2696, %p2694, %p2695;
	setp.ge.s32 	%p2697, %r989, %r1536;
	or.pred  	%p2698, %p2697, %p2696;
	@%p2698 bra 	$L__BB3_1285;
	mul.wide.u32 	%rd3006, %r989, 4;
	add.s64 	%rd3007, %rd4, %rd3006;
	ld.global.nc.u32 	%r2267, [%rd3007];
	setp.lt.s32 	%p2699, %r2267, 0;
	setp.ge.s32 	%p2700, %r2267, %r6;
	or.pred  	%p2701, %p2699, %p2700;
	@%p2701 bra 	$L__BB3_1285;
	and.b32  	%r2268, %r2267, 63;
	mov.b64 	%rd3008, 1;
	shl.b64 	%rd3009, %rd3008, %r2268;
	or.b64  	%rd4404, %rd4404, %rd3009;
$L__BB3_1285:
	ld.global.nc.u32 	%r991, [%rd986+8];
	setp.eq.s32 	%p2702, %r991, %r1541;
	setp.lt.s32 	%p2703, %r991, 0;
	or.pred  	%p2704, %p2702, %p2703;
	setp.ge.s32 	%p2705, %r991, %r1536;
	or.pred  	%p2706, %p2705, %p2704;
	@%p2706 bra 	$L__BB3_1288;
	mul.wide.u32 	%rd3010, %r991, 4;
	add.s64 	%rd3011, %rd4, %rd3010;
	ld.global.nc.u32 	%r2269, [%rd3011];
	setp.lt.s32 	%p2707, %r2269, 0;
	setp.ge.s32 	%p2708, %r2269, %r6;
	or.pred  	%p2709, %p2707, %p2708;
	@%p2709 bra 	$L__BB3_1288;
	and.b32  	%r2270, %r2269, 63;
	mov.b64 	%rd3012, 1;
	shl.b64 	%rd3013, %rd3012, %r2270;
	or.b64  	%rd4404, %rd4404, %rd3013;
$L__BB3_1288:
	ld.global.nc.u32 	%r993, [%rd986+12];
	setp.eq.s32 	%p2710, %r993, %r1541;
	setp.lt.s32 	%p2711, %r993, 0;
	or.pred  	%p2712, %p2710, %p2711;
	setp.ge.s32 	%p2713, %r993, %r1536;
	or.pred  	%p2714, %p2713, %p2712;
	@%p2714 bra 	$L__BB3_1291;
	mul.wide.u32 	%rd3014, %r993, 4;
	add.s64 	%rd3015, %rd4, %rd3014;
	ld.global.nc.u32 	%r2271, [%rd3015];
	setp.lt.s32 	%p2715, %r2271, 0;
	setp.ge.s32 	%p2716, %r2271, %r6;
	or.pred  	%p2717, %p2715, %p2716;
	@%p2717 bra 	$L__BB3_1291;
	and.b32  	%r2272, %r2271, 63;
	mov.b64 	%rd3016, 1;
	shl.b64 	%rd3017, %rd3016, %r2272;
	or.b64  	%rd4404, %rd4404, %rd3017;
$L__BB3_1291:
	add.s32 	%r2776, %r2776, 4;
	setp.ne.s32 	%p2718, %r2776, %r974;
	@%p2718 bra 	$L__BB3_1279;
	st.local.u64 	[%rd5+336], %rd4404;
$L__BB3_1293:
	setp.eq.s32 	%p2719, %r4, 43;
	@%p2719 bra 	$L__BB3_1923;
	mov.b64 	%rd3018, 0;
	st.local.u64 	[%rd5+344], %rd3018;
	ld.global.nc.u32 	%r2273, [%rd9+172];
	mul.wide.s32 	%rd3019, %r2273, 4;
	add.s64 	%rd3020, %rd2, %rd3019;
	ld.global.nc.u32 	%r996, [%rd3020];
	ld.global.nc.u32 	%r997, [%rd3020+4];
	setp.ge.s32 	%p2720, %r996, %r997;
	@%p2720 bra 	$L__BB3_1323;
	sub.s32 	%r2274, %r997, %r996;
	and.b32  	%r998, %r2274, 3;
	setp.eq.s32 	%p2721, %r998, 0;
	mov.b64 	%rd4418, 0;
	mov.u32 	%r2778, %r996;
	@%p2721 bra 	$L__BB3_1308;
	mul.wide.s32 	%rd3023, %r996, 4;
	add.s64 	%rd999, %rd1, %rd3023;
	ld.global.nc.u32 	%r999, [%rd999];
	setp.eq.s32 	%p2722, %r999, %r1541;
	setp.lt.s32 	%p2723, %r999, 0;
	or.pred  	%p2724, %p2722, %p2723;
	setp.ge.s32 	%p2725, %r999, %r1536;
	mov.b64 	%rd4418, 0;
	or.pred  	%p2726, %p2725, %p2724;
	@%p2726 bra 	$L__BB3_1299;
	mul.wide.u32 	%rd3025, %r999, 4;
	add.s64 	%rd3026, %rd4, %rd3025;
	ld.global.nc.u32 	%r2275, [%rd3026];
	setp.lt.s32 	%p2727, %r2275, 0;
	setp.ge.s32 	%p2728, %r2275, %r6;
	or.pred  	%p2729, %p2727, %p2728;
	@%p2729 bra 	$L__BB3_1299;
	and.b32  	%r2276, %r2275, 63;
	mov.b64 	%rd3027, 1;
	shl.b64 	%rd4418, %rd3027, %r2276;
	st.local.u64 	[%rd5+344], %rd4418;
$L__BB3_1299:
	add.s32 	%r2778, %r996, 1;
	setp.eq.s32 	%p2730, %r998, 1;
	@%p2730 bra 	$L__BB3_1308;
	ld.global.nc.u32 	%r1002, [%rd999+4];
	setp.eq.s32 	%p2731, %r1002, %r1541;
	setp.lt.s32 	%p2732, %r1002, 0;
	or.pred  	%p2733, %p2731, %p2732;
	setp.ge.s32 	%p2734, %r1002, %r1536;
	or.pred  	%p2735, %p2734, %p2733;
	@%p2735 bra 	$L__BB3_1303;
	mul.wide.u32 	%rd3028, %r1002, 4;
	add.s64 	%rd3029, %rd4, %rd3028;
	ld.global.nc.u32 	%r2277, [%rd3029];
	setp.lt.s32 	%p2736, %r2277, 0;
	setp.ge.s32 	%p2737, %r2277, %r6;
	or.pred  	%p2738, %p2736, %p2737;
	@%p2738 bra 	$L__BB3_1303;
	and.b32  	%r2278, %r2277, 63;
	mov.b64 	%rd3030, 1;
	shl.b64 	%rd3031, %rd3030, %r2278;
	or.b64  	%rd4418, %rd4418, %rd3031;
	st.local.u64 	[%rd5+344], %rd4418;
$L__BB3_1303:
	add.s32 	%r2778, %r996, 2;
	setp.eq.s32 	%p2739, %r998, 2;
	@%p2739 bra 	$L__BB3_1308;
	ld.global.nc.u32 	%r1005, [%rd999+8];
	setp.eq.s32 	%p2740, %r1005, %r1541;
	setp.lt.s32 	%p2741, %r1005, 0;
	or.pred  	%p2742, %p2740, %p2741;
	setp.ge.s32 	%p2743, %r1005, %r1536;
	or.pred  	%p2744, %p2743, %p2742;
	@%p2744 bra 	$L__BB3_1307;
	mul.wide.u32 	%rd3032, %r1005, 4;
	add.s64 	%rd3033, %rd4, %rd3032;
	ld.global.nc.u32 	%r2279, [%rd3033];
	setp.lt.s32 	%p2745, %r2279, 0;
	setp.ge.s32 	%p2746, %r2279, %r6;
	or.pred  	%p2747, %p2745, %p2746;
	@%p2747 bra 	$L__BB3_1307;
	and.b32  	%r2280, %r2279, 63;
	mov.b64 	%rd3034, 1;
	shl.b64 	%rd3035, %rd3034, %r2280;
	or.b64  	%rd4418, %rd4418, %rd3035;
	st.local.u64 	[%rd5+344], %rd4418;
$L__BB3_1307:
	add.s32 	%r2778, %r996, 3;
$L__BB3_1308:
	sub.s32 	%r2281, %r996, %r997;
	setp.gt.u32 	%p2748, %r2281, -4;
	@%p2748 bra 	$L__BB3_1323;
$L__BB3_1309:
	.pragma "nounroll";
	mul.wide.s32 	%rd3036, %r2778, 4;
	add.s64 	%rd1009, %rd1, %rd3036;
	ld.global.nc.u32 	%r1010, [%rd1009];
	setp.eq.s32 	%p2749, %r1010, %r1541;
	setp.lt.s32 	%p2750, %r1010, 0;
	or.pred  	%p2751, %p2749, %p2750;
	setp.ge.s32 	%p2752, %r1010, %r1536;
	or.pred  	%p2753, %p2752, %p2751;
	@%p2753 bra 	$L__BB3_1312;
	mul.wide.u32 	%rd3037, %r1010, 4;
	add.s64 	%rd3038, %rd4, %rd3037;
	ld.global.nc.u32 	%r2282, [%rd3038];
	setp.lt.s32 	%p2754, %r2282, 0;
	setp.ge.s32 	%p2755, %r2282, %r6;
	or.pred  	%p2756, %p2754, %p2755;
	@%p2756 bra 	$L__BB3_1312;
	and.b32  	%r2283, %r2282, 63;
	mov.b64 	%rd3039, 1;
	shl.b64 	%rd3040, %rd3039, %r2283;
	or.b64  	%rd4418, %rd4418, %rd3040;
$L__BB3_1312:
	ld.global.nc.u32 	%r1012, [%rd1009+4];
	setp.eq.s32 	%p2757, %r1012, %r1541;
	setp.lt.s32 	%p2758, %r1012, 0;
	or.pred  	%p2759, %p2757, %p2758;
	setp.ge.s32 	%p2760, %r1012, %r1536;
	or.pred  	%p2761, %p2760, %p2759;
	@%p2761 bra 	$L__BB3_1315;
	mul.wide.u32 	%rd3041, %r1012, 4;
	add.s64 	%rd3042, %rd4, %rd3041;
	ld.global.nc.u32 	%r2284, [%rd3042];
	setp.lt.s32 	%p2762, %r2284, 0;
	setp.ge.s32 	%p2763, %r2284, %r6;
	or.pred  	%p2764, %p2762, %p2763;
	@%p2764 bra 	$L__BB3_1315;
	and.b32  	%r2285, %r2284, 63;
	mov.b64 	%rd3043, 1;
	shl.b64 	%rd3044, %rd3043, %r2285;
	or.b64  	%rd4418, %rd4418, %rd3044;
$L__BB3_1315:
	ld.global.nc.u32 	%r1014, [%rd1009+8];
	setp.eq.s32 	%p2765, %r1014, %r1541;
	setp.lt.s32 	%p2766, %r1014, 0;
	or.pred  	%p2767, %p2765, %p2766;
	setp.ge.s32 	%p2768, %r1014, %r1536;
	or.pred  	%p2769, %p2768, %p2767;
	@%p2769 bra 	$L__BB3_1318;
	mul.wide.u32 	%rd3045, %r1014, 4;
	add.s64 	%rd3046, %rd4, %rd3045;
	ld.global.nc.u32 	%r2286, [%rd3046];
	setp.lt.s32 	%p2770, %r2286, 0;
	setp.ge.s32 	%p2771, %r2286, %r6;
	or.pred  	%p2772, %p2770, %p2771;
	@%p2772 bra 	$L__BB3_1318;
	and.b32  	%r2287, %r2286, 63;
	mov.b64 	%rd3047, 1;
	shl.b64 	%rd3048, %rd3047, %r2287;
	or.b64  	%rd4418, %rd4418, %rd3048;
$L__BB3_1318:
	ld.global.nc.u32 	%r1016, [%rd1009+12];
	setp.eq.s32 	%p2773, %r1016, %r1541;
	setp.lt.s32 	%p2774, %r1016, 0;
	or.pred  	%p2775, %p2773, %p2774;
	setp.ge.s32 	%p2776, %r1016, %r1536;
	or.pred  	%p2777, %p2776, %p2775;
	@%p2777 bra 	$L__BB3_1321;
	mul.wide.u32 	%rd3049, %r1016, 4;
	add.s64 	%rd3050, %rd4, %rd3049;
	ld.global.nc.u32 	%r2288, [%rd3050];
	setp.lt.s32 	%p2778, %r2288, 0;
	setp.ge.s32 	%p2779, %r2288, %r6;
	or.pred  	%p2780, %p2778, %p2779;
	@%p2780 bra 	$L__BB3_1321;
	and.b32  	%r2289, %r2288, 63;
	mov.b64 	%rd3051, 1;
	shl.b64 	%rd3052, %rd3051, %r2289;
	or.b64  	%rd4418, %rd4418, %rd3052;
$L__BB3_1321:
	add.s32 	%r2778, %r2778, 4;
	setp.ne.s32 	%p2781, %r2778, %r997;
	@%p2781 bra 	$L__BB3_1309;
	st.local.u64 	[%rd5+344], %rd4418;
$L__BB3_1323:
	setp.eq.s32 	%p2782, %r4, 44;
	@%p2782 bra 	$L__BB3_1923;
	mov.b64 	%rd3053, 0;
	st.local.u64 	[%rd5+352], %rd3053;
	ld.global.nc.u32 	%r2290, [%rd9+176];
	mul.wide.s32 	%rd3054, %r2290, 4;
	add.s64 	%rd3055, %rd2, %rd3054;
	ld.global.nc.u32 	%r1019, [%rd3055];
	ld.global.nc.u32 	%r1020, [%rd3055+4];
	setp.ge.s32 	%p2783, %r1019, %r1020;
	@%p2783 bra 	$L__BB3_1353;
	sub.s32 	%r2291, %r1020, %r1019;
	and.b32  	%r1021, %r2291, 3;
	setp.eq.s32 	%p2784, %r1021, 0;
	mov.b64 	%rd4432, 0;
	mov.u32 	%r2780, %r1019;
	@%p2784 bra 	$L__BB3_1338;
	mul.wide.s32 	%rd3058, %r1019, 4;
	add.s64 	%rd1022, %rd1, %rd3058;
	ld.global.nc.u32 	%r1022, [%rd1022];
	setp.eq.s32 	%p2785, %r1022, %r1541;
	setp.lt.s32 	%p2786, %r1022, 0;
	or.pred  	%p2787, %p2785, %p2786;
	setp.ge.s32 	%p2788, %r1022, %r1536;
	mov.b64 	%rd4432, 0;
	or.pred  	%p2789, %p2788, %p2787;
	@%p2789 bra 	$L__BB3_1329;
	mul.wide.u32 	%rd3060, %r1022, 4;
	add.s64 	%rd3061, %rd4, %rd3060;
	ld.global.nc.u32 	%r2292, [%rd3061];
	setp.lt.s32 	%p2790, %r2292, 0;
	setp.ge.s32 	%p2791, %r2292, %r6;
	or.pred  	%p2792, %p2790, %p2791;
	@%p2792 bra 	$L__BB3_1329;
	and.b32  	%r2293, %r2292, 63;
	mov.b64 	%rd3062, 1;
	shl.b64 	%rd4432, %rd3062, %r2293;
	st.local.u64 	[%rd5+352], %rd4432;
$L__BB3_1329:
	add.s32 	%r2780, %r1019, 1;
	setp.eq.s32 	%p2793, %r1021, 1;
	@%p2793 bra 	$L__BB3_1338;
	ld.global.nc.u32 	%r1025, [%rd1022+4];
	setp.eq.s32 	%p2794, %r1025, %r1541;
	setp.lt.s32 	%p2795, %r1025, 0;
	or.pred  	%p2796, %p2794, %p2795;
	setp.ge.s32 	%p2797, %r1025, %r1536;
	or.pred  	%p2798, %p2797, %p2796;
	@%p2798 bra 	$L__BB3_1333;
	mul.wide.u32 	%rd3063, %r1025, 4;
	add.s64 	%rd3064, %rd4, %rd3063;
	ld.global.nc.u32 	%r2294, [%rd3064];
	setp.lt.s32 	%p2799, %r2294, 0;
	setp.ge.s32 	%p2800, %r2294, %r6;
	or.pred  	%p2801, %p2799, %p2800;
	@%p2801 bra 	$L__BB3_1333;
	and.b32  	%r2295, %r2294, 63;
	mov.b64 	%rd3065, 1;
	shl.b64 	%rd3066, %rd3065, %r2295;
	or.b64  	%rd4432, %rd4432, %rd3066;
	st.local.u64 	[%rd5+352], %rd4432;
$L__BB3_1333:
	add.s32 	%r2780, %r1019, 2;
	setp.eq.s32 	%p2802, %r1021, 2;
	@%p2802 bra 	$L__BB3_1338;
	ld.global.nc.u32 	%r1028, [%rd1022+8];
	setp.eq.s32 	%p2803, %r1028, %r1541;
	setp.lt.s32 	%p2804, %r1028, 0;
	or.pred  	%p2805, %p2803, %p2804;
	setp.ge.s32 	%p2806, %r1028, %r1536;
	or.pred  	%p2807, %p2806, %p2805;
	@%p2807 bra 	$L__BB3_1337;
	mul.wide.u32 	%rd3067, %r1028, 4;
	add.s64 	%rd3068, %rd4, %rd3067;
	ld.global.nc.u32 	%r2296, [%rd3068];
	setp.lt.s32 	%p2808, %r2296, 0;
	setp.ge.s32 	%p2809, %r2296, %r6;
	or.pred  	%p2810, %p2808, %p2809;
	@%p2810 bra 	$L__BB3_1337;
	and.b32  	%r2297, %r2296, 63;
	mov.b64 	%rd3069, 1;
	shl.b64 	%rd3070, %rd3069, %r2297;
	or.b64  	%rd4432, %rd4432, %rd3070;
	st.local.u64 	[%rd5+352], %rd4432;
$L__BB3_1337:
	add.s32 	%r2780, %r1019, 3;
$L__BB3_1338:
	sub.s32 	%r2298, %r1019, %r1020;
	setp.gt.u32 	%p2811, %r2298, -4;
	@%p2811 bra 	$L__BB3_1353;
$L__BB3_1339:
	.pragma "nounroll";
	mul.wide.s32 	%rd3071, %r2780, 4;
	add.s64 	%rd1032, %rd1, %rd3071;
	ld.global.nc.u32 	%r1033, [%rd1032];
	setp.eq.s32 	%p2812, %r1033, %r1541;
	setp.lt.s32 	%p2813, %r1033, 0;
	or.pred  	%p2814, %p2812, %p2813;
	setp.ge.s32 	%p2815, %r1033, %r1536;
	or.pred  	%p2816, %p2815, %p2814;
	@%p2816 bra 	$L__BB3_1342;
	mul.wide.u32 	%rd3072, %r1033, 4;
	add.s64 	%rd3073, %rd4, %rd3072;
	ld.global.nc.u32 	%r2299, [%rd3073];
	setp.lt.s32 	%p2817, %r2299, 0;
	setp.ge.s32 	%p2818, %r2299, %r6;
	or.pred  	%p2819, %p2817, %p2818;
	@%p2819 bra 	$L__BB3_1342;
	and.b32  	%r2300, %r2299, 63;
	mov.b64 	%rd3074, 1;
	shl.b64 	%rd3075, %rd3074, %r2300;
	or.b64  	%rd4432, %rd4432, %rd3075;
$L__BB3_1342:
	ld.global.nc.u32 	%r1035, [%rd1032+4];
	setp.eq.s32 	%p2820, %r1035, %r1541;
	setp.lt.s32 	%p2821, %r1035, 0;
	or.pred  	%p2822, %p2820, %p2821;
	setp.ge.s32 	%p2823, %r1035, %r1536;
	or.pred  	%p2824, %p2823, %p2822;
	@%p2824 bra 	$L__BB3_1345;
	mul.wide.u32 	%rd3076, %r1035, 4;
	add.s64 	%rd3077, %rd4, %rd3076;
	ld.global.nc.u32 	%r2301, [%rd3077];
	setp.lt.s32 	%p2825, %r2301, 0;
	setp.ge.s32 	%p2826, %r2301, %r6;
	or.pred  	%p2827, %p2825, %p2826;
	@%p2827 bra 	$L__BB3_1345;
	and.b32  	%r2302, %r2301, 63;
	mov.b64 	%rd3078, 1;
	shl.b64 	%rd3079, %rd3078, %r2302;
	or.b64  	%rd4432, %rd4432, %rd3079;
$L__BB3_1345:
	ld.global.nc.u32 	%r1037, [%rd1032+8];
	setp.eq.s32 	%p2828, %r1037, %r1541;
	setp.lt.s32 	%p2829, %r1037, 0;
	or.pred  	%p2830, %p2828, %p2829;
	setp.ge.s32 	%p2831, %r1037, %r1536;
	or.pred  	%p2832, %p2831, %p2830;
	@%p2832 bra 	$L__BB3_1348;
	mul.wide.u32 	%rd3080, %r1037, 4;
	add.s64 	%rd3081, %rd4, %rd3080;
	ld.global.nc.u32 	%r2303, [%rd3081];
	setp.lt.s32 	%p2833, %r2303, 0;
	setp.ge.s32 	%p2834, %r2303, %r6;
	or.pred  	%p2835, %p2833, %p2834;
	@%p2835 bra 	$L__BB3_1348;
	and.b32  	%r2304, %r2303, 63;
	mov.b64 	%rd3082, 1;
	shl.b64 	%rd3083, %rd3082, %r2304;
	or.b64  	%rd4432, %rd4432, %rd3083;
$L__BB3_1348:
	ld.global.nc.u32 	%r1039, [%rd1032+12];
	setp.eq.s32 	%p2836, %r1039, %r1541;
	setp.lt.s32 	%p2837, %r1039, 0;
	or.pred  	%p2838, %p2836, %p2837;
	setp.ge.s32 	%p2839, %r1039, %r1536;
	or.pred  	%p2840, %p2839, %p2838;
	@%p2840 bra 	$L__BB3_1351;
	mul.wide.u32 	%rd3084, %r1039, 4;
	add.s64 	%rd3085, %rd4, %rd3084;
	ld.global.nc.u32 	%r2305, [%rd3085];
	setp.lt.s32 	%p2841, %r2305, 0;
	setp.ge.s32 	%p2842, %r2305, %r6;
	or.pred  	%p2843, %p2841, %p2842;
	@%p2843 bra 	$L__BB3_1351;
	and.b32  	%r2306, %r2305, 63;
	mov.b64 	%rd3086, 1;
	shl.b64 	%rd3087, %rd3086, %r2306;
	or.b64  	%rd4432, %rd4432, %rd3087;
$L__BB3_1351:
	add.s32 	%r2780, %r2780, 4;
	setp.ne.s32 	%p2844, %r2780, %r1020;
	@%p2844 bra 	$L__BB3_1339;
	st.local.u64 	[%rd5+352], %rd4432;
$L__BB3_1353:
	setp.eq.s32 	%p2845, %r4, 45;
	@%p2845 bra 	$L__BB3_1923;
	mov.b64 	%rd3088, 0;
	st.local.u64 	[%rd5+360], %rd3088;
	ld.global.nc.u32 	%r2307, [%rd9+180];
	mul.wide.s32 	%rd3089, %r2307, 4;
	add.s64 	%rd3090, %rd2, %rd3089;
	ld.global.nc.u32 	%r1042, [%rd3090];
	ld.global.nc.u32 	%r1043, [%rd3090+4];
	setp.ge.s32 	%p2846, %r1042, %r1043;
	@%p2846 bra 	$L__BB3_1383;
	sub.s32 	%r2308, %r1043, %r1042;
	and.b32  	%r1044, %r2308, 3;
	setp.eq.s32 	%p2847, %r1044, 0;
	mov.b64 	%rd4446, 0;
	mov.u32 	%r2782, %r1042;
	@%p2847 bra 	$L__BB3_1368;
	mul.wide.s32 	%rd3093, %r1042, 4;
	add.s64 	%rd1045, %rd1, %rd3093;
	ld.global.nc.u32 	%r1045, [%rd1045];
	setp.eq.s32 	%p2848, %r1045, %r1541;
	setp.lt.s32 	%p2849, %r1045, 0;
	or.pred  	%p2850, %p2848, %p2849;
	setp.ge.s32 	%p2851, %r1045, %r1536;
	mov.b64 	%rd4446, 0;
	or.pred  	%p2852, %p2851, %p2850;
	@%p2852 bra 	$L__BB3_1359;
	mul.wide.u32 	%rd3095, %r1045, 4;
	add.s64 	%rd3096, %rd4, %rd3095;
	ld.global.nc.u32 	%r2309, [%rd3096];
	setp.lt.s32 	%p2853, %r2309, 0;
	setp.ge.s32 	%p2854, %r2309, %r6;
	or.pred  	%p2855, %p2853, %p2854;
	@%p2855 bra 	$L__BB3_1359;
	and.b32  	%r2310, %r2309, 63;
	mov.b64 	%rd3097, 1;
	shl.b64 	%rd4446, %rd3097, %r2310;
	st.local.u64 	[%rd5+360], %rd4446;
$L__BB3_1359:
	add.s32 	%r2782, %r1042, 1;
	setp.eq.s32 	%p2856, %r1044, 1;
	@%p2856 bra 	$L__BB3_1368;
	ld.global.nc.u32 	%r1048, [%rd1045+4];
	setp.eq.s32 	%p2857, %r1048, %r1541;
	setp.lt.s32 	%p2858, %r1048, 0;
	or.pred  	%p2859, %p2857, %p2858;
	setp.ge.s32 	%p2860, %r1048, %r1536;
	or.pred  	%p2861, %p2860, %p2859;
	@%p2861 bra 	$L__BB3_1363;
	mul.wide.u32 	%rd3098, %r1048, 4;
	add.s64 	%rd3099, %rd4, %rd3098;
	ld.global.nc.u32 	%r2311, [%rd3099];
	setp.lt.s32 	%p2862, %r2311, 0;
	setp.ge.s32 	%p2863, %r2311, %r6;
	or.pred  	%p2864, %p2862, %p2863;
	@%p2864 bra 	$L__BB3_1363;
	and.b32  	%r2312, %r2311, 63;
	mov.b64 	%rd3100, 1;
	shl.b64 	%rd3101, %rd3100, %r2312;
	or.b64  	%rd4446, %rd4446, %rd3101;
	st.local.u64 	[%rd5+360], %rd4446;
$L__BB3_1363:
	add.s32 	%r2782, %r1042, 2;
	setp.eq.s32 	%p2865, %r1044, 2;
	@%p2865 bra 	$L__BB3_1368;
	ld.global.nc.u32 	%r1051, [%rd1045+8];
	setp.eq.s32 	%p2866, %r1051, %r1541;
	setp.lt.s32 	%p2867, %r1051, 0;
	or.pred  	%p2868, %p2866, %p2867;
	setp.ge.s32 	%p2869, %r1051, %r1536;
	or.pred  	%p2870, %p2869, %p2868;
	@%p2870 bra 	$L__BB3_1367;
	mul.wide.u32 	%rd3102, %r1051, 4;
	add.s64 	%rd3103, %rd4, %rd3102;
	ld.global.nc.u32 	%r2313, [%rd3103];
	setp.lt.s32 	%p2871, %r2313, 0;
	setp.ge.s32 	%p2872, %r2313, %r6;
	or.pred  	%p2873, %p2871, %p2872;
	@%p2873 bra 	$L__BB3_1367;
	and.b32  	%r2314, %r2313, 63;
	mov.b64 	%rd3104, 1;
	shl.b64 	%rd3105, %rd3104, %r2314;
	or.b64  	%rd4446, %rd4446, %rd3105;
	st.local.u64 	[%rd5+360], %rd4446;
$L__BB3_1367:
	add.s32 	%r2782, %r1042, 3;
$L__BB3_1368:
	sub.s32 	%r2315, %r1042, %r1043;
	setp.gt.u32 	%p2874, %r2315, -4;
	@%p2874 bra 	$L__BB3_1383;
$L__BB3_1369:
	.pragma "nounroll";
	mul.wide.s32 	%rd3106, %r2782, 4;
	add.s64 	%rd1055, %rd1, %rd3106;
	ld.global.nc.u32 	%r1056, [%rd1055];
	setp.eq.s32 	%p2875, %r1056, %r1541;
	setp.lt.s32 	%p2876, %r1056, 0;
	or.pred  	%p2877, %p2875, %p2876;
	setp.ge.s32 	%p2878, %r1056, %r1536;
	or.pred  	%p2879, %p2878, %p2877;
	@%p2879 bra 	$L__BB3_1372;
	mul.wide.u32 	%rd3107, %r1056, 4;
	add.s64 	%rd3108, %rd4, %rd3107;
	ld.global.nc.u32 	%r2316, [%rd3108];
	setp.lt.s32 	%p2880, %r2316, 0;
	setp.ge.s32 	%p2881, %r2316, %r6;
	or.pred  	%p2882, %p2880, %p2881;
	@%p2882 bra 	$L__BB3_1372;
	and.b32  	%r2317, %r2316, 63;
	mov.b64 	%rd3109, 1;
	shl.b64 	%rd3110, %rd3109, %r2317;
	or.b64  	%rd4446, %rd4446, %rd3110;
$L__BB3_1372:
	ld.global.nc.u32 	%r1058, [%rd1055+4];
	setp.eq.s32 	%p2883, %r1058, %r1541;
	setp.lt.s32 	%p2884, %r1058, 0;
	or.pred  	%p2885, %p2883, %p2884;
	setp.ge.s32 	%p2886, %r1058, %r1536;
	or.pred  	%p2887, %p2886, %p2885;
	@%p2887 bra 	$L__BB3_1375;
	mul.wide.u32 	%rd3111, %r1058, 4;
	add.s64 	%rd3112, %rd4, %rd3111;
	ld.global.nc.u32 	%r2318, [%rd3112];
	setp.lt.s32 	%p2888, %r2318, 0;
	setp.ge.s32 	%p2889, %r2318, %r6;
	or.pred  	%p2890, %p2888, %p2889;
	@%p2890 bra 	$L__BB3_1375;
	and.b32  	%r2319, %r2318, 63;
	mov.b64 	%rd3113, 1;
	shl.b64 	%rd3114, %rd3113, %r2319;
	or.b64  	%rd4446, %rd4446, %rd3114;
$L__BB3_1375:
	ld.global.nc.u32 	%r1060, [%rd1055+8];
	setp.eq.s32 	%p2891, %r1060, %r1541;
	setp.lt.s32 	%p2892, %r1060, 0;
	or.pred  	%p2893, %p2891, %p2892;
	setp.ge.s32 	%p2894, %r1060, %r1536;
	or.pred  	%p2895, %p2894, %p2893;
	@%p2895 bra 	$L__BB3_1378;
	mul.wide.u32 	%rd3115, %r1060, 4;
	add.s64 	%rd3116, %rd4, %rd3115;
	ld.global.nc.u32 	%r2320, [%rd3116];
	setp.lt.s32 	%p2896, %r2320, 0;
	setp.ge.s32 	%p2897, %r2320, %r6;
	or.pred  	%p2898, %p2896, %p2897;
	@%p2898 bra 	$L__BB3_1378;
	and.b32  	%r2321, %r2320, 63;
	mov.b64 	%rd3117, 1;
	shl.b64 	%rd3118, %rd3117, %r2321;
	or.b64  	%rd4446, %rd4446, %rd3118;
$L__BB3_1378:
	ld.global.nc.u32 	%r1062, [%rd1055+12];
	setp.eq.s32 	%p2899, %r1062, %r1541;
	setp.lt.s32 	%p2900, %r1062, 0;
	or.pred  	%p2901, %p2899, %p2900;
	setp.ge.s32 	%p2902, %r1062, %r1536;
	or.pred  	%p2903, %p2902, %p2901;
	@%p2903 bra 	$L__BB3_1381;
	mul.wide.u32 	%rd3119, %r1062, 4;
	add.s64 	%rd3120, %rd4, %rd3119;
	ld.global.nc.u32 	%r2322, [%rd3120];
	setp.lt.s32 	%p2904, %r2322, 0;
	setp.ge.s32 	%p2905, %r2322, %r6;
	or.pred  	%p2906, %p2904, %p2905;
	@%p2906 bra 	$L__BB3_1381;
	and.b32  	%r2323, %r2322, 63;
	mov.b64 	%rd3121, 1;
	shl.b64 	%rd3122, %rd3121, %r2323;
	or.b64  	%rd4446, %rd4446, %rd3122;
$L__BB3_1381:
	add.s32 	%r2782, %r2782, 4;
	setp.ne.s32 	%p2907, %r2782, %r1043;
	@%p2907 bra 	$L__BB3_1369;
	st.local.u64 	[%rd5+360], %rd4446;
$L__BB3_1383:
	setp.eq.s32 	%p2908, %r4, 46;
	@%p2908 bra 	$L__BB3_1923;
	mov.b64 	%rd3123, 0;
	st.local.u64 	[%rd5+368], %rd3123;
	ld.global.nc.u32 	%r2324, [%rd9+184];
	mul.wide.s32 	%rd3124, %r2324, 4;
	add.s64 	%rd3125, %rd2, %rd3124;
	ld.global.nc.u32 	%r1065, [%rd3125];
	ld.global.nc.u32 	%r1066, [%rd3125+4];
	setp.ge.s32 	%p2909, %r1065, %r1066;
	@%p2909 bra 	$L__BB3_1413;
	sub.s32 	%r2325, %r1066, %r1065;
	and.b32  	%r1067, %r2325, 3;
	setp.eq.s32 	%p2910, %r1067, 0;
	mov.b64 	%rd4460, 0;
	mov.u32 	%r2784, %r1065;
	@%p2910 bra 	$L__BB3_1398;
	mul.wide.s32 	%rd3128, %r1065, 4;
	add.s64 	%rd1068, %rd1, %rd3128;
	ld.global.nc.u32 	%r1068, [%rd1068];
	setp.eq.s32 	%p2911, %r1068, %r1541;
	setp.lt.s32 	%p2912, %r1068, 0;
	or.pred  	%p2913, %p2911, %p2912;
	setp.ge.s32 	%p2914, %r1068, %r1536;
	mov.b64 	%rd4460, 0;
	or.pred  	%p2915, %p2914, %p2913;
	@%p2915 bra 	$L__BB3_1389;
	mul.wide.u32 	%rd3130, %r1068, 4;
	add.s64 	%rd3131, %rd4, %rd3130;
	ld.global.nc.u32 	%r2326, [%rd3131];
	setp.lt.s32 	%p2916, %r2326, 0;
	setp.ge.s32 	%p2917, %r2326, %r6;
	or.pred  	%p2918, %p2916, %p2917;
	@%p2918 bra 	$L__BB3_1389;
	and.b32  	%r2327, %r2326, 63;
	mov.b64 	%rd3132, 1;
	shl.b64 	%rd4460, %rd3132, %r2327;
	st.local.u64 	[%rd5+368], %rd4460;
$L__BB3_1389:
	add.s32 	%r2784, %r1065, 1;
	setp.eq.s32 	%p2919, %r1067, 1;
	@%p2919 bra 	$L__BB3_1398;
	ld.global.nc.u32 	%r1071, [%rd1068+4];
	setp.eq.s32 	%p2920, %r1071, %r1541;
	setp.lt.s32 	%p2921, %r1071, 0;
	or.pred  	%p2922, %p2920, %p2921;
	setp.ge.s32 	%p2923, %r1071, %r1536;
	or.pred  	%p2924, %p2923, %p2922;
	@%p2924 bra 	$L__BB3_1393;
	mul.wide.u32 	%rd3133, %r1071, 4;
	add.s64 	%rd3134, %rd4, %rd3133;
	ld.global.nc.u32 	%r2328, [%rd3134];
	setp.lt.s32 	%p2925, %r2328, 0;
	setp.ge.s32 	%p2926, %r2328, %r6;
	or.pred  	%p2927, %p2925, %p2926;
	@%p2927 bra 	$L__BB3_1393;
	and.b32  	%r2329, %r2328, 63;
	mov.b64 	%rd3135, 1;
	shl.b64 	%rd3136, %rd3135, %r2329;
	or.b64  	%rd4460, %rd4460, %rd3136;
	st.local.u64 	[%rd5+368], %rd4460;
$L__BB3_1393:
	add.s32 	%r2784, %r1065, 2;
	setp.eq.s32 	%p2928, %r1067, 2;
	@%p2928 bra 	$L__BB3_1398;
	ld.global.nc.u32 	%r1074, [%rd1068+8];
	setp.eq.s32 	%p2929, %r1074, %r1541;
	setp.lt.s32 	%p2930, %r1074, 0;
	or.pred  	%p2931, %p2929, %p2930;
	setp.ge.s32 	%p2932, %r1074, %r1536;
	or.pred  	%p2933, %p2932, %p2931;
	@%p2933 bra 	$L__BB3_1397;
	mul.wide.u32 	%rd3137, %r1074, 4;
	add.s64 	%rd3138, %rd4, %rd3137;
	ld.global.nc.u32 	%r2330, [%rd3138];
	setp.lt.s32 	%p2934, %r2330, 0;
	setp.ge.s32 	%p2935, %r2330, %r6;
	or.pred  	%p2936, %p2934, %p2935;
	@%p2936 bra 	$L__BB3_1397;
	and.b32  	%r2331, %r2330, 63;
	mov.b64 	%rd3139, 1;
	shl.b64 	%rd3140, %rd3139, %r2331;
	or.b64  	%rd4460, %rd4460, %rd3140;
	st.local.u64 	[%rd5+368], %rd4460;
$L__BB3_1397:
	add.s32 	%r2784, %r1065, 3;
$L__BB3_1398:
	sub.s32 	%r2332, %r1065, %r1066;
	setp.gt.u32 	%p2937, %r2332, -4;
	@%p2937 bra 	$L__BB3_1413;
$L__BB3_1399:
	.pragma "nounroll";
	mul.wide.s32 	%rd3141, %r2784, 4;
	add.s64 	%rd1078, %rd1, %rd3141;
	ld.global.nc.u32 	%r1079, [%rd1078];
	setp.eq.s32 	%p2938, %r1079, %r1541;
	setp.lt.s32 	%p2939, %r1079, 0;
	or.pred  	%p2940, %p2938, %p2939;
	setp.ge.s32 	%p2941, %r1079, %r1536;
	or.pred  	%p2942, %p2941, %p2940;
	@%p2942 bra 	$L__BB3_1402;
	mul.wide.u32 	%rd3142, %r1079, 4;
	add.s64 	%rd3143, %rd4, %rd3142;
	ld.global.nc.u32 	%r2333, [%rd3143];
	setp.lt.s32 	%p2943, %r2333, 0;
	setp.ge.s32 	%p2944, %r2333, %r6;
	or.pred  	%p2945, %p2943, %p2944;
	@%p2945 bra 	$L__BB3_1402;
	and.b32  	%r2334, %r2333, 63;
	mov.b64 	%rd3144, 1;
	shl.b64 	%rd3145, %rd3144, %r2334;
	or.b64  	%rd4460, %rd4460, %rd3145;
$L__BB3_1402:
	ld.global.nc.u32 	%r1081, [%rd1078+4];
	setp.eq.s32 	%p2946, %r1081, %r1541;
	setp.lt.s32 	%p2947, %r1081, 0;
	or.pred  	%p2948, %p2946, %p2947;
	setp.ge.s32 	%p2949, %r1081, %r1536;
	or.pred  	%p2950, %p2949, %p2948;
	@%p2950 bra 	$L__BB3_1405;
	mul.wide.u32 	%rd3146, %r1081, 4;
	add.s64 	%rd3147, %rd4, %rd3146;
	ld.global.nc.u32 	%r2335, [%rd3147];
	setp.lt.s32 	%p2951, %r2335, 0;
	setp.ge.s32 	%p2952, %r2335, %r6;
	or.pred  	%p2953, %p2951, %p2952;
	@%p2953 bra 	$L__BB3_1405;
	and.b32  	%r2336, %r2335, 63;
	mov.b64 	%rd3148, 1;
	shl.b64 	%rd3149, %rd3148, %r2336;
	or.b64  	%rd4460, %rd4460, %rd3149;
$L__BB3_1405:
	ld.global.nc.u32 	%r1083, [%rd1078+8];
	setp.eq.s32 	%p2954, %r1083, %r1541;
	setp.lt.s32 	%p2955, %r1083, 0;
	or.pred  	%p2956, %p2954, %p2955;
	setp.ge.s32 	%p2957, %r1083, %r1536;
	or.pred  	%p2958, %p2957, %p2956;
	@%p2958 bra 	$L__BB3_1408;
	mul.wide.u32 	%rd3150, %r1083, 4;
	add.s64 	%rd3151, %rd4, %rd3150;
	ld.global.nc.u32 	%r2337, [%rd3151];
	setp.lt.s32 	%p2959, %r2337, 0;
	setp.ge.s32 	%p2960, %r2337, %r6;
	or.pred  	%p2961, %p2959, %p2960;
	@%p2961 bra 	$L__BB3_1408;
	and.b32  	%r2338, %r2337, 63;
	mov.b64 	%rd3152, 1;
	shl.b64 	%rd3153, %rd3152, %r2338;
	or.b64  	%rd4460, %rd4460, %rd3153;
$L__BB3_1408:
	ld.global.nc.u32 	%r1085, [%rd1078+12];
	setp.eq.s32 	%p2962, %r1085, %r1541;
	setp.lt.s32 	%p2963, %r1085, 0;
	or.pred  	%p2964, %p2962, %p2963;
	setp.ge.s32 	%p2965, %r1085, %r1536;
	or.pred  	%p2966, %p2965, %p2964;
	@%p2966 bra 	$L__BB3_1411;
	mul.wide.u32 	%rd3154, %r1085, 4;
	add.s64 	%rd3155, %rd4, %rd3154;
	ld.global.nc.u32 	%r2339, [%rd3155];
	setp.lt.s32 	%p2967, %r2339, 0;
	setp.ge.s32 	%p2968, %r2339, %r6;
	or.pred  	%p2969, %p2967, %p2968;
	@%p2969 bra 	$L__BB3_1411;
	and.b32  	%r2340, %r2339, 63;
	mov.b64 	%rd3156, 1;
	shl.b64 	%rd3157, %rd3156, %r2340;
	or.b64  	%rd4460, %rd4460, %rd3157;
$L__BB3_1411:
	add.s32 	%r2784, %r2784, 4;
	setp.ne.s32 	%p2970, %r2784, %r1066;
	@%p2970 bra 	$L__BB3_1399;
	st.local.u64 	[%rd5+368], %rd4460;
$L__BB3_1413:
	setp.eq.s32 	%p2971, %r4, 47;
	@%p2971 bra 	$L__BB3_1923;
	mov.b64 	%rd3158, 0;
	st.local.u64 	[%rd5+376], %rd3158;
	ld.global.nc.u32 	%r2341, [%rd9+188];
	mul.wide.s32 	%rd3159, %r2341, 4;
	add.s64 	%rd3160, %rd2, %rd3159;
	ld.global.nc.u32 	%r1088, [%rd3160];
	ld.global.nc.u32 	%r1089, [%rd3160+4];
	setp.ge.s32 	%p2972, %r1088, %r1089;
	@%p2972 bra 	$L__BB3_1443;
	sub.s32 	%r2342, %r1089, %r1088;
	and.b32  	%r1090, %r2342, 3;
	setp.eq.s32 	%p2973, %r1090, 0;
	mov.b64 	%rd4474, 0;
	mov.u32 	%r2786, %r1088;
	@%p2973 bra 	$L__BB3_1428;
	mul.wide.s32 	%rd3163, %r1088, 4;
	add.s64 	%rd1091, %rd1, %rd3163;
	ld.global.nc.u32 	%r1091, [%rd1091];
	setp.eq.s32 	%p2974, %r1091, %r1541;
	setp.lt.s32 	%p2975, %r1091, 0;
	or.pred  	%p2976, %p2974, %p2975;
	setp.ge.s32 	%p2977, %r1091, %r1536;
	mov.b64 	%rd4474, 0;
	or.pred  	%p2978, %p2977, %p2976;
	@%p2978 bra 	$L__BB3_1419;
	mul.wide.u32 	%rd3165, %r1091, 4;
	add.s64 	%rd3166, %rd4, %rd3165;
	ld.global.nc.u32 	%r2343, [%rd3166];
	setp.lt.s32 	%p2979, %r2343, 0;
	setp.ge.s32 	%p2980, %r2343, %r6;
	or.pred  	%p2981, %p2979, %p2980;
	@%p2981 bra 	$L__BB3_1419;
	and.b32  	%r2344, %r2343, 63;
	mov.b64 	%rd3167, 1;
	shl.b64 	%rd4474, %rd3167, %r2344;
	st.local.u64 	[%rd5+376], %rd4474;
$L__BB3_1419:
	add.s32 	%r2786, %r1088, 1;
	setp.eq.s32 	%p2982, %r1090, 1;
	@%p2982 bra 	$L__BB3_1428;
	ld.global.nc.u32 	%r1094, [%rd1091+4];
	setp.eq.s32 	%p2983, %r1094, %r1541;
	setp.lt.s32 	%p2984, %r1094, 0;
	or.pred  	%p2985, %p2983, %p2984;
	setp.ge.s32 	%p2986, %r1094, %r1536;
	or.pred  	%p2987, %p2986, %p2985;
	@%p2987 bra 	$L__BB3_1423;
	mul.wide.u32 	%rd3168, %r1094, 4;
	add.s64 	%rd3169, %rd4, %rd3168;
	ld.global.nc.u32 	%r2345, [%rd3169];
	setp.lt.s32 	%p2988, %r2345, 0;
	setp.ge.s32 	%p2989, %r2345, %r6;
	or.pred  	%p2990, %p2988, %p2989;
	@%p2990 bra 	$L__BB3_1423;
	and.b32  	%r2346, %r2345, 63;
	mov.b64 	%rd3170, 1;
	shl.b64 	%rd3171, %rd3170, %r2346;
	or.b64  	%rd4474, %rd4474, %rd3171;
	st.local.u64 	[%rd5+376], %rd4474;
$L__BB3_1423:
	add.s32 	%r2786, %r1088, 2;
	setp.eq.s32 	%p2991, %r1090, 2;
	@%p2991 bra 	$L__BB3_1428;
	ld.global.nc.u32 	%r1097, [%rd1091+8];
	setp.eq.s32 	%p2992, %r1097, %r1541;
	setp.lt.s32 	%p2993, %r1097, 0;
	or.pred  	%p2994, %p2992, %p2993;
	setp.ge.s32 	%p2995, %r1097, %r1536;
	or.pred  	%p2996, %p2995, %p2994;
	@%p2996 bra 	$L__BB3_1427;
	mul.wide.u32 	%rd3172, %r1097, 4;
	add.s64 	%rd3173, %rd4, %rd3172;
	ld.global.nc.u32 	%r2347, [%rd3173];
	setp.lt.s32 	%p2997, %r2347, 0;
	setp.ge.s32 	%p2998, %r2347, %r6;
	or.pred  	%p2999, %p2997, %p2998;
	@%p2999 bra 	$L__BB3_1427;
	and.b32  	%r2348, %r2347, 63;
	mov.b64 	%rd3174, 1;
	shl.b64 	%rd3175, %rd3174, %r2348;
	or.b64  	%rd4474, %rd4474, %rd3175;
	st.local.u64 	[%rd5+376], %rd4474;
$L__BB3_1427:
	add.s32 	%r2786, %r1088, 3;
$L__BB3_1428:
	sub.s32 	%r2349, %r1088, %r1089;
	setp.gt.u32 	%p3000, %r2349, -4;
	@%p3000 bra 	$L__BB3_1443;
$L__BB3_1429:
	.pragma "nounroll";
	mul.wide.s32 	%rd3176, %r2786, 4;
	add.s64 	%rd1101, %rd1, %rd3176;
	ld.global.nc.u32 	%r1102, [%rd1101];
	setp.eq.s32 	%p3001, %r1102, %r1541;
	setp.lt.s32 	%p3002, %r1102, 0;
	or.pred  	%p3003, %p3001, %p3002;
	setp.ge.s32 	%p3004, %r1102, %r1536;
	or.pred  	%p3005, %p3004, %p3003;
	@%p3005 bra 	$L__BB3_1432;
	mul.wide.u32 	%rd3177, %r1102, 4;
	add.s64 	%rd3178, %rd4, %rd3177;
	ld.global.nc.u32 	%r2350, [%rd3178];
	setp.lt.s32 	%p3006, %r2350, 0;
	setp.ge.s32 	%p3007, %r2350, %r6;
	or.pred  	%p3008, %p3006, %p3007;
	@%p3008 bra 	$L__BB3_1432;
	and.b32  	%r2351, %r2350, 63;
	mov.b64 	%rd3179, 1;
	shl.b64 	%rd3180, %rd3179, %r2351;
	or.b64  	%rd4474, %rd4474, %rd3180;
$L__BB3_1432:
	ld.global.nc.u32 	%r1104, [%rd1101+4];
	setp.eq.s32 	%p3009, %r1104, %r1541;
	setp.lt.s32 	%p3010, %r1104, 0;
	or.pred  	%p3011, %p3009, %p3010;
	setp.ge.s32 	%p3012, %r1104, %r1536;
	or.pred  	%p3013, %p3012, %p3011;
	@%p3013 bra 	$L__BB3_1435;
	mul.wide.u32 	%rd3181, %r1104, 4;
	add.s64 	%rd3182, %rd4, %rd3181;
	ld.global.nc.u32 	%r2352, [%rd3182];
	setp.lt.s32 	%p3014, %r2352, 0;
	setp.ge.s32 	%p3015, %r2352, %r6;
	or.pred  	%p3016, %p3014, %p3015;
	@%p3016 bra 	$L__BB3_1435;
	and.b32  	%r2353, %r2352, 63;
	mov.b64 	%rd3183, 1;
	shl.b64 	%rd3184, %rd3183, %r2353;
	or.b64  	%rd4474, %rd4474, %rd3184;
$L__BB3_1435:
	ld.global.nc.u32 	%r1106, [%rd1101+8];
	setp.eq.s32 	%p3017, %r1106, %r1541;
	setp.lt.s32 	%p3018, %r1106, 0;
	or.pred  	%p3019, %p3017, %p3018;
	setp.ge.s32 	%p3020, %r1106, %r1536;
	or.pred  	%p3021, %p3020, %p3019;
	@%p3021 bra 	$L__BB3_1438;
	mul.wide.u32 	%rd3185, %r1106, 4;
	add.s64 	%rd3186, %rd4, %rd3185;
	ld.global.nc.u32 	%r2354, [%rd3186];
	setp.lt.s32 	%p3022, %r2354, 0;
	setp.ge.s32 	%p3023, %r2354, %r6;
	or.pred  	%p3024, %p3022, %p3023;
	@%p3024 bra 	$L__BB3_1438;
	and.b32  	%r2355, %r2354, 63;
	mov.b64 	%rd3187, 1;
	shl.b64 	%rd3188, %rd3187, %r2355;
	or.b64  	%rd4474, %rd4474, %rd3188;
$L__BB3_1438:
	ld.global.nc.u32 	%r1108, [%rd1101+12];
	setp.eq.s32 	%p3025, %r1108, %r1541;
	setp.lt.s32 	%p3026, %r1108, 0;
	or.pred  	%p3027, %p3025, %p3026;
	setp.ge.s32 	%p3028, %r1108, %r1536;
	or.pred  	%p3029, %p3028, %p3027;
	@%p3029 bra 	$L__BB3_1441;
	mul.wide.u32 	%rd3189, %r1108, 4;
	add.s64 	%rd3190, %rd4, %rd3189;
	ld.global.nc.u32 	%r2356, [%rd3190];
	setp.lt.s32 	%p3030, %r2356, 0;
	setp.ge.s32 	%p3031, %r2356, %r6;
	or.pred  	%p3032, %p3030, %p3031;
	@%p3032 bra 	$L__BB3_1441;
	and.b32  	%r2357, %r2356, 63;
	mov.b64 	%rd3191, 1;
	shl.b64 	%rd3192, %rd3191, %r2357;
	or.b64  	%rd4474, %rd4474, %rd3192;
$L__BB3_1441:
	add.s32 	%r2786, %r2786, 4;
	setp.ne.s32 	%p3033, %r2786, %r1089;
	@%p3033 bra 	$L__BB3_1429;
	st.local.u64 	[%rd5+376], %rd4474;
$L__BB3_1443:
	setp.eq.s32 	%p3034, %r4, 48;
	@%p3034 bra 	$L__BB3_1923;
	mov.b64 	%rd3193, 0;
	st.local.u64 	[%rd5+384], %rd3193;
	ld.global.nc.u32 	%r2358, [%rd9+192];
	mul.wide.s32 	%rd3194, %r2358, 4;
	add.s64 	%rd3195, %rd2, %rd3194;
	ld.global.nc.u32 	%r1111, [%rd3195];
	ld.global.nc.u32 	%r1112, [%rd3195+4];
	setp.ge.s32 	%p3035, %r1111, %r1112;
	@%p3035 bra 	$L__BB3_1473;
	sub.s32 	%r2359, %r1112, %r1111;
	and.b32  	%r1113, %r2359, 3;
	setp.eq.s32 	%p3036, %r1113, 0;
	mov.b64 	%rd4488, 0;
	mov.u32 	%r2788, %r1111;
	@%p3036 bra 	$L__BB3_1458;
	mul.wide.s32 	%rd3198, %r1111, 4;
	add.s64 	%rd1114, %rd1, %rd3198;
	ld.global.nc.u32 	%r1114, [%rd1114];
	setp.eq.s32 	%p3037, %r1114, %r1541;
	setp.lt.s32 	%p3038, %r1114, 0;
	or.pred  	%p3039, %p3037, %p3038;
	setp.ge.s32 	%p3040, %r1114, %r1536;
	mov.b64 	%rd4488, 0;
	or.pred  	%p3041, %p3040, %p3039;
	@%p3041 bra 	$L__BB3_1449;
	mul.wide.u32 	%rd3200, %r1114, 4;
	add.s64 	%rd3201, %rd4, %rd3200;
	ld.global.nc.u32 	%r2360, [%rd3201];
	setp.lt.s32 	%p3042, %r2360, 0;
	setp.ge.s32 	%p3043, %r2360, %r6;
	or.pred  	%p3044, %p3042, %p3043;
	@%p3044 bra 	$L__BB3_1449;
	and.b32  	%r2361, %r2360, 63;
	mov.b64 	%rd3202, 1;
	shl.b64 	%rd4488, %rd3202, %r2361;
	st.local.u64 	[%rd5+384], %rd4488;
$L__BB3_1449:
	add.s32 	%r2788, %r1111, 1;
	setp.eq.s32 	%p3045, %r1113, 1;
	@%p3045 bra 	$L__BB3_1458;
	ld.global.nc.u32 	%r1117, [%rd1114+4];
	setp.eq.s32 	%p3046, %r1117, %r1541;
	setp.lt.s32 	%p3047, %r1117, 0;
	or.pred  	%p3048, %p3046, %p3047;
	setp.ge.s32 	%p3049, %r1117, %r1536;
	or.pred  	%p3050, %p3049, %p3048;
	@%p3050 bra 	$L__BB3_1453;
	mul.wide.u32 	%rd3203, %r1117, 4;
	add.s64 	%rd3204, %rd4, %rd3203;
	ld.global.nc.u32 	%r2362, [%rd3204];
	setp.lt.s32 	%p3051, %r2362, 0;
	setp.ge.s32 	%p3052, %r2362, %r6;
	or.pred  	%p3053, %p3051, %p3052;
	@%p3053 bra 	$L__BB3_1453;
	and.b32  	%r2363, %r2362, 63;
	mov.b64 	%rd3205, 1;
	shl.b64 	%rd3206, %rd3205, %r2363;
	or.b64  	%rd4488, %rd4488, %rd3206;
	st.local.u64 	[%rd5+384], %rd4488;
$L__BB3_1453:
	add.s32 	%r2788, %r1111, 2;
	setp.eq.s32 	%p3054, %r1113, 2;
	@%p3054 bra 	$L__BB3_1458;
	ld.global.nc.u32 	%r1120, [%rd1114+8];
	setp.eq.s32 	%p3055, %r1120, %r1541;
	setp.lt.s32 	%p3056, %r1120, 0;
	or.pred  	%p3057, %p3055, %p3056;
	setp.ge.s32 	%p3058, %r1120, %r1536;
	or.pred  	%p3059, %p3058, %p3057;
	@%p3059 bra 	$L__BB3_1457;
	mul.wide.u32 	%rd3207, %r1120, 4;
	add.s64 	%rd3208, %rd4, %rd3207;
	ld.global.nc.u32 	%r2364, [%rd3208];
	setp.lt.s32 	%p3060, %r2364, 0;
	setp.ge.s32 	%p3061, %r2364, %r6;
	or.pred  	%p3062, %p3060, %p3061;
	@%p3062 bra 	$L__BB3_1457;
	and.b32  	%r2365, %r2364, 63;
	mov.b64 	%rd3209, 1;
	shl.b64 	%rd3210, %rd3209, %r2365;
	or.b64  	%rd4488, %rd4488, %rd3210;
	st.local.u64 	[%rd5+384], %rd4488;
$L__BB3_1457:
	add.s32 	%r2788, %r1111, 3;
$L__BB3_1458:
	sub.s32 	%r2366, %r1111, %r1112;
	setp.gt.u32 	%p3063, %r2366, -4;
	@%p3063 bra 	$L__BB3_1473;
$L__BB3_1459:
	.pragma "nounroll";
	mul.wide.s32 	%rd3211, %r2788, 4;
	add.s64 	%rd1124, %rd1, %rd3211;
	ld.global.nc.u32 	%r1125, [%rd1124];
	setp.eq.s32 	%p3064, %r1125, %r1541;
	setp.lt.s32 	%p3065, %r1125, 0;
	or.pred  	%p3066, %p3064, %p3065;
	setp.ge.s32 	%p3067, %r1125, %r1536;
	or.pred  	%p3068, %p3067, %p3066;
	@%p3068 bra 	$L__BB3_1462;
	mul.wide.u32 	%rd3212, %r1125, 4;
	add.s64 	%rd3213, %rd4, %rd3212;
	ld.global.nc.u32 	%r2367, [%rd3213];
	setp.lt.s32 	%p3069, %r2367, 0;
	setp.ge.s32 	%p3070, %r2367, %r6;
	or.pred  	%p3071, %p3069, %p3070;
	@%p3071 bra 	$L__BB3_1462;
	and.b32  	%r2368, %r2367, 63;
	mov.b64 	%rd3214, 1;
	shl.b64 	%rd3215, %rd3214, %r2368;
	or.b64  	%rd4488, %rd4488, %rd3215;
$L__BB3_1462:
	ld.global.nc.u32 	%r1127, [%rd1124+4];
	setp.eq.s32 	%p3072, %r1127, %r1541;
	setp.lt.s32 	%p3073, %r1127, 0;
	or.pred  	%p3074, %p3072, %p3073;
	setp.ge.s32 	%p3075, %r1127, %r1536;
	or.pred  	%p3076, %p3075, %p3074;
	@%p3076 bra 	$L__BB3_1465;
	mul.wide.u32 	%rd3216, %r1127, 4;
	add.s64 	%rd3217, %rd4, %rd3216;
	ld.global.nc.u32 	%r2369, [%rd3217];
	setp.lt.s32 	%p3077, %r2369, 0;
	setp.ge.s32 	%p3078, %r2369, %r6;
	or.pred  	%p3079, %p3077, %p3078;
	@%p3079 bra 	$L__BB3_1465;
	and.b32  	%r2370, %r2369, 63;
	mov.b64 	%rd3218, 1;
	shl.b64 	%rd3219, %rd3218, %r2370;
	or.b64  	%rd4488, %rd4488, %rd3219;
$L__BB3_1465:
	ld.global.nc.u32 	%r1129, [%rd1124+8];
	setp.eq.s32 	%p3080, %r1129, %r1541;
	setp.lt.s32 	%p3081, %r1129, 0;
	or.pred  	%p3082, %p3080, %p3081;
	setp.ge.s32 	%p3083, %r1129, %r1536;
	or.pred  	%p3084, %p3083, %p3082;
	@%p3084 bra 	$L__BB3_1468;
	mul.wide.u32 	%rd3220, %r1129, 4;
	add.s64 	%rd3221, %rd4, %rd3220;
	ld.global.nc.u32 	%r2371, [%rd3221];
	setp.lt.s32 	%p3085, %r2371, 0;
	setp.ge.s32 	%p3086, %r2371, %r6;
	or.pred  	%p3087, %p3085, %p3086;
	@%p3087 bra 	$L__BB3_1468;
	and.b32  	%r2372, %r2371, 63;
	mov.b64 	%rd3222, 1;
	shl.b64 	%rd3223, %rd3222, %r2372;
	or.b64  	%rd4488, %rd4488, %rd3223;
$L__BB3_1468:
	ld.global.nc.u32 	%r1131, [%rd1124+12];
	setp.eq.s32 	%p3088, %r1131, %r1541;
	setp.lt.s32 	%p3089, %r1131, 0;
	or.pred  	%p3090, %p3088, %p3089;
	setp.ge.s32 	%p3091, %r1131, %r1536;
	or.pred  	%p3092, %p3091, %p3090;
	@%p3092 bra 	$L__BB3_1471;
	mul.wide.u32 	%rd3224, %r1131, 4;
	add.s64 	%rd3225, %rd4, %rd3224;
	ld.global.nc.u32 	%r2373, [%rd3225];
	setp.lt.s32 	%p3093, %r2373, 0;
	setp.ge.s32 	%p3094, %r2373, %r6;
	or.pred  	%p3095, %p3093, %p3094;
	@%p3095 bra 	$L__BB3_1471;
	and.b32  	%r2374, %r2373, 63;
	mov.b64 	%rd3226, 1;
	shl.b64 	%rd3227, %rd3226, %r2374;
	or.b64  	%rd4488, %rd4488, %rd3227;
$L__BB3_1471:
	add.s32 	%r2788, %r2788, 4;
	setp.ne.s32 	%p3096, %r2788, %r1112;
	@%p3096 bra 	$L__BB3_1459;
	st.local.u64 	[%rd5+384], %rd4488;
$L__BB3_1473:
	setp.eq.s32 	%p3097, %r4, 49;
	@%p3097 bra 	$L__BB3_1923;
	mov.b64 	%rd3228, 0;
	st.local.u64 	[%rd5+392], %rd3228;
	ld.global.nc.u32 	%r2375, [%rd9+196];
	mul.wide.s32 	%rd3229, %r2375, 4;
	add.s64 	%rd3230, %rd2, %rd3229;
	ld.global.nc.u32 	%r1134, [%rd3230];
	ld.global.nc.u32 	%r1135, [%rd3230+4];
	setp.ge.s32 	%p3098, %r1134, %r1135;
	@%p3098 bra 	$L__BB3_1503;
	sub.s32 	%r2376, %r1135, %r1134;
	and.b32  	%r1136, %r2376, 3;
	setp.eq.s32 	%p3099, %r1136, 0;
	mov.b64 	%rd4502, 0;
	mov.u32 	%r2790, %r1134;
	@%p3099 bra 	$L__BB3_1488;
	mul.wide.s32 	%rd3233, %r1134, 4;
	add.s64 	%rd1137, %rd1, %rd3233;
	ld.global.nc.u32 	%r1137, [%rd1137];
	setp.eq.s32 	%p3100, %r1137, %r1541;
	setp.lt.s32 	%p3101, %r1137, 0;
	or.pred  	%p3102, %p3100, %p3101;
	setp.ge.s32 	%p3103, %r1137, %r1536;
	mov.b64 	%rd4502, 0;
	or.pred  	%p3104, %p3103, %p3102;
	@%p3104 bra 	$L__BB3_1479;
	mul.wide.u32 	%rd3235, %r1137, 4;
	add.s64 	%rd3236, %rd4, %rd3235;
	ld.global.nc.u32 	%r2377, [%rd3236];
	setp.lt.s32 	%p3105, %r2377, 0;
	setp.ge.s32 	%p3106, %r2377, %r6;
	or.pred  	%p3107, %p3105, %p3106;
	@%p3107 bra 	$L__BB3_1479;
	and.b32  	%r2378, %r2377, 63;
	mov.b64 	%rd3237, 1;
	shl.b64 	%rd4502, %rd3237, %r2378;
	st.local.u64 	[%rd5+392], %rd4502;
$L__BB3_1479:
	add.s32 	%r2790, %r1134, 1;
	setp.eq.s32 	%p3108, %r1136, 1;
	@%p3108 bra 	$L__BB3_1488;
	ld.global.nc.u32 	%r1140, [%rd1137+4];
	setp.eq.s32 	%p3109, %r1140, %r1541;
	setp.lt.s32 	%p3110, %r1140, 0;
	or.pred  	%p3111, %p3109, %p3110;
	setp.ge.s32 	%p3112, %r1140, %r1536;
	or.pred  	%p3113, %p3112, %p3111;
	@%p3113 bra 	$L__BB3_1483;
	mul.wide.u32 	%rd3238, %r1140, 4;
	add.s64 	%rd3239, %rd4, %rd3238;
	ld.global.nc.u32 	%r2379, [%rd3239];
	setp.lt.s32 	%p3114, %r2379, 0;
	setp.ge.s32 	%p3115, %r2379, %r6;
	or.pred  	%p3116, %p3114, %p3115;
	@%p3116 bra 	$L__BB3_1483;
	and.b32  	%r2380, %r2379, 63;
	mov.b64 	%rd3240, 1;
	shl.b64 	%rd3241, %rd3240, %r2380;
	or.b64  	%rd4502, %rd4502, %rd3241;
	st.local.u64 	[%rd5+392], %rd4502;
$L__BB3_1483:
	add.s32 	%r2790, %r1134, 2;
	setp.eq.s32 	%p3117, %r1136, 2;
	@%p3117 bra 	$L__BB3_1488;
	ld.global.nc.u32 	%r1143, [%rd1137+8];
	setp.eq.s32 	%p3118, %r1143, %r1541;
	setp.lt.s32 	%p3119, %r1143, 0;
	or.pred  	%p3120, %p3118, %p3119;
	setp.ge.s32 	%p3121, %r1143, %r1536;
	or.pred  	%p3122, %p3121, %p3120;
	@%p3122 bra 	$L__BB3_1487;
	mul.wide.u32 	%rd3242, %r1143, 4;
	add.s64 	%rd3243, %rd4, %rd3242;
	ld.global.nc.u32 	%r2381, [%rd3243];
	setp.lt.s32 	%p3123, %r2381, 0;
	setp.ge.s32 	%p3124, %r2381, %r6;
	or.pred  	%p3125, %p3123, %p3124;
	@%p3125 bra 	$L__BB3_1487;
	and.b32  	%r2382, %r2381, 63;
	mov.b64 	%rd3244, 1;
	shl.b64 	%rd3245, %rd3244, %r2382;
	or.b64  	%rd4502, %rd4502, %rd3245;
	st.local.u64 	[%rd5+392], %rd4502;
$L__BB3_1487:
	add.s32 	%r2790, %r1134, 3;
$L__BB3_1488:
	sub.s32 	%r2383, %r1134, %r1135;
	setp.gt.u32 	%p3126, %r2383, -4;
	@%p3126 bra 	$L__BB3_1503;
$L__BB3_1489:
	.pragma "nounroll";
	mul.wide.s32 	%rd3246, %r2790, 4;
	add.s64 	%rd1147, %rd1, %rd3246;
	ld.global.nc.u32 	%r1148, [%rd1147];
	setp.eq.s32 	%p3127, %r1148, %r1541;
	setp.lt.s32 	%p3128, %r1148, 0;
	or.pred  	%p3129, %p3127, %p3128;
	setp.ge.s32 	%p3130, %r1148, %r1536;
	or.pred  	%p3131, %p3130, %p3129;
	@%p3131 bra 	$L__BB3_1492;
	mul.wide.u32 	%rd3247, %r1148, 4;
	add.s64 	%rd3248, %rd4, %rd3247;
	ld.global.nc.u32 	%r2384, [%rd3248];
	setp.lt.s32 	%p3132, %r2384, 0;
	setp.ge.s32 	%p3133, %r2384, %r6;
	or.pred  	%p3134, %p3132, %p3133;
	@%p3134 bra 	$L__BB3_1492;
	and.b32  	%r2385, %r2384, 63;
	mov.b64 	%rd3249, 1;
	shl.b64 	%rd3250, %rd3249, %r2385;
	or.b64  	%rd4502, %rd4502, %rd3250;
$L__BB3_1492:
	ld.global.nc.u32 	%r1150, [%rd1147+4];
	setp.eq.s32 	%p3135, %r1150, %r1541;
	setp.lt.s32 	%p3136, %r1150, 0;
	or.pred  	%p3137, %p3135, %p3136;
	setp.ge.s32 	%p3138, %r1150, %r1536;
	or.pred  	%p3139, %p3138, %p3137;
	@%p3139 bra 	$L__BB3_1495;
	mul.wide.u32 	%rd3251, %r1150, 4;
	add.s64 	%rd3252, %rd4, %rd3251;
	ld.global.nc.u32 	%r2386, [%rd3252];
	setp.lt.s32 	%p3140, %r2386, 0;
	setp.ge.s32 	%p3141, %r2386, %r6;
	or.pred  	%p3142, %p3140, %p3141;
	@%p3142 bra 	$L__BB3_1495;
	and.b32  	%r2387, %r2386, 63;
	mov.b64 	%rd3253, 1;
	shl.b64 	%rd3254, %rd3253, %r2387;
	or.b64  	%rd4502, %rd4502, %rd3254;
$L__BB3_1495:
	ld.global.nc.u32 	%r1152, [%rd1147+8];
	setp.eq.s32 	%p3143, %r1152, %r1541;
	setp.lt.s32 	%p3144, %r1152, 0;
	or.pred  	%p3145, %p3143, %p3144;
	setp.ge.s32 	%p3146, %r1152, %r1536;
	or.pred  	%p3147, %p3146, %p3145;
	@%p3147 bra 	$L__BB3_1498;
	mul.wide.u32 	%rd3255, %r1152, 4;
	add.s64 	%rd3256, %rd4, %rd3255;
	ld.global.nc.u32 	%r2388, [%rd3256];
	setp.lt.s32 	%p3148, %r2388, 0;
	setp.ge.s32 	%p3149, %r2388, %r6;
	or.pred  	%p3150, %p3148, %p3149;
	@%p3150 bra 	$L__BB3_1498;
	and.b32  	%r2389, %r2388, 63;
	mov.b64 	%rd3257, 1;
	shl.b64 	%rd3258, %rd3257, %r2389;
	or.b64  	%rd4502, %rd4502, %rd3258;
$L__BB3_1498:
	ld.global.nc.u32 	%r1154, [%rd1147+12];
	setp.eq.s32 	%p3151, %r1154, %r1541;
	setp.lt.s32 	%p3152, %r1154, 0;
	or.pred  	%p3153, %p3151, %p3152;
	setp.ge.s32 	%p3154, %r1154, %r1536;
	or.pred  	%p3155, %p3154, %p3153;
	@%p3155 bra 	$L__BB3_1501;
	mul.wide.u32 	%rd3259, %r1154, 4;
	add.s64 	%rd3260, %rd4, %rd3259;
	ld.global.nc.u32 	%r2390, [%rd3260];
	setp.lt.s32 	%p3156, %r2390, 0;
	setp.ge.s32 	%p3157, %r2390, %r6;
	or.pred  	%p3158, %p3156, %p3157;
	@%p3158 bra 	$L__BB3_1501;
	and.b32  	%r2391, %r2390, 63;
	mov.b64 	%rd3261, 1;
	shl.b64 	%rd3262, %rd3261, %r2391;
	or.b64  	%rd4502, %rd4502, %rd3262;
$L__BB3_1501:
	add.s32 	%r2790, %r2790, 4;
	setp.ne.s32 	%p3159, %r2790, %r1135;
	@%p3159 bra 	$L__BB3_1489;
	st.local.u64 	[%rd5+392], %rd4502;
$L__BB3_1503:
	setp.eq.s32 	%p3160, %r4, 50;
	@%p3160 bra 	$L__BB3_1923;
	mov.b64 	%rd3263, 0;
	st.local.u64 	[%rd5+400], %rd3263;
	ld.global.nc.u32 	%r2392, [%rd9+200];
	mul.wide.s32 	%rd3264, %r2392, 4;
	add.s64 	%rd3265, %rd2, %rd3264;
	ld.global.nc.u32 	%r1157, [%rd3265];
	ld.global.nc.u32 	%r1158, [%rd3265+4];
	setp.ge.s32 	%p3161, %r1157, %r1158;
	@%p3161 bra 	$L__BB3_1533;
	sub.s32 	%r2393, %r1158, %r1157;
	and.b32  	%r1159, %r2393, 3;
	setp.eq.s32 	%p3162, %r1159, 0;
	mov.b64 	%rd4516, 0;
	mov.u32 	%r2792, %r1157;
	@%p3162 bra 	$L__BB3_1518;
	mul.wide.s32 	%rd3268, %r1157, 4;
	add.s64 	%rd1160, %rd1, %rd3268;
	ld.global.nc.u32 	%r1160, [%rd1160];
	setp.eq.s32 	%p3163, %r1160, %r1541;
	setp.lt.s32 	%p3164, %r1160, 0;
	or.pred  	%p3165, %p3163, %p3164;
	setp.ge.s32 	%p3166, %r1160, %r1536;
	mov.b64 	%rd4516, 0;
	or.pred  	%p3167, %p3166, %p3165;
	@%p3167 bra 	$L__BB3_1509;
	mul.wide.u32 	%rd3270, %r1160, 4;
	add.s64 	%rd3271, %rd4, %rd3270;
	ld.global.nc.u32 	%r2394, [%rd3271];
	setp.lt.s32 	%p3168, %r2394, 0;
	setp.ge.s32 	%p3169, %r2394, %r6;
	or.pred  	%p3170, %p3168, %p3169;
	@%p3170 bra 	$L__BB3_1509;
	and.b32  	%r2395, %r2394, 63;
	mov.b64 	%rd3272, 1;
	shl.b64 	%rd4516, %rd3272, %r2395;
	st.local.u64 	[%rd5+400], %rd4516;
$L__BB3_1509:
	add.s32 	%r2792, %r1157, 1;
	setp.eq.s32 	%p3171, %r1159, 1;
	@%p3171 bra 	$L__BB3_1518;
	ld.global.nc.u32 	%r1163, [%rd1160+4];
	setp.eq.s32 	%p3172, %r1163, %r1541;
	setp.lt.s32 	%p3173, %r1163, 0;
	or.pred  	%p3174, %p3172, %p3173;
	setp.ge.s32 	%p3175, %r1163, %r1536;
	or.pred  	%p3176, %p3175, %p3174;
	@%p3176 bra 	$L__BB3_1513;
	mul.wide.u32 	%rd3273, %r1163, 4;
	add.s64 	%rd3274, %rd4, %rd3273;
	ld.global.nc.u32 	%r2396, [%rd3274];
	setp.lt.s32 	%p3177, %r2396, 0;
	setp.ge.s32 	%p3178, %r2396, %r6;
	or.pred  	%p3179, %p3177, %p3178;
	@%p3179 bra 	$L__BB3_1513;
	and.b32  	%r2397, %r2396, 63;
	mov.b64 	%rd3275, 1;
	shl.b64 	%rd3276, %rd3275, %r2397;
	or.b64  	%rd4516, %rd4516, %rd3276;
	st.local.u64 	[%rd5+400], %rd4516;
$L__BB3_1513:
	add.s32 	%r2792, %r1157, 2;
	setp.eq.s32 	%p3180, %r1159, 2;
	@%p3180 bra 	$L__BB3_1518;
	ld.global.nc.u32 	%r1166, [%rd1160+8];
	setp.eq.s32 	%p3181, %r1166, %r1541;
	setp.lt.s32 	%p3182, %r1166, 0;
	or.pred  	%p3183, %p3181, %p3182;
	setp.ge.s32 	%p3184, %r1166, %r1536;
	or.pred  	%p3185, %p3184, %p3183;
	@%p3185 bra 	$L__BB3_1517;
	mul.wide.u32 	%rd3277, %r1166, 4;
	add.s64 	%rd3278, %rd4, %rd3277;
	ld.global.nc.u32 	%r2398, [%rd3278];
	setp.lt.s32 	%p3186, %r2398, 0;
	setp.ge.s32 	%p3187, %r2398, %r6;
	or.pred  	%p3188, %p3186, %p3187;
	@%p3188 bra 	$L__BB3_1517;
	and.b32  	%r2399, %r2398, 63;
	mov.b64 	%rd3279, 1;
	shl.b64 	%rd3280, %rd3279, %r2399;
	or.b64  	%rd4516, %rd4516, %rd3280;
	st.local.u64 	[%rd5+400], %rd4516;
$L__BB3_1517:
	add.s32 	%r2792, %r1157, 3;
$L__BB3_1518:
	sub.s32 	%r2400, %r1157, %r1158;
	setp.gt.u32 	%p3189, %r2400, -4;
	@%p3189 bra 	$L__BB3_1533;
$L__BB3_1519:
	.pragma "nounroll";
	mul.wide.s32 	%rd3281, %r2792, 4;
	add.s64 	%rd1170, %rd1, %rd3281;
	ld.global.nc.u32 	%r1171, [%rd1170];
	setp.eq.s32 	%p3190, %r1171, %r1541;
	setp.lt.s32 	%p3191, %r1171, 0;
	or.pred  	%p3192, %p3190, %p3191;
	setp.ge.s32 	%p3193, %r1171, %r1536;
	or.pred  	%p3194, %p3193, %p3192;
	@%p3194 bra 	$L__BB3_1522;
	mul.wide.u32 	%rd3282, %r1171, 4;
	add.s64 	%rd3283, %rd4, %rd3282;
	ld.global.nc.u32 	%r2401, [%rd3283];
	setp.lt.s32 	%p3195, %r2401, 0;
	setp.ge.s32 	%p3196, %r2401, %r6;
	or.pred  	%p3197, %p3195, %p3196;
	@%p3197 bra 	$L__BB3_1522;
	and.b32  	%r2402, %r2401, 63;
	mov.b64 	%rd3284, 1;
	shl.b64 	%rd3285, %rd3284, %r2402;
	or.b64  	%rd4516, %rd4516, %rd3285;
$L__BB3_1522:
	ld.global.nc.u32 	%r1173, [%rd1170+4];
	setp.eq.s32 	%p3198, %r1173, %r1541;
	setp.lt.s32 	%p3199, %r1173, 0;
	or.pred  	%p3200, %p3198, %p3199;
	setp.ge.s32 	%p3201, %r1173, %r1536;
	or.pred  	%p3202, %p3201, %p3200;
	@%p3202 bra 	$L__BB3_1525;
	mul.wide.u32 	%rd3286, %r1173, 4;
	add.s64 	%rd3287, %rd4, %rd3286;
	ld.global.nc.u32 	%r2403, [%rd3287];
	setp.lt.s32 	%p3203, %r2403, 0;
	setp.ge.s32 	%p3204, %r2403, %r6;
	or.pred  	%p3205, %p3203, %p3204;
	@%p3205 bra 	$L__BB3_1525;
	and.b32  	%r2404, %r2403, 63;
	mov.b64 	%rd3288, 1;
	shl.b64 	%rd3289, %rd3288, %r2404;
	or.b64  	%rd4516, %rd4516, %rd3289;
$L__BB3_1525:
	ld.global.nc.u32 	%r1175, [%rd1170+8];
	setp.eq.s32 	%p3206, %r1175, %r1541;
	setp.lt.s32 	%p3207, %r1175, 0;
	or.pred  	%p3208, %p3206, %p3207;
	setp.ge.s32 	%p3209, %r1175, %r1536;
	or.pred  	%p3210, %p3209, %p3208;
	@%p3210 bra 	$L__BB3_1528;
	mul.wide.u32 	%rd3290, %r1175, 4;
	add.s64 	%rd3291, %rd4, %rd3290;
	ld.global.nc.u32 	%r2405, [%rd3291];
	setp.lt.s32 	%p3211, %r2405, 0;
	setp.ge.s32 	%p3212, %r2405, %r6;
	or.pred  	%p3213, %p3211, %p3212;
	@%p3213 bra 	$L__BB3_1528;
	and.b32  	%r2406, %r2405, 63;
	mov.b64 	%rd3292, 1;
	shl.b64 	%rd3293, %rd3292, %r2406;
	or.b64  	%rd4516, %rd4516, %rd3293;
$L__BB3_1528:
	ld.global.nc.u32 	%r1177, [%rd1170+12];
	setp.eq.s32 	%p3214, %r1177, %r1541;
	setp.lt.s32 	%p3215, %r1177, 0;
	or.pred  	%p3216, %p3214, %p3215;
	setp.ge.s32 	%p3217, %r1177, %r1536;
	or.pred  	%p3218, %p3217, %p3216;
	@%p3218 bra 	$L__BB3_1531;
	mul.wide.u32 	%rd3294, %r1177, 4;
	add.s64 	%rd3295, %rd4, %rd3294;
	ld.global.nc.u32 	%r2407, [%rd3295];
	setp.lt.s32 	%p3219, %r2407, 0;
	setp.ge.s32 	%p3220, %r2407, %r6;
	or.pred  	%p3221, %p3219, %p3220;
	@%p3221 bra 	$L__BB3_1531;
	and.b32  	%r2408, %r2407, 63;
	mov.b64 	%rd3296, 1;
	shl.b64 	%rd3297, %rd3296, %r2408;
	or.b64  	%rd4516, %rd4516, %rd3297;
$L__BB3_1531:
	add.s32 	%r2792, %r2792, 4;
	setp.ne.s32 	%p3222, %r2792, %r1158;
	@%p3222 bra 	$L__BB3_1519;
	st.local.u64 	[%rd5+400], %rd4516;
$L__BB3_1533:
	setp.eq.s32 	%p3223, %r4, 51;
	@%p3223 bra 	$L__BB3_1923;
	mov.b64 	%rd3298, 0;
	st.local.u64 	[%rd5+408], %rd3298;
	ld.global.nc.u32 	%r2409, [%rd9+204];
	mul.wide.s32 	%rd3299, %r2409, 4;
	add.s64 	%rd3300, %rd2, %rd3299;
	ld.global.nc.u32 	%r1180, [%rd3300];
	ld.global.nc.u32 	%r1181, [%rd3300+4];
	setp.ge.s32 	%p3224, %r1180, %r1181;
	@%p3224 bra 	$L__BB3_1563;
	sub.s32 	%r2410, %r1181, %r1180;
	and.b32  	%r1182, %r2410, 3;
	setp.eq.s32 	%p3225, %r1182, 0;
	mov.b64 	%rd4530, 0;
	mov.u32 	%r2794, %r1180;
	@%p3225 bra 	$L__BB3_1548;
	mul.wide.s32 	%rd3303, %r1180, 4;
	add.s64 	%rd1183, %rd1, %rd3303;
	ld.global.nc.u32 	%r1183, [%rd1183];
	setp.eq.s32 	%p3226, %r1183, %r1541;
	setp.lt.s32 	%p3227, %r1183, 0;
	or.pred  	%p3228, %p3226, %p3227;
	setp.ge.s32 	%p3229, %r1183, %r1536;
	mov.b64 	%rd4530, 0;
	or.pred  	%p3230, %p3229, %p3228;
	@%p3230 bra 	$L__BB3_1539;
	mul.wide.u32 	%rd3305, %r1183, 4;
	add.s64 	%rd3306, %rd4, %rd3305;
	ld.global.nc.u32 	%r2411, [%rd3306];
	setp.lt.s32 	%p3231, %r2411, 0;
	setp.ge.s32 	%p3232, %r2411, %r6;
	or.pred  	%p3233, %p3231, %p3232;
	@%p3233 bra 	$L__BB3_1539;
	and.b32  	%r2412, %r2411, 63;
	mov.b64 	%rd3307, 1;
	shl.b64 	%rd4530, %rd3307, %r2412;
	st.local.u64 	[%rd5+408], %rd4530;
$L__BB3_1539:
	add.s32 	%r2794, %r1180, 1;
	setp.eq.s32 	%p3234, %r1182, 1;
	@%p3234 bra 	$L__BB3_1548;
	ld.global.nc.u32 	%r1186, [%rd1183+4];
	setp.eq.s32 	%p3235, %r1186, %r1541;
	setp.lt.s32 	%p3236, %r1186, 0;
	or.pred  	%p3237, %p3235, %p3236;
	setp.ge.s32 	%p3238, %r1186, %r1536;
	or.pred  	%p3239, %p3238, %p3237;
	@%p3239 bra 	$L__BB3_1543;
	mul.wide.u32 	%rd3308, %r1186, 4;
	add.s64 	%rd3309, %rd4, %rd3308;
	ld.global.nc.u32 	%r2413, [%rd3309];
	setp.lt.s32 	%p3240, %r2413, 0;
	setp.ge.s32 	%p3241, %r2413, %r6;
	or.pred  	%p3242, %p3240, %p3241;
	@%p3242 bra 	$L__BB3_1543;
	and.b32  	%r2414, %r2413, 63;
	mov.b64 	%rd3310, 1;
	shl.b64 	%rd3311, %rd3310, %r2414;
	or.b64  	%rd4530, %rd4530, %rd3311;
	st.local.u64 	[%rd5+408], %rd4530;
$L__BB3_1543:
	add.s32 	%r2794, %r1180, 2;
	setp.eq.s32 	%p3243, %r1182, 2;
	@%p3243 bra 	$L__BB3_1548;
	ld.global.nc.u32 	%r1189, [%rd1183+8];
	setp.eq.s32 	%p3244, %r1189, %r1541;
	setp.lt.s32 	%p3245, %r1189, 0;
	or.pred  	%p3246, %p3244, %p3245;
	setp.ge.s32 	%p3247, %r1189, %r1536;
	or.pred  	%p3248, %p3247, %p3246;
	@%p3248 bra 	$L__BB3_1547;
	mul.wide.u32 	%rd3312, %r1189, 4;
	add.s64 	%rd3313, %rd4, %rd3312;
	ld.global.nc.u32 	%r2415, [%rd3313];
	setp.lt.s32 	%p3249, %r2415, 0;
	setp.ge.s32 	%p3250, %r2415, %r6;
	or.pred  	%p3251, %p3249, %p3250;
	@%p3251 bra 	$L__BB3_1547;
	and.b32  	%r2416, %r2415, 63;
	mov.b64 	%rd3314, 1;
	shl.b64 	%rd3315, %rd3314, %r2416;
	or.b64  	%rd4530, %rd4530, %rd3315;
	st.local.u64 	[%rd5+408], %rd4530;
$L__BB3_1547:
	add.s32 	%r2794, %r1180, 3;
$L__BB3_1548:
	sub.s32 	%r2417, %r1180, %r1181;
	setp.gt.u32 	%p3252, %r2417, -4;
	@%p3252 bra 	$L__BB3_1563;
$L__BB3_1549:
	.pragma "nounroll";
	mul.wide.s32 	%rd3316, %r2794, 4;
	add.s64 	%rd1193, %rd1, %rd3316;
	ld.global.nc.u32 	%r1194, [%rd1193];
	setp.eq.s32 	%p3253, %r1194, %r1541;
	setp.lt.s32 	%p3254, %r1194, 0;
	or.pred  	%p3255, %p3253, %p3254;
	setp.ge.s32 	%p3256, %r1194, %r1536;
	or.pred  	%p3257, %p3256, %p3255;
	@%p3257 bra 	$L__BB3_1552;
	mul.wide.u32 	%rd3317, %r1194, 4;
	add.s64 	%rd3318, %rd4, %rd3317;
	ld.global.nc.u32 	%r2418, [%rd3318];
	setp.lt.s32 	%p3258, %r2418, 0;
	setp.ge.s32 	%p3259, %r2418, %r6;
	or.pred  	%p3260, %p3258, %p3259;
	@%p3260 bra 	$L__BB3_1552;
	and.b32  	%r2419, %r2418, 63;
	mov.b64 	%rd3319, 1;
	shl.b64 	%rd3320, %rd3319, %r2419;
	or.b64  	%rd4530, %rd4530, %rd3320;
$L__BB3_1552:
	ld.global.nc.u32 	%r1196, [%rd1193+4];
	setp.eq.s32 	%p3261, %r1196, %r1541;
	setp.lt.s32 	%p3262, %r1196, 0;
	or.pred  	%p3263, %p3261, %p3262;
	setp.ge.s32 	%p3264, %r1196, %r1536;
	or.pred  	%p3265, %p3264, %p3263;
	@%p3265 bra 	$L__BB3_1555;
	mul.wide.u32 	%rd3321, %r1196, 4;
	add.s64 	%rd3322, %rd4, %rd3321;
	ld.global.nc.u32 	%r2420, [%rd3322];
	setp.lt.s32 	%p3266, %r2420, 0;
	setp.ge.s32 	%p3267, %r2420, %r6;
	or.pred  	%p3268, %p3266, %p3267;
	@%p3268 bra 	$L__BB3_1555;
	and.b32  	%r2421, %r2420, 63;
	mov.b64 	%rd3323, 1;
	shl.b64 	%rd3324, %rd3323, %r2421;
	or.b64  	%rd4530, %rd4530, %rd3324;
$L__BB3_1555:
	ld.global.nc.u32 	%r1198, [%rd1193+8];
	setp.eq.s32 	%p3269, %r1198, %r1541;
	setp.lt.s32 	%p3270, %r1198, 0;
	or.pred  	%p3271, %p3269, %p3270;
	setp.ge.s32 	%p3272, %r1198, %r1536;
	or.pred  	%p3273, %p3272, %p3271;
	@%p3273 bra 	$L__BB3_1558;
	mul.wide.u32 	%rd3325, %r1198, 4;
	add.s64 	%rd3326, %rd4, %rd3325;
	ld.global.nc.u32 	%r2422, [%rd3326];
	setp.lt.s32 	%p3274, %r2422, 0;
	setp.ge.s32 	%p3275, %r2422, %r6;
	or.pred  	%p3276, %p3274, %p3275;
	@%p3276 bra 	$L__BB3_1558;
	and.b32  	%r2423, %r2422, 63;
	mov.b64 	%rd3327, 1;
	shl.b64 	%rd3328, %rd3327, %r2423;
	or.b64  	%rd4530, %rd4530, %rd3328;
$L__BB3_1558:
	ld.global.nc.u32 	%r1200, [%rd1193+12];
	setp.eq.s32 	%p3277, %r1200, %r1541;
	setp.lt.s32 	%p3278, %r1200, 0;
	or.pred  	%p3279, %p3277, %p3278;
	setp.ge.s32 	%p3280, %r1200, %r1536;
	or.pred  	%p3281, %p3280, %p3279;
	@%p3281 bra 	$L__BB3_1561;
	mul.wide.u32 	%rd3329, %r1200, 4;
	add.s64 	%rd3330, %rd4, %rd3329;
	ld.global.nc.u32 	%r2424, [%rd3330];
	setp.lt.s32 	%p3282, %r2424, 0;
	setp.ge.s32 	%p3283, %r2424, %r6;
	or.pred  	%p3284, %p3282, %p3283;
	@%p3284 bra 	$L__BB3_1561;
	and.b32  	%r2425, %r2424, 63;
	mov.b64 	%rd3331, 1;
	shl.b64 	%rd3332, %rd3331, %r2425;
	or.b64  	%rd4530, %rd4530, %rd3332;
$L__BB3_1561:
	add.s32 	%r2794, %r2794, 4;
	setp.ne.s32 	%p3285, %r2794, %r1181;
	@%p3285 bra 	$L__BB3_1549;
	st.local.u64 	[%rd5+408], %rd4530;
$L__BB3_1563:
	setp.eq.s32 	%p3286, %r4, 52;
	@%p3286 bra 	$L__BB3_1923;
	mov.b64 	%rd3333, 0;
	st.local.u64 	[%rd5+416], %rd3333;
	ld.global.nc.u32 	%r2426, [%rd9+208];
	mul.wide.s32 	%rd3334, %r2426, 4;
	add.s64 	%rd3335, %rd2, %rd3334;
	ld.global.nc.u32 	%r1203, [%rd3335];
	ld.global.nc.u32 	%r1204, [%rd3335+4];
	setp.ge.s32 	%p3287, %r1203, %r1204;
	@%p3287 bra 	$L__BB3_1593;
	sub.s32 	%r2427, %r1204, %r1203;
	and.b32  	%r1205, %r2427, 3;
	setp.eq.s32 	%p3288, %r1205, 0;
	mov.b64 	%rd4544, 0;
	mov.u32 	%r2796, %r1203;
	@%p3288 bra 	$L__BB3_1578;
	mul.wide.s32 	%rd3338, %r1203, 4;
	add.s64 	%rd1206, %rd1, %rd3338;
	ld.global.nc.u32 	%r1206, [%rd1206];
	setp.eq.s32 	%p3289, %r1206, %r1541;
	setp.lt.s32 	%p3290, %r1206, 0;
	or.pred  	%p3291, %p3289, %p3290;
	setp.ge.s32 	%p3292, %r1206, %r1536;
	mov.b64 	%rd4544, 0;
	or.pred  	%p3293, %p3292, %p3291;
	@%p3293 bra 	$L__BB3_1569;
	mul.wide.u32 	%rd3340, %r1206, 4;
	add.s64 	%rd3341, %rd4, %rd3340;
	ld.global.nc.u32 	%r2428, [%rd3341];
	setp.lt.s32 	%p3294, %r2428, 0;
	setp.ge.s32 	%p3295, %r2428, %r6;
	or.pred  	%p3296, %p3294, %p3295;
	@%p3296 bra 	$L__BB3_1569;
	and.b32  	%r2429, %r2428, 63;
	mov.b64 	%rd3342, 1;
	shl.b64 	%rd4544, %rd3342, %r2429;
	st.local.u64 	[%rd5+416], %rd4544;
$L__BB3_1569:
	add.s32 	%r2796, %r1203, 1;
	setp.eq.s32 	%p3297, %r1205, 1;
	@%p3297 bra 	$L__BB3_1578;
	ld.global.nc.u32 	%r1209, [%rd1206+4];
	setp.eq.s32 	%p3298, %r1209, %r1541;
	setp.lt.s32 	%p3299, %r1209, 0;
	or.pred  	%p3300, %p3298, %p3299;
	setp.ge.s32 	%p3301, %r1209, %r1536;
	or.pred  	%p3302, %p3301, %p3300;
	@%p3302 bra 	$L__BB3_1573;
	mul.wide.u32 	%rd3343, %r1209, 4;
	add.s64 	%rd3344, %rd4, %rd3343;
	ld.global.nc.u32 	%r2430, [%rd3344];
	setp.lt.s32 	%p3303, %r2430, 0;
	setp.ge.s32 	%p3304, %r2430, %r6;
	or.pred  	%p3305, %p3303, %p3304;
	@%p3305 bra 	$L__BB3_1573;
	and.b32  	%r2431, %r2430, 63;
	mov.b64 	%rd3345, 1;
	shl.b64 	%rd3346, %rd3345, %r2431;
	or.b64  	%rd4544, %rd4544, %rd3346;
	st.local.u64 	[%rd5+416], %rd4544;
$L__BB3_1573:
	add.s32 	%r2796, %r1203, 2;
	setp.eq.s32 	%p3306, %r1205, 2;
	@%p3306 bra 	$L__BB3_1578;
	ld.global.nc.u32 	%r1212, [%rd1206+8];
	setp.eq.s32 	%p3307, %r1212, %r1541;
	setp.lt.s32 	%p3308, %r1212, 0;
	or.pred  	%p3309, %p3307, %p3308;
	setp.ge.s32 	%p3310, %r1212, %r1536;
	or.pred  	%p3311, %p3310, %p3309;
	@%p3311 bra 	$L__BB3_1577;
	mul.wide.u32 	%rd3347, %r1212, 4;
	add.s64 	%rd3348, %rd4, %rd3347;
	ld.global.nc.u32 	%r2432, [%rd3348];
	setp.lt.s32 	%p3312, %r2432, 0;
	setp.ge.s32 	%p3313, %r2432, %r6;
	or.pred  	%p3314, %p3312, %p3313;
	@%p3314 bra 	$L__BB3_1577;
	and.b32  	%r2433, %r2432, 63;
	mov.b64 	%rd3349, 1;
	shl.b64 	%rd3350, %rd3349, %r2433;
	or.b64  	%rd4544, %rd4544, %rd3350;
	st.local.u64 	[%rd5+416], %rd4544;
$L__BB3_1577:
	add.s32 	%r2796, %r1203, 3;
$L__BB3_1578:
	sub.s32 	%r2434, %r1203, %r1204;
	setp.gt.u32 	%p3315, %r2434, -4;
	@%p3315 bra 	$L__BB3_1593;
$L__BB3_1579:
	.pragma "nounroll";
	mul.wide.s32 	%rd3351, %r2796, 4;
	add.s64 	%rd1216, %rd1, %rd3351;
	ld.global.nc.u32 	%r1217, [%rd1216];
	setp.eq.s32 	%p3316, %r1217, %r1541;
	setp.lt.s32 	%p3317, %r1217, 0;
	or.pred  	%p3318, %p3316, %p3317;
	setp.ge.s32 	%p3319, %r1217, %r1536;
	or.pred  	%p3320, %p3319, %p3318;
	@%p3320 bra 	$L__BB3_1582;
	mul.wide.u32 	%rd3352, %r1217, 4;
	add.s64 	%rd3353, %rd4, %rd3352;
	ld.global.nc.u32 	%r2435, [%rd3353];
	setp.lt.s32 	%p3321, %r2435, 0;
	setp.ge.s32 	%p3322, %r2435, %r6;
	or.pred  	%p3323, %p3321, %p3322;
	@%p3323 bra 	$L__BB3_1582;
	and.b32  	%r2436, %r2435, 63;
	mov.b64 	%rd3354, 1;
	shl.b64 	%rd3355, %rd3354, %r2436;
	or.b64  	%rd4544, %rd4544, %rd3355;
$L__BB3_1582:
	ld.global.nc.u32 	%r1219, [%rd1216+4];
	setp.eq.s32 	%p3324, %r1219, %r1541;
	setp.lt.s32 	%p3325, %r1219, 0;
	or.pred  	%p3326, %p3324, %p3325;
	setp.ge.s32 	%p3327, %r1219, %r1536;
	or.pred  	%p3328, %p3327, %p3326;
	@%p3328 bra 	$L__BB3_1585;
	mul.wide.u32 	%rd3356, %r1219, 4;
	add.s64 	%rd3357, %rd4, %rd3356;
	ld.global.nc.u32 	%r2437, [%rd3357];
	setp.lt.s32 	%p3329, %r2437, 0;
	setp.ge.s32 	%p3330, %r2437, %r6;
	or.pred  	%p3331, %p3329, %p3330;
	@%p3331 bra 	$L__BB3_1585;
	and.b32  	%r2438, %r2437, 63;
	mov.b64 	%rd3358, 1;
	shl.b64 	%rd3359, %rd3358, %r2438;
	or.b64  	%rd4544, %rd4544, %rd3359;
$L__BB3_1585:
	ld.global.nc.u32 	%r1221, [%rd1216+8];
	setp.eq.s32 	%p3332, %r1221, %r1541;
	setp.lt.s32 	%p3333, %r1221, 0;
	or.pred  	%p3334, %p3332, %p3333;
	setp.ge.s32 	%p3335, %r1221, %r1536;
	or.pred  	%p3336, %p3335, %p3334;
	@%p3336 bra 	$L__BB3_1588;
	mul.wide.u32 	%rd3360, %r1221, 4;
	add.s64 	%rd3361, %rd4, %rd3360;
	ld.global.nc.u32 	%r2439, [%rd3361];
	setp.lt.s32 	%p3337, %r2439, 0;
	setp.ge.s32 	%p3338, %r2439, %r6;
	or.pred  	%p3339, %p3337, %p3338;
	@%p3339 bra 	$L__BB3_1588;
	and.b32  	%r2440, %r2439, 63;
	mov.b64 	%rd3362, 1;
	shl.b64 	%rd3363, %rd3362, %r2440;
	or.b64  	%rd4544, %rd4544, %rd3363;
$L__BB3_1588:
	ld.global.nc.u32 	%r1223, [%rd1216+12];
	setp.eq.s32 	%p3340, %r1223, %r1541;
	setp.lt.s32 	%p3341, %r1223, 0;
	or.pred  	%p3342, %p3340, %p3341;
	setp.ge.s32 	%p3343, %r1223, %r1536;
	or.pred  	%p3344, %p3343, %p3342;
	@%p3344 bra 	$L__BB3_1591;
	mul.wide.u32 	%rd3364, %r1223, 4;
	add.s64 	%rd3365, %rd4, %rd3364;
	ld.global.nc.u32 	%r2441, [%rd3365];
	setp.lt.s32 	%p3345, %r2441, 0;
	setp.ge.s32 	%p3346, %r2441, %r6;
	or.pred  	%p3347, %p3345, %p3346;
	@%p3347 bra 	$L__BB3_1591;
	and.b32  	%r2442, %r2441, 63;
	mov.b64 	%rd3366, 1;
	shl.b64 	%rd3367, %rd3366, %r2442;
	or.b64  	%rd4544, %rd4544, %rd3367;
$L__BB3_1591:
	add.s32 	%r2796, %r2796, 4;
	setp.ne.s32 	%p3348, %r2796, %r1204;
	@%p3348 bra 	$L__BB3_1579;
	st.local.u64 	[%rd5+416], %rd4544;
$L__BB3_1593:
	setp.eq.s32 	%p3349, %r4, 53;
	@%p3349 bra 	$L__BB3_1923;
	mov.b64 	%rd3368, 0;
	st.local.u64 	[%rd5+424], %rd3368;
	ld.global.nc.u32 	%r2443, [%rd9+212];
	mul.wide.s32 	%rd3369, %r2443, 4;
	add.s64 	%rd3370, %rd2, %rd3369;
	ld.global.nc.u32 	%r1226, [%rd3370];
	ld.global.nc.u32 	%r1227, [%rd3370+4];
	setp.ge.s32 	%p3350, %r1226, %r1227;
	@%p3350 bra 	$L__BB3_1623;
	sub.s32 	%r2444, %r1227, %r1226;
	and.b32  	%r1228, %r2444, 3;
	setp.eq.s32 	%p3351, %r1228, 0;
	mov.b64 	%rd4558, 0;
	mov.u32 	%r2798, %r1226;
	@%p3351 bra 	$L__BB3_1608;
	mul.wide.s32 	%rd3373, %r1226, 4;
	add.s64 	%rd1229, %rd1, %rd3373;
	ld.global.nc.u32 	%r1229, [%rd1229];
	setp.eq.s32 	%p3352, %r1229, %r1541;
	setp.lt.s32 	%p3353, %r1229, 0;
	or.pred  	%p3354, %p3352, %p3353;
	setp.ge.s32 	%p3355, %r1229, %r1536;
	mov.b64 	%rd4558, 0;
	or.pred  	%p3356, %p3355, %p3354;
	@%p3356 bra 	$L__BB3_1599;
	mul.wide.u32 	%rd3375, %r1229, 4;
	add.s64 	%rd3376, %rd4, %rd3375;
	ld.global.nc.u32 	%r2445, [%rd3376];
	setp.lt.s32 	%p3357, %r2445, 0;
	setp.ge.s32 	%p3358, %r2445, %r6;
	or.pred  	%p3359, %p3357, %p3358;
	@%p3359 bra 	$L__BB3_1599;
	and.b32  	%r2446, %r2445, 63;
	mov.b64 	%rd3377, 1;
	shl.b64 	%rd4558, %rd3377, %r2446;
	st.local.u64 	[%rd5+424], %rd4558;
$L__BB3_1599:
	add.s32 	%r2798, %r1226, 1;
	setp.eq.s32 	%p3360, %r1228, 1;
	@%p3360 bra 	$L__BB3_1608;
	ld.global.nc.u32 	%r1232, [%rd1229+4];
	setp.eq.s32 	%p3361, %r1232, %r1541;
	setp.lt.s32 	%p3362, %r1232, 0;
	or.pred  	%p3363, %p3361, %p3362;
	setp.ge.s32 	%p3364, %r1232, %r1536;
	or.pred  	%p3365, %p3364, %p3363;
	@%p3365 bra 	$L__BB3_1603;
	mul.wide.u32 	%rd3378, %r1232, 4;
	add.s64 	%rd3379, %rd4, %rd3378;
	ld.global.nc.u32 	%r2447, [%rd3379];
	setp.lt.s32 	%p3366, %r2447, 0;
	setp.ge.s32 	%p3367, %r2447, %r6;
	or.pred  	%p3368, %p3366, %p3367;
	@%p3368 bra 	$L__BB3_1603;
	and.b32  	%r2448, %r2447, 63;
	mov.b64 	%rd3380, 1;
	shl.b64 	%rd3381, %rd3380, %r2448;
	or.b64  	%rd4558, %rd4558, %rd3381;
	st.local.u64 	[%rd5+424], %rd4558;
$L__BB3_1603:
	add.s32 	%r2798, %r1226, 2;
	setp.eq.s32 	%p3369, %r1228, 2;
	@%p3369 bra 	$L__BB3_1608;
	ld.global.nc.u32 	%r1235, [%rd1229+8];
	setp.eq.s32 	%p3370, %r1235, %r1541;
	setp.lt.s32 	%p3371, %r1235, 0;
	or.pred  	%p3372, %p3370, %p3371;
	setp.ge.s32 	%p3373, %r1235, %r1536;
	or.pred  	%p3374, %p3373, %p3372;
	@%p3374 bra 	$L__BB3_1607;
	mul.wide.u32 	%rd3382, %r1235, 4;
	add.s64 	%rd3383, %rd4, %rd3382;
	ld.global.nc.u32 	%r2449, [%rd3383];
	setp.lt.s32 	%p3375, %r2449, 0;
	setp.ge.s32 	%p3376, %r2449, %r6;
	or.pred  	%p3377, %p3375, %p3376;
	@%p3377 bra 	$L__BB3_1607;
	and.b32  	%r2450, %r2449, 63;
	mov.b64 	%rd3384, 1;
	shl.b64 	%rd3385, %rd3384, %r2450;
	or.b64  	%rd4558, %rd4558, %rd3385;
	st.local.u64 	[%rd5+424], %rd4558;
$L__BB3_1607:
	add.s32 	%r2798, %r1226, 3;
$L__BB3_1608:
	sub.s32 	%r2451, %r1226, %r1227;
	setp.gt.u32 	%p3378, %r2451, -4;
	@%p3378 bra 	$L__BB3_1623;
$L__BB3_1609:
	.pragma "nounroll";
	mul.wide.s32 	%rd3386, %r2798, 4;
	add.s64 	%rd1239, %rd1, %rd3386;
	ld.global.nc.u32 	%r1240, [%rd1239];
	setp.eq.s32 	%p3379, %r1240, %r1541;
	setp.lt.s32 	%p3380, %r1240, 0;
	or.pred  	%p3381, %p3379, %p3380;
	setp.ge.s32 	%p3382, %r1240, %r1536;
	or.pred  	%p3383, %p3382, %p3381;
	@%p3383 bra 	$L__BB3_1612;
	mul.wide.u32 	%rd3387, %r1240, 4;
	add.s64 	%rd3388, %rd4, %rd3387;
	ld.global.nc.u32 	%r2452, [%rd3388];
	setp.lt.s32 	%p3384, %r2452, 0;
	setp.ge.s32 	%p3385, %r2452, %r6;
	or.pred  	%p3386, %p3384, %p3385;
	@%p3386 bra 	$L__BB3_1612;
	and.b32  	%r2453, %r2452, 63;
	mov.b64 	%rd3389, 1;
	shl.b64 	%rd3390, %rd3389, %r2453;
	or.b64  	%rd4558, %rd4558, %rd3390;
$L__BB3_1612:
	ld.global.nc.u32 	%r1242, [%rd1239+4];
	setp.eq.s32 	%p3387, %r1242, %r1541;
	setp.lt.s32 	%p3388, %r1242, 0;
	or.pred  	%p3389, %p3387, %p3388;
	setp.ge.s32 	%p3390, %r1242, %r1536;
	or.pred  	%p3391, %p3390, %p3389;
	@%p3391 bra 	$L__BB3_1615;
	mul.wide.u32 	%rd3391, %r1242, 4;
	add.s64 	%rd3392, %rd4, %rd3391;
	ld.global.nc.u32 	%r2454, [%rd3392];
	setp.lt.s32 	%p3392, %r2454, 0;
	setp.ge.s32 	%p3393, %r2454, %r6;
	or.pred  	%p3394, %p3392, %p3393;
	@%p3394 bra 	$L__BB3_1615;
	and.b32  	%r2455, %r2454, 63;
	mov.b64 	%rd3393, 1;
	shl.b64 	%rd3394, %rd3393, %r2455;
	or.b64  	%rd4558, %rd4558, %rd3394;
$L__BB3_1615:
	ld.global.nc.u32 	%r1244, [%rd1239+8];
	setp.eq.s32 	%p3395, %r1244, %r1541;
	setp.lt.s32 	%p3396, %r1244, 0;
	or.pred  	%p3397, %p3395, %p3396;
	setp.ge.s32 	%p3398, %r1244, %r1536;
	or.pred  	%p3399, %p3398, %p3397;
	@%p3399 bra 	$L__BB3_1618;
	mul.wide.u32 	%rd3395, %r1244, 4;
	add.s64 	%rd3396, %rd4, %rd3395;
	ld.global.nc.u32 	%r2456, [%rd3396];
	setp.lt.s32 	%p3400, %r2456, 0;
	setp.ge.s32 	%p3401, %r2456, %r6;
	or.pred  	%p3402, %p3400, %p3401;
	@%p3402 bra 	$L__BB3_1618;
	and.b32  	%r2457, %r2456, 63;
	mov.b64 	%rd3397, 1;
	shl.b64 	%rd3398, %rd3397, %r2457;
	or.b64  	%rd4558, %rd4558, %rd3398;
$L__BB3_1618:
	ld.global.nc.u32 	%r1246, [%rd1239+12];
	setp.eq.s32 	%p3403, %r1246, %r1541;
	setp.lt.s32 	%p3404, %r1246, 0;
	or.pred  	%p3405, %p3403, %p3404;
	setp.ge.s32 	%p3406, %r1246, %r1536;
	or.pred  	%p3407, %p3406, %p3405;
	@%p3407 bra 	$L__BB3_1621;
	mul.wide.u32 	%rd3399, %r1246, 4;
	add.s64 	%rd3400, %rd4, %rd3399;
	ld.global.nc.u32 	%r2458, [%rd3400];
	setp.lt.s32 	%p3408, %r2458, 0;
	setp.ge.s32 	%p3409, %r2458, %r6;
	or.pred  	%p3410, %p3408, %p3409;
	@%p3410 bra 	$L__BB3_1621;
	and.b32  	%r2459, %r2458, 63;
	mov.b64 	%rd3401, 1;
	shl.b64 	%rd3402, %rd3401, %r2459;
	or.b64  	%rd4558, %rd4558, %rd3402;
$L__BB3_1621:
	add.s32 	%r2798, %r2798, 4;
	setp.ne.s32 	%p3411, %r2798, %r1227;
	@%p3411 bra 	$L__BB3_1609;
	st.local.u64 	[%rd5+424], %rd4558;
$L__BB3_1623:
	setp.eq.s32 	%p3412, %r4, 54;
	@%p3412 bra 	$L__BB3_1923;
	mov.b64 	%rd3403, 0;
	st.local.u64 	[%rd5+432], %rd3403;
	ld.global.nc.u32 	%r2460, [%rd9+216];
	mul.wide.s32 	%rd3404, %r2460, 4;
	add.s64 	%rd3405, %rd2, %rd3404;
	ld.global.nc.u32 	%r1249, [%rd3405];
	ld.global.nc.u32 	%r1250, [%rd3405+4];
	setp.ge.s32 	%p3413, %r1249, %r1250;
	@%p3413 bra 	$L__BB3_1653;
	sub.s32 	%r2461, %r1250, %r1249;
	and.b32  	%r1251, %r2461, 3;
	setp.eq.s32 	%p3414, %r1251, 0;
	mov.b64 	%rd4572, 0;
	mov.u32 	%r2800, %r1249;
	@%p3414 bra 	$L__BB3_1638;
	mul.wide.s32 	%rd3408, %r1249, 4;
	add.s64 	%rd1252, %rd1, %rd3408;
	ld.global.nc.u32 	%r1252, [%rd1252];
	setp.eq.s32 	%p3415, %r1252, %r1541;
	setp.lt.s32 	%p3416, %r1252, 0;
	or.pred  	%p3417, %p3415, %p3416;
	setp.ge.s32 	%p3418, %r1252, %r1536;
	mov.b64 	%rd4572, 0;
	or.pred  	%p3419, %p3418, %p3417;
	@%p3419 bra 	$L__BB3_1629;
	mul.wide.u32 	%rd3410, %r1252, 4;
	add.s64 	%rd3411, %rd4, %rd3410;
	ld.global.nc.u32 	%r2462, [%rd3411];
	setp.lt.s32 	%p3420, %r2462, 0;
	setp.ge.s32 	%p3421, %r2462, %r6;
	or.pred  	%p3422, %p3420, %p3421;
	@%p3422 bra 	$L__BB3_1629;
	and.b32  	%r2463, %r2462, 63;
	mov.b64 	%rd3412, 1;
	shl.b64 	%rd4572, %rd3412, %r2463;
	st.local.u64 	[%rd5+432], %rd4572;
$L__BB3_1629:
	add.s32 	%r2800, %r1249, 1;
	setp.eq.s32 	%p3423, %r1251, 1;
	@%p3423 bra 	$L__BB3_1638;
	ld.global.nc.u32 	%r1255, [%rd1252+4];
	setp.eq.s32 	%p3424, %r1255, %r1541;
	setp.lt.s32 	%p3425, %r1255, 0;
	or.pred  	%p3426, %p3424, %p3425;
	setp.ge.s32 	%p3427, %r1255, %r1536;
	or.pred  	%p3428, %p3427, %p3426;
	@%p3428 bra 	$L__BB3_1633;
	mul.wide.u32 	%rd3413, %r1255, 4;
	add.s64 	%rd3414, %rd4, %rd3413;
	ld.global.nc.u32 	%r2464, [%rd3414];
	setp.lt.s32 	%p3429, %r2464, 0;
	setp.ge.s32 	%p3430, %r2464, %r6;
	or.pred  	%p3431, %p3429, %p3430;
	@%p3431 bra 	$L__BB3_1633;
	and.b32  	%r2465, %r2464, 63;
	mov.b64 	%rd3415, 1;
	shl.b64 	%rd3416, %rd3415, %r2465;
	or.b64  	%rd4572, %rd4572, %rd3416;
	st.local.u64 	[%rd5+432], %rd4572;
$L__BB3_1633:
	add.s32 	%r2800, %r1249, 2;
	setp.eq.s32 	%p3432, %r1251, 2;
	@%p3432 bra 	$L__BB3_1638;
	ld.global.nc.u32 	%r1258, [%rd1252+8];
	setp.eq.s32 	%p3433, %r1258, %r1541;
	setp.lt.s32 	%p3434, %r1258, 0;
	or.pred  	%p3435, %p3433, %p3434;
	setp.ge.s32 	%p3436, %r1258, %r1536;
	or.pred  	%p3437, %p3436, %p3435;
	@%p3437 bra 	$L__BB3_1637;
	mul.wide.u32 	%rd3417, %r1258, 4;
	add.s64 	%rd3418, %rd4, %rd3417;
	ld.global.nc.u32 	%r2466, [%rd3418];
	setp.lt.s32 	%p3438, %r2466, 0;
	setp.ge.s32 	%p3439, %r2466, %r6;
	or.pred  	%p3440, %p3438, %p3439;
	@%p3440 bra 	$L__BB3_1637;
	and.b32  	%r2467, %r2466, 63;
	mov.b64 	%rd3419, 1;
	shl.b64 	%rd3420, %rd3419, %r2467;
	or.b64  	%rd4572, %rd4572, %rd3420;
	st.local.u64 	[%rd5+432], %rd4572;
$L__BB3_1637:
	add.s32 	%r2800, %r1249, 3;
$L__BB3_1638:
	sub.s32 	%r2468, %r1249, %r1250;
	setp.gt.u32 	%p3441, %r2468, -4;
	@%p3441 bra 	$L__BB3_1653;
$L__BB3_1639:
	.pragma "nounroll";
	mul.wide.s32 	%rd3421, %r2800, 4;
	add.s64 	%rd1262, %rd1, %rd3421;
	ld.global.nc.u32 	%r1263, [%rd1262];
	setp.eq.s32 	%p3442, %r1263, %r1541;
	setp.lt.s32 	%p3443, %r1263, 0;
	or.pred  	%p3444, %p3442, %p3443;
	setp.ge.s32 	%p3445, %r1263, %r1536;
	or.pred  	%p3446, %p3445, %p3444;
	@%p3446 bra 	$L__BB3_1642;
	mul.wide.u32 	%rd3422, %r1263, 4;
	add.s64 	%rd3423, %rd4, %rd3422;
	ld.global.nc.u32 	%r2469, [%rd3423];
	setp.lt.s32 	%p3447, %r2469, 0;
	setp.ge.s32 	%p3448, %r2469, %r6;
	or.pred  	%p3449, %p3447, %p3448;
	@%p3449 bra 	$L__BB3_1642;
	and.b32  	%r2470, %r2469, 63;
	mov.b64 	%rd3424, 1;
	shl.b64 	%rd3425, %rd3424, %r2470;
	or.b64  	%rd4572, %rd4572, %rd3425;
$L__BB3_1642:
	ld.global.nc.u32 	%r1265, [%rd1262+4];
	setp.eq.s32 	%p3450, %r1265, %r1541;
	setp.lt.s32 	%p3451, %r1265, 0;
	or.pred  	%p3452, %p3450, %p3451;
	setp.ge.s32 	%p3453, %r1265, %r1536;
	or.pred  	%p3454, %p3453, %p3452;
	@%p3454 bra 	$L__BB3_1645;
	mul.wide.u32 	%rd3426, %r1265, 4;
	add.s64 	%rd3427, %rd4, %rd3426;
	ld.global.nc.u32 	%r2471, [%rd3427];
	setp.lt.s32 	%p3455, %r2471, 0;
	setp.ge.s32 	%p3456, %r2471, %r6;
	or.pred  	%p3457, %p3455, %p3456;
	@%p3457 bra 	$L__BB3_1645;
	and.b32  	%r2472, %r2471, 63;
	mov.b64 	%rd3428, 1;
	shl.b64 	%rd3429, %rd3428, %r2472;
	or.b64  	%rd4572, %rd4572, %rd3429;
$L__BB3_1645:
	ld.global.nc.u32 	%r1267, [%rd1262+8];
	setp.eq.s32 	%p3458, %r1267, %r1541;
	setp.lt.s32 	%p3459, %r1267, 0;
	or.pred  	%p3460, %p3458, %p3459;
	setp.ge.s32 	%p3461, %r1267, %r1536;
	or.pred  	%p3462, %p3461, %p3460;
	@%p3462 bra 	$L__BB3_1648;
	mul.wide.u32 	%rd3430, %r1267, 4;
	add.s64 	%rd3431, %rd4, %rd3430;
	ld.global.nc.u32 	%r2473, [%rd3431];
	setp.lt.s32 	%p3463, %r2473, 0;
	setp.ge.s32 	%p3464, %r2473, %r6;
	or.pred  	%p3465, %p3463, %p3464;
	@%p3465 bra 	$L__BB3_1648;
	and.b32  	%r2474, %r2473, 63;
	mov.b64 	%rd3432, 1;
	shl.b64 	%rd3433, %rd3432, %r2474;
	or.b64  	%rd4572, %rd4572, %rd3433;
$L__BB3_1648:
	ld.global.nc.u32 	%r1269, [%rd1262+12];
	setp.eq.s32 	%p3466, %r1269, %r1541;
	setp.lt.s32 	%p3467, %r1269, 0;
	or.pred  	%p3468, %p3466, %p3467;
	setp.ge.s32 	%p3469, %r1269, %r1536;
	or.pred  	%p3470, %p3469, %p3468;
	@%p3470 bra 	$L__BB3_1651;
	mul.wide.u32 	%rd3434, %r1269, 4;
	add.s64 	%rd3435, %rd4, %rd3434;
	ld.global.nc.u32 	%r2475, [%rd3435];
	setp.lt.s32 	%p3471, %r2475, 0;
	setp.ge.s32 	%p3472, %r2475, %r6;
	or.pred  	%p3473, %p3471, %p3472;
	@%p3473 bra 	$L__BB3_1651;
	and.b32  	%r2476, %r2475, 63;
	mov.b64 	%rd3436, 1;
	shl.b64 	%rd3437, %rd3436, %r2476;
	or.b64  	%rd4572, %rd4572, %rd3437;
$L__BB3_1651:
	add.s32 	%r2800, %r2800, 4;
	setp.ne.s32 	%p3474, %r2800, %r1250;
	@%p3474 bra 	$L__BB3_1639;
	st.local.u64 	[%rd5+432], %rd4572;
$L__BB3_1653:
	setp.eq.s32 	%p3475, %r4, 55;
	@%p3475 bra 	$L__BB3_1923;
	mov.b64 	%rd3438, 0;
	st.local.u64 	[%rd5+440], %rd3438;
	ld.global.nc.u32 	%r2477, [%rd9+220];
	mul.wide.s32 	%rd3439, %r2477, 4;
	add.s64 	%rd3440, %rd2, %rd3439;
	ld.global.nc.u32 	%r1272, [%rd3440];
	ld.global.nc.u32 	%r1273, [%rd3440+4];
	setp.ge.s32 	%p3476, %r1272, %r1273;
	@%p3476 bra 	$L__BB3_1683;
	sub.s32 	%r2478, %r1273, %r1272;
	and.b32  	%r1274, %r2478, 3;
	setp.eq.s32 	%p3477, %r1274, 0;
	mov.b64 	%rd4586, 0;
	mov.u32 	%r2802, %r1272;
	@%p3477 bra 	$L__BB3_1668;
	mul.wide.s32 	%rd3443, %r1272, 4;
	add.s64 	%rd1275, %rd1, %rd3443;
	ld.global.nc.u32 	%r1275, [%rd1275];
	setp.eq.s32 	%p3478, %r1275, %r1541;
	setp.lt.s32 	%p3479, %r1275, 0;
	or.pred  	%p3480, %p3478, %p3479;
	setp.ge.s32 	%p3481, %r1275, %r1536;
	mov.b64 	%rd4586, 0;
	or.pred  	%p3482, %p3481, %p3480;
	@%p3482 bra 	$L__BB3_1659;
	mul.wide.u32 	%rd3445, %r1275, 4;
	add.s64 	%rd3446, %rd4, %rd3445;
	ld.global.nc.u32 	%r2479, [%rd3446];
	setp.lt.s32 	%p3483, %r2479, 0;
	setp.ge.s32 	%p3484, %r2479, %r6;
	or.pred  	%p3485, %p3483, %p3484;
	@%p3485 bra 	$L__BB3_1659;
	and.b32  	%r2480, %r2479, 63;
	mov.b64 	%rd3447, 1;
	shl.b64 	%rd4586, %rd3447, %r2480;
	st.local.u64 	[%rd5+440], %rd4586;
$L__BB3_1659:
	add.s32 	%r2802, %r1272, 1;
	setp.eq.s32 	%p3486, %r1274, 1;
	@%p3486 bra 	$L__BB3_1668;
	ld.global.nc.u32 	%r1278, [%rd1275+4];
	setp.eq.s32 	%p3487, %r1278, %r1541;
	setp.lt.s32 	%p3488, %r1278, 0;
	or.pred  	%p3489, %p3487, %p3488;
	setp.ge.s32 	%p3490, %r1278, %r1536;
	or.pred  	%p3491, %p3490, %p3489;
	@%p3491 bra 	$L__BB3_1663;
	mul.wide.u32 	%rd3448, %r1278, 4;
	add.s64 	%rd3449, %rd4, %rd3448;
	ld.global.nc.u32 	%r2481, [%rd3449];
	setp.lt.s32 	%p3492, %r2481, 0;
	setp.ge.s32 	%p3493, %r2481, %r6;
	or.pred  	%p3494, %p3492, %p3493;
	@%p3494 bra 	$L__BB3_1663;
	and.b32  	%r2482, %r2481, 63;
	mov.b64 	%rd3450, 1;
	shl.b64 	%rd3451, %rd3450, %r2482;
	or.b64  	%rd4586, %rd4586, %rd3451;
	st.local.u64 	[%rd5+440], %rd4586;
$L__BB3_1663:
	add.s32 	%r2802, %r1272, 2;
	setp.eq.s32 	%p3495, %r1274, 2;
	@%p3495 bra 	$L__BB3_1668;
	ld.global.nc.u32 	%r1281, [%rd1275+8];
	setp.eq.s32 	%p3496, %r1281, %r1541;
	setp.lt.s32 	%p3497, %r1281, 0;
	or.pred  	%p3498, %p3496, %p3497;
	setp.ge.s32 	%p3499, %r1281, %r1536;
	or.pred  	%p3500, %p3499, %p3498;
	@%p3500 bra 	$L__BB3_1667;
	mul.wide.u32 	%rd3452, %r1281, 4;
	add.s64 	%rd3453, %rd4, %rd3452;
	ld.global.nc.u32 	%r2483, [%rd3453];
	setp.lt.s32 	%p3501, %r2483, 0;
	setp.ge.s32 	%p3502, %r2483, %r6;
	or.pred  	%p3503, %p3501, %p3502;
	@%p3503 bra 	$L__BB3_1667;
	and.b32  	%r2484, %r2483, 63;
	mov.b64 	%rd3454, 1;
	shl.b64 	%rd3455, %rd3454, %r2484;
	or.b64  	%rd4586, %rd4586, %rd3455;
	st.local.u64 	[%rd5+440], %rd4586;
$L__BB3_1667:
	add.s32 	%r2802, %r1272, 3;
$L__BB3_1668:
	sub.s32 	%r2485, %r1272, %r1273;
	setp.gt.u32 	%p3504, %r2485, -4;
	@%p3504 bra 	$L__BB3_1683;
$L__BB3_1669:
	.pragma "nounroll";
	mul.wide.s32 	%rd3456, %r2802, 4;
	add.s64 	%rd1285, %rd1, %rd3456;
	ld.global.nc.u32 	%r1286, [%rd1285];
	setp.eq.s32 	%p3505, %r1286, %r1541;
	setp.lt.s32 	%p3506, %r1286, 0;
	or.pred  	%p3507, %p3505, %p3506;
	setp.ge.s32 	%p3508, %r1286, %r1536;
	or.pred  	%p3509, %p3508, %p3507;
	@%p3509 bra 	$L__BB3_1672;
	mul.wide.u32 	%rd3457, %r1286, 4;
	add.s64 	%rd3458, %rd4, %rd3457;
	ld.global.nc.u32 	%r2486, [%rd3458];
	setp.lt.s32 	%p3510, %r2486, 0;
	setp.ge.s32 	%p3511, %r2486, %r6;
	or.pred  	%p3512, %p3510, %p3511;
	@%p3512 bra 	$L__BB3_1672;
	and.b32  	%r2487, %r2486, 63;
	mov.b64 	%rd3459, 1;
	shl.b64 	%rd3460, %rd3459, %r2487;
	or.b64  	%rd4586, %rd4586, %rd3460;
$L__BB3_1672:
	ld.global.nc.u32 	%r1288, [%rd1285+4];
	setp.eq.s32 	%p3513, %r1288, %r1541;
	setp.lt.s32 	%p3514, %r1288, 0;
	or.pred  	%p3515, %p3513, %p3514;
	setp.ge.s32 	%p3516, %r1288, %r1536;
	or.pred  	%p3517, %p3516, %p3515;
	@%p3517 bra 	$L__BB3_1675;
	mul.wide.u32 	%rd3461, %r1288, 4;
	add.s64 	%rd3462, %rd4, %rd3461;
	ld.global.nc.u32 	%r2488, [%rd3462];
	setp.lt.s32 	%p3518, %r2488, 0;
	setp.ge.s32 	%p3519, %r2488, %r6;
	or.pred  	%p3520, %p3518, %p3519;
	@%p3520 bra 	$L__BB3_1675;
	and.b32  	%r2489, %r2488, 63;
	mov.b64 	%rd3463, 1;
	shl.b64 	%rd3464, %rd3463, %r2489;
	or.b64  	%rd4586, %rd4586, %rd3464;
$L__BB3_1675:
	ld.global.nc.u32 	%r1290, [%rd1285+8];
	setp.eq.s32 	%p3521, %r1290, %r1541;
	setp.lt.s32 	%p3522, %r1290, 0;
	or.pred  	%p3523, %p3521, %p3522;
	setp.ge.s32 	%p3524, %r1290, %r1536;
	or.pred  	%p3525, %p3524, %p3523;
	@%p3525 bra 	$L__BB3_1678;
	mul.wide.u32 	%rd3465, %r1290, 4;
	add.s64 	%rd3466, %rd4, %rd3465;
	ld.global.nc.u32 	%r2490, [%rd3466];
	setp.lt.s32 	%p3526, %r2490, 0;
	setp.ge.s32 	%p3527, %r2490, %r6;
	or.pred  	%p3528, %p3526, %p3527;
	@%p3528 bra 	$L__BB3_1678;
	and.b32  	%r2491, %r2490, 63;
	mov.b64 	%rd3467, 1;
	shl.b64 	%rd3468, %rd3467, %r2491;
	or.b64  	%rd4586, %rd4586, %rd3468;
$L__BB3_1678:
	ld.global.nc.u32 	%r1292, [%rd1285+12];
	setp.eq.s32 	%p3529, %r1292, %r1541;
	setp.lt.s32 	%p3530, %r1292, 0;
	or.pred  	%p3531, %p3529, %p3530;
	setp.ge.s32 	%p3532, %r1292, %r1536;
	or.pred  	%p3533, %p3532, %p3531;
	@%p3533 bra 	$L__BB3_1681;
	mul.wide.u32 	%rd3469, %r1292, 4;
	add.s64 	%rd3470, %rd4, %rd3469;
	ld.global.nc.u32 	%r2492, [%rd3470];
	setp.lt.s32 	%p3534, %r2492, 0;
	setp.ge.s32 	%p3535, %r2492, %r6;
	or.pred  	%p3536, %p3534, %p3535;
	@%p3536 bra 	$L__BB3_1681;
	and.b32  	%r2493, %r2492, 63;
	mov.b64 	%rd3471, 1;
	shl.b64 	%rd3472, %rd3471, %r2493;
	or.b64  	%rd4586, %rd4586, %rd3472;
$L__BB3_1681:
	add.s32 	%r2802, %r2802, 4;
	setp.ne.s32 	%p3537, %r2802, %r1273;
	@%p3537 bra 	$L__BB3_1669;
	st.local.u64 	[%rd5+440], %rd4586;
$L__BB3_1683:
	setp.eq.s32 	%p3538, %r4, 56;
	@%p3538 bra 	$L__BB3_1923;
	mov.b64 	%rd3473, 0;
	st.local.u64 	[%rd5+448], %rd3473;
	ld.global.nc.u32 	%r2494, [%rd9+224];
	mul.wide.s32 	%rd3474, %r2494, 4;
	add.s64 	%rd3475, %rd2, %rd3474;
	ld.global.nc.u32 	%r1295, [%rd3475];
	ld.global.nc.u32 	%r1296, [%rd3475+4];
	setp.ge.s32 	%p3539, %r1295, %r1296;
	@%p3539 bra 	$L__BB3_1713;
	sub.s32 	%r2495, %r1296, %r1295;
	and.b32  	%r1297, %r2495, 3;
	setp.eq.s32 	%p3540, %r1297, 0;
	mov.b64 	%rd4600, 0;
	mov.u32 	%r2804, %r1295;
	@%p3540 bra 	$L__BB3_1698;
	mul.wide.s32 	%rd3478, %r1295, 4;
	add.s64 	%rd1298, %rd1, %rd3478;
	ld.global.nc.u32 	%r1298, [%rd1298];
	setp.eq.s32 	%p3541, %r1298, %r1541;
	setp.lt.s32 	%p3542, %r1298, 0;
	or.pred  	%p3543, %p3541, %p3542;
	setp.ge.s32 	%p3544, %r1298, %r1536;
	mov.b64 	%rd4600, 0;
	or.pred  	%p3545, %p3544, %p3543;
	@%p3545 bra 	$L__BB3_1689;
	mul.wide.u32 	%rd3480, %r1298, 4;
	add.s64 	%rd3481, %rd4, %rd3480;
	ld.global.nc.u32 	%r2496, [%rd3481];
	setp.lt.s32 	%p3546, %r2496, 0;
	setp.ge.s32 	%p3547, %r2496, %r6;
	or.pred  	%p3548, %p3546, %p3547;
	@%p3548 bra 	$L__BB3_1689;
	and.b32  	%r2497, %r2496, 63;
	mov.b64 	%rd3482, 1;
	shl.b64 	%rd4600, %rd3482, %r2497;
	st.local.u64 	[%rd5+448], %rd4600;
$L__BB3_1689:
	add.s32 	%r2804, %r1295, 1;
	setp.eq.s32 	%p3549, %r1297, 1;
	@%p3549 bra 	$L__BB3_1698;
	ld.global.nc.u32 	%r1301, [%rd1298+4];
	setp.eq.s32 	%p3550, %r1301, %r1541;
	setp.lt.s32 	%p3551, %r1301, 0;
	or.pred  	%p3552, %p3550, %p3551;
	setp.ge.s32 	%p3553, %r1301, %r1536;
	or.pred  	%p3554, %p3553, %p3552;
	@%p3554 bra 	$L__BB3_1693;
	mul.wide.u32 	%rd3483, %r1301, 4;
	add.s64 	%rd3484, %rd4, %rd3483;
	ld.global.nc.u32 	%r2498, [%rd3484];
	setp.lt.s32 	%p3555, %r2498, 0;
	setp.ge.s32 	%p3556, %r2498, %r6;
	or.pred  	%p3557, %p3555, %p3556;
	@%p3557 bra 	$L__BB3_1693;
	and.b32  	%r2499, %r2498, 63;
	mov.b64 	%rd3485, 1;
	shl.b64 	%rd3486, %rd3485, %r2499;
	or.b64  	%rd4600, %rd4600, %rd3486;
	st.local.u64 	[%rd5+448], %rd4600;
$L__BB3_1693:
	add.s32 	%r2804, %r1295, 2;
	setp.eq.s32 	%p3558, %r1297, 2;
	@%p3558 bra 	$L__BB3_1698;
	ld.global.nc.u32 	%r1304, [%rd1298+8];
	setp.eq.s32 	%p3559, %r1304, %r1541;
	setp.lt.s32 	%p3560, %r1304, 0;
	or.pred  	%p3561, %p3559, %p3560;
	setp.ge.s32 	%p3562, %r1304, %r1536;
	or.pred  	%p3563, %p3562, %p3561;
	@%p3563 bra 	$L__BB3_1697;
	mul.wide.u32 	%rd3487, %r1304, 4;
	add.s64 	%rd3488, %rd4, %rd3487;
	ld.global.nc.u32 	%r2500, [%rd3488];
	setp.lt.s32 	%p3564, %r2500, 0;
	setp.ge.s32 	%p3565, %r2500, %r6;
	or.pred  	%p3566, %p3564, %p3565;
	@%p3566 bra 	$L__BB3_1697;
	and.b32  	%r2501, %r2500, 63;
	mov.b64 	%rd3489, 1;
	shl.b64 	%rd3490, %rd3489, %r2501;
	or.b64  	%rd4600, %rd4600, %rd3490;
	st.local.u64 	[%rd5+448], %rd4600;
$L__BB3_1697:
	add.s32 	%r2804, %r1295, 3;
$L__BB3_1698:
	sub.s32 	%r2502, %r1295, %r1296;
	setp.gt.u32 	%p3567, %r2502, -4;
	@%p3567 bra 	$L__BB3_1713;
$L__BB3_1699:
	.pragma "nounroll";
	mul.wide.s32 	%rd3491, %r2804, 4;
	add.s64 	%rd1308, %rd1, %rd3491;
	ld.global.nc.u32 	%r1309, [%rd1308];
	setp.eq.s32 	%p3568, %r1309, %r1541;
	setp.lt.s32 	%p3569, %r1309, 0;
	or.pred  	%p3570, %p3568, %p3569;
	setp.ge.s32 	%p3571, %r1309, %r1536;
	or.pred  	%p3572, %p3571, %p3570;
	@%p3572 bra 	$L__BB3_1702;
	mul.wide.u32 	%rd3492, %r1309, 4;
	add.s64 	%rd3493, %rd4, %rd3492;
	ld.global.nc.u32 	%r2503, [%rd3493];
	setp.lt.s32 	%p3573, %r2503, 0;
	setp.ge.s32 	%p3574, %r2503, %r6;
	or.pred  	%p3575, %p3573, %p3574;
	@%p3575 bra 	$L__BB3_1702;
	and.b32  	%r2504, %r2503, 63;
	mov.b64 	%rd3494, 1;
	shl.b64 	%rd3495, %rd3494, %r2504;
	or.b64  	%rd4600, %rd4600, %rd3495;
$L__BB3_1702:
	ld.global.nc.u32 	%r1311, [%rd1308+4];
	setp.eq.s32 	%p3576, %r1311, %r1541;
	setp.lt.s32 	%p3577, %r1311, 0;
	or.pred  	%p3578, %p3576, %p3577;
	setp.ge.s32 	%p3579, %r1311, %r1536;
	or.pred  	%p3580, %p3579, %p3578;
	@%p3580 bra 	$L__BB3_1705;
	mul.wide.u32 	%rd3496, %r1311, 4;
	add.s64 	%rd3497, %rd4, %rd3496;
	ld.global.nc.u32 	%r2505, [%rd3497];
	setp.lt.s32 	%p3581, %r2505, 0;
	setp.ge.s32 	%p3582, %r2505, %r6;
	or.pred  	%p3583, %p3581, %p3582;
	@%p3583 bra 	$L__BB3_1705;
	and.b32  	%r2506, %r2505, 63;
	mov.b64 	%rd3498, 1;
	shl.b64 	%rd3499, %rd3498, %r2506;
	or.b64  	%rd4600, %rd4600, %rd3499;
$L__BB3_1705:
	ld.global.nc.u32 	%r1313, [%rd1308+8];
	setp.eq.s32 	%p3584, %r1313, %r1541;
	setp.lt.s32 	%p3585, %r1313, 0;
	or.pred  	%p3586, %p3584, %p3585;
	setp.ge.s32 	%p3587, %r1313, %r1536;
	or.pred  	%p3588, %p3587, %p3586;
	@%p3588 bra 	$L__BB3_1708;
	mul.wide.u32 	%rd3500, %r1313, 4;
	add.s64 	%rd3501, %rd4, %rd3500;
	ld.global.nc.u32 	%r2507, [%rd3501];
	setp.lt.s32 	%p3589, %r2507, 0;
	setp.ge.s32 	%p3590, %r2507, %r6;
	or.pred  	%p3591, %p3589, %p3590;
	@%p3591 bra 	$L__BB3_1708;
	and.b32  	%r2508, %r2507, 63;
	mov.b64 	%rd3502, 1;
	shl.b64 	%rd3503, %rd3502, %r2508;
	or.b64  	%rd4600, %rd4600, %rd3503;
$L__BB3_1708:
	ld.global.nc.u32 	%r1315, [%rd1308+12];
	setp.eq.s32 	%p3592, %r1315, %r1541;
	setp.lt.s32 	%p3593, %r1315, 0;
	or.pred  	%p3594, %p3592, %p3593;
	setp.ge.s32 	%p3595, %r1315, %r1536;
	or.pred  	%p3596, %p3595, %p3594;
	@%p3596 bra 	$L__BB3_1711;
	mul.wide.u32 	%rd3504, %r1315, 4;
	add.s64 	%rd3505, %rd4, %rd3504;
	ld.global.nc.u32 	%r2509, [%rd3505];
	setp.lt.s32 	%p3597, %r2509, 0;
	setp.ge.s32 	%p3598, %r2509, %r6;
	or.pred  	%p3599, %p3597, %p3598;
	@%p3599 bra 	$L__BB3_1711;
	and.b32  	%r2510, %r2509, 63;
	mov.b64 	%rd3506, 1;
	shl.b64 	%rd3507, %rd3506, %r2510;
	or.b64  	%rd4600, %rd4600, %rd3507;
$L__BB3_1711:
	add.s32 	%r2804, %r2804, 4;
	setp.ne.s32 	%p3600, %r2804, %r1296;
	@%p3600 bra 	$L__BB3_1699;
	st.local.u64 	[%rd5+448], %rd4600;
$L__BB3_1713:
	setp.eq.s32 	%p3601, %r4, 57;
	@%p3601 bra 	$L__BB3_1923;
	mov.b64 	%rd3508, 0;
	st.local.u64 	[%rd5+456], %rd3508;
	ld.global.nc.u32 	%r2511, [%rd9+228];
	mul.wide.s32 	%rd3509, %r2511, 4;
	add.s64 	%rd3510, %rd2, %rd3509;
	ld.global.nc.u32 	%r1318, [%rd3510];
	ld.global.nc.u32 	%r1319, [%rd3510+4];
	setp.ge.s32 	%p3602, %r1318, %r1319;
	@%p3602 bra 	$L__BB3_1743;
	sub.s32 	%r2512, %r1319, %r1318;
	and.b32  	%r1320, %r2512, 3;
	setp.eq.s32 	%p3603, %r1320, 0;
	mov.b64 	%rd4614, 0;
	mov.u32 	%r2806, %r1318;
	@%p3603 bra 	$L__BB3_1728;
	mul.wide.s32 	%rd3513, %r1318, 4;
	add.s64 	%rd1321, %rd1, %rd3513;
	ld.global.nc.u32 	%r1321, [%rd1321];
	setp.eq.s32 	%p3604, %r1321, %r1541;
	setp.lt.s32 	%p3605, %r1321, 0;
	or.pred  	%p3606, %p3604, %p3605;
	setp.ge.s32 	%p3607, %r1321, %r1536;
	mov.b64 	%rd4614, 0;
	or.pred  	%p3608, %p3607, %p3606;
	@%p3608 bra 	$L__BB3_1719;
	mul.wide.u32 	%rd3515, %r1321, 4;
	add.s64 	%rd3516, %rd4, %rd3515;
	ld.global.nc.u32 	%r2513, [%rd3516];
	setp.lt.s32 	%p3609, %r2513, 0;
	setp.ge.s32 	%p3610, %r2513, %r6;
	or.pred  	%p3611, %p3609, %p3610;
	@%p3611 bra 	$L__BB3_1719;
	and.b32  	%r2514, %r2513, 63;
	mov.b64 	%rd3517, 1;
	shl.b64 	%rd4614, %rd3517, %r2514;
	st.local.u64 	[%rd5+456], %rd4614;
$L__BB3_1719:
	add.s32 	%r2806, %r1318, 1;
	setp.eq.s32 	%p3612, %r1320, 1;
	@%p3612 bra 	$L__BB3_1728;
	ld.global.nc.u32 	%r1324, [%rd1321+4];
	setp.eq.s32 	%p3613, %r1324, %r1541;
	setp.lt.s32 	%p3614, %r1324, 0;
	or.pred  	%p3615, %p3613, %p3614;
	setp.ge.s32 	%p3616, %r1324, %r1536;
	or.pred  	%p3617, %p3616, %p3615;
	@%p3617 bra 	$L__BB3_1723;
	mul.wide.u32 	%rd3518, %r1324, 4;
	add.s64 	%rd3519, %rd4, %rd3518;
	ld.global.nc.u32 	%r2515, [%rd3519];
	setp.lt.s32 	%p3618, %r2515, 0;
	setp.ge.s32 	%p3619, %r2515, %r6;
	or.pred  	%p3620, %p3618, %p3619;
	@%p3620 bra 	$L__BB3_1723;
	and.b32  	%r2516, %r2515, 63;
	mov.b64 	%rd3520, 1;
	shl.b64 	%rd3521, %rd3520, %r2516;
	or.b64  	%rd4614, %rd4614, %rd3521;
	st.local.u64 	[%rd5+456], %rd4614;
$L__BB3_1723:
	add.s32 	%r2806, %r1318, 2;
	setp.eq.s32 	%p3621, %r1320, 2;
	@%p3621 bra 	$L__BB3_1728;
	ld.global.nc.u32 	%r1327, [%rd1321+8];
	setp.eq.s32 	%p3622, %r1327, %r1541;
	setp.lt.s32 	%p3623, %r1327, 0;
	or.pred  	%p3624, %p3622, %p3623;
	setp.ge.s32 	%p3625, %r1327, %r1536;
	or.pred  	%p3626, %p3625, %p3624;
	@%p3626 bra 	$L__BB3_1727;
	mul.wide.u32 	%rd3522, %r1327, 4;
	add.s64 	%rd3523, %rd4, %rd3522;
	ld.global.nc.u32 	%r2517, [%rd3523];
	setp.lt.s32 	%p3627, %r2517, 0;
	setp.ge.s32 	%p3628, %r2517, %r6;
	or.pred  	%p3629, %p3627, %p3628;
	@%p3629 bra 	$L__BB3_1727;
	and.b32  	%r2518, %r2517, 63;
	mov.b64 	%rd3524, 1;
	shl.b64 	%rd3525, %rd3524, %r2518;
	or.b64  	%rd4614, %rd4614, %rd3525;
	st.local.u64 	[%rd5+456], %rd4614;
$L__BB3_1727:
	add.s32 	%r2806, %r1318, 3;
$L__BB3_1728:
	sub.s32 	%r2519, %r1318, %r1319;
	setp.gt.u32 	%p3630, %r2519, -4;
	@%p3630 bra 	$L__BB3_1743;
$L__BB3_1729:
	.pragma "nounroll";
	mul.wide.s32 	%rd3526, %r2806, 4;
	add.s64 	%rd1331, %rd1, %rd3526;
	ld.global.nc.u32 	%r1332, [%rd1331];
	setp.eq.s32 	%p3631, %r1332, %r1541;
	setp.lt.s32 	%p3632, %r1332, 0;
	or.pred  	%p3633, %p3631, %p3632;
	setp.ge.s32 	%p3634, %r1332, %r1536;
	or.pred  	%p3635, %p3634, %p3633;
	@%p3635 bra 	$L__BB3_1732;
	mul.wide.u32 	%rd3527, %r1332, 4;
	add.s64 	%rd3528, %rd4, %rd3527;
	ld.global.nc.u32 	%r2520, [%rd3528];
	setp.lt.s32 	%p3636, %r2520, 0;
	setp.ge.s32 	%p3637, %r2520, %r6;
	or.pred  	%p3638, %p3636, %p3637;
	@%p3638 bra 	$L__BB3_1732;
	and.b32  	%r2521, %r2520, 63;
	mov.b64 	%rd3529, 1;
	shl.b64 	%rd3530, %rd3529, %r2521;
	or.b64  	%rd4614, %rd4614, %rd3530;
$L__BB3_1732:
	ld.global.nc.u32 	%r1334, [%rd1331+4];
	setp.eq.s32 	%p3639, %r1334, %r1541;
	setp.lt.s32 	%p3640, %r1334, 0;
	or.pred  	%p3641, %p3639, %p3640;
	setp.ge.s32 	%p3642, %r1334, %r1536;
	or.pred  	%p3643, %p3642, %p3641;
	@%p3643 bra 	$L__BB3_1735;
	mul.wide.u32 	%rd3531, %r1334, 4;
	add.s64 	%rd3532, %rd4, %rd3531;
	ld.global.nc.u32 	%r2522, [%rd3532];
	setp.lt.s32 	%p3644, %r2522, 0;
	setp.ge.s32 	%p3645, %r2522, %r6;
	or.pred  	%p3646, %p3644, %p3645;
	@%p3646 bra 	$L__BB3_1735;
	and.b32  	%r2523, %r2522, 63;
	mov.b64 	%rd3533, 1;
	shl.b64 	%rd3534, %rd3533, %r2523;
	or.b64  	%rd4614, %rd4614, %rd3534;
$L__BB3_1735:
	ld.global.nc.u32 	%r1336, [%rd1331+8];
	setp.eq.s32 	%p3647, %r1336, %r1541;
	setp.lt.s32 	%p3648, %r1336, 0;
	or.pred  	%p3649, %p3647, %p3648;
	setp.ge.s32 	%p3650, %r1336, %r1536;
	or.pred  	%p3651, %p3650, %p3649;
	@%p3651 bra 	$L__BB3_1738;
	mul.wide.u32 	%rd3535, %r1336, 4;
	add.s64 	%rd3536, %rd4, %rd3535;
	ld.global.nc.u32 	%r2524, [%rd3536];
	setp.lt.s32 	%p3652, %r2524, 0;
	setp.ge.s32 	%p3653, %r2524, %r6;
	or.pred  	%p3654, %p3652, %p3653;
	@%p3654 bra 	$L__BB3_1738;
	and.b32  	%r2525, %r2524, 63;
	mov.b64 	%rd3537, 1;
	shl.b64 	%rd3538, %rd3537, %r2525;
	or.b64  	%rd4614, %rd4614, %rd3538;
$L__BB3_1738:
	ld.global.nc.u32 	%r1338, [%rd1331+12];
	setp.eq.s32 	%p3655, %r1338, %r1541;
	setp.lt.s32 	%p3656, %r1338, 0;
	or.pred  	%p3657, %p3655, %p3656;
	setp.ge.s32 	%p3658, %r1338, %r1536;
	or.pred  	%p3659, %p3658, %p3657;
	@%p3659 bra 	$L__BB3_1741;
	mul.wide.u32 	%rd3539, %r1338, 4;
	add.s64 	%rd3540, %rd4, %rd3539;
	ld.global.nc.u32 	%r2526, [%rd3540];
	setp.lt.s32 	%p3660, %r2526, 0;
	setp.ge.s32 	%p3661, %r2526, %r6;
	or.pred  	%p3662, %p3660, %p3661;
	@%p3662 bra 	$L__BB3_1741;
	and.b32  	%r2527, %r2526, 63;
	mov.b64 	%rd3541, 1;
	shl.b64 	%rd3542, %rd3541, %r2527;
	or.b64  	%rd4614, %rd4614, %rd3542;
$L__BB3_1741:
	add.s32 	%r2806, %r2806, 4;
	setp.ne.s32 	%p3663, %r2806, %r1319;
	@%p3663 bra 	$L__BB3_1729;
	st.local.u64 	[%rd5+456], %rd4614;
$L__BB3_1743:
	setp.eq.s32 	%p3664, %r4, 58;
	@%p3664 bra 	$L__BB3_1923;
	mov.b64 	%rd3543, 0;
	st.local.u64 	[%rd5+464], %rd3543;
	ld.global.nc.u32 	%r2528, [%rd9+232];
	mul.wide.s32 	%rd3544, %r2528, 4;
	add.s64 	%rd3545, %rd2, %rd3544;
	ld.global.nc.u32 	%r1341, [%rd3545];
	ld.global.nc.u32 	%r1342, [%rd3545+4];
	setp.ge.s32 	%p3665, %r1341, %r1342;
	@%p3665 bra 	$L__BB3_1773;
	sub.s32 	%r2529, %r1342, %r1341;
	and.b32  	%r1343, %r2529, 3;
	setp.eq.s32 	%p3666, %r1343, 0;
	mov.b64 	%rd4628, 0;
	mov.u32 	%r2808, %r1341;
	@%p3666 bra 	$L__BB3_1758;
	mul.wide.s32 	%rd3548, %r1341, 4;
	add.s64 	%rd1344, %rd1, %rd3548;
	ld.global.nc.u32 	%r1344, [%rd1344];
	setp.eq.s32 	%p3667, %r1344, %r1541;
	setp.lt.s32 	%p3668, %r1344, 0;
	or.pred  	%p3669, %p3667, %p3668;
	setp.ge.s32 	%p3670, %r1344, %r1536;
	mov.b64 	%rd4628, 0;
	or.pred  	%p3671, %p3670, %p3669;
	@%p3671 bra 	$L__BB3_1749;
	mul.wide.u32 	%rd3550, %r1344, 4;
	add.s64 	%rd3551, %rd4, %rd3550;
	ld.global.nc.u32 	%r2530, [%rd3551];
	setp.lt.s32 	%p3672, %r2530, 0;
	setp.ge.s32 	%p3673, %r2530, %r6;
	or.pred  	%p3674, %p3672, %p3673;
	@%p3674 bra 	$L__BB3_1749;
	and.b32  	%r2531, %r2530, 63;
	mov.b64 	%rd3552, 1;
	shl.b64 	%rd4628, %rd3552, %r2531;
	st.local.u64 	[%rd5+464], %rd4628;
$L__BB3_1749:
	add.s32 	%r2808, %r1341, 1;
	setp.eq.s32 	%p3675, %r1343, 1;
	@%p3675 bra 	$L__BB3_1758;
	ld.global.nc.u32 	%r1347, [%rd1344+4];
	setp.eq.s32 	%p3676, %r1347, %r1541;
	setp.lt.s32 	%p3677, %r1347, 0;
	or.pred  	%p3678, %p3676, %p3677;
	setp.ge.s32 	%p3679, %r1347, %r1536;
	or.pred  	%p3680, %p3679, %p3678;
	@%p3680 bra 	$L__BB3_1753;
	mul.wide.u32 	%rd3553, %r1347, 4;
	add.s64 	%rd3554, %rd4, %rd3553;
	ld.global.nc.u32 	%r2532, [%rd3554];
	setp.lt.s32 	%p3681, %r2532, 0;
	setp.ge.s32 	%p3682, %r2532, %r6;
	or.pred  	%p3683, %p3681, %p3682;
	@%p3683 bra 	$L__BB3_1753;
	and.b32  	%r2533, %r2532, 63;
	mov.b64 	%rd3555, 1;
	shl.b64 	%rd3556, %rd3555, %r2533;
	or.b64  	%rd4628, %rd4628, %rd3556;
	st.local.u64 	[%rd5+464], %rd4628;
$L__BB3_1753:
	add.s32 	%r2808, %r1341, 2;
	setp.eq.s32 	%p3684, %r1343, 2;
	@%p3684 bra 	$L__BB3_1758;
	ld.global.nc.u32 	%r1350, [%rd1344+8];
	setp.eq.s32 	%p3685, %r1350, %r1541;
	setp.lt.s32 	%p3686, %r1350, 0;
	or.pred  	%p3687, %p3685, %p3686;
	setp.ge.s32 	%p3688, %r1350, %r1536;
	or.pred  	%p3689, %p3688, %p3687;
	@%p3689 bra 	$L__BB3_1757;
	mul.wide.u32 	%rd3557, %r1350, 4;
	add.s64 	%rd3558, %rd4, %rd3557;
	ld.global.nc.u32 	%r2534, [%rd3558];
	setp.lt.s32 	%p3690, %r2534, 0;
	setp.ge.s32 	%p3691, %r2534, %r6;
	or.pred  	%p3692, %p3690, %p3691;
	@%p3692 bra 	$L__BB3_1757;
	and.b32  	%r2535, %r2534, 63;
	mov.b64 	%rd3559, 1;
	shl.b64 	%rd3560, %rd3559, %r2535;
	or.b64  	%rd4628, %rd4628, %rd3560;
	st.local.u64 	[%rd5+464], %rd4628;
$L__BB3_1757:
	add.s32 	%r2808, %r1341, 3;
$L__BB3_1758:
	sub.s32 	%r2536, %r1341, %r1342;
	setp.gt.u32 	%p3693, %r2536, -4;
	@%p3693 bra 	$L__BB3_1773;
$L__BB3_1759:
	.pragma "nounroll";
	mul.wide.s32 	%rd3561, %r2808, 4;
	add.s64 	%rd1354, %rd1, %rd3561;
	ld.global.nc.u32 	%r1355, [%rd1354];
	setp.eq.s32 	%p3694, %r1355, %r1541;
	setp.lt.s32 	%p3695, %r1355, 0;
	or.pred  	%p3696, %p3694, %p3695;
	setp.ge.s32 	%p3697, %r1355, %r1536;
	or.pred  	%p3698, %p3697, %p3696;
	@%p3698 bra 	$L__BB3_1762;
	mul.wide.u32 	%rd3562, %r1355, 4;
	add.s64 	%rd3563, %rd4, %rd3562;
	ld.global.nc.u32 	%r2537, [%rd3563];
	setp.lt.s32 	%p3699, %r2537, 0;
	setp.ge.s32 	%p3700, %r2537, %r6;
	or.pred  	%p3701, %p3699, %p3700;
	@%p3701 bra 	$L__BB3_1762;
	and.b32  	%r2538, %r2537, 63;
	mov.b64 	%rd3564, 1;
	shl.b64 	%rd3565, %rd3564, %r2538;
	or.b64  	%rd4628, %rd4628, %rd3565;
$L__BB3_1762:
	ld.global.nc.u32 	%r1357, [%rd1354+4];
	setp.eq.s32 	%p3702, %r1357, %r1541;
	setp.lt.s32 	%p3703, %r1357, 0;
	or.pred  	%p3704, %p3702, %p3703;
	setp.ge.s32 	%p3705, %r1357, %r1536;
	or.pred  	%p3706, %p3705, %p3704;
	@%p3706 bra 	$L__BB3_1765;
	mul.wide.u32 	%rd3566, %r1357, 4;
	add.s64 	%rd3567, %rd4, %rd3566;
	ld.global.nc.u32 	%r2539, [%rd3567];
	setp.lt.s32 	%p3707, %r2539, 0;
	setp.ge.s32 	%p3708, %r2539, %r6;
	or.pred  	%p3709, %p3707, %p3708;
	@%p3709 bra 	$L__BB3_1765;
	and.b32  	%r2540, %r2539, 63;
	mov.b64 	%rd3568, 1;
	shl.b64 	%rd3569, %rd3568, %r2540;
	or.b64  	%rd4628, %rd4628, %rd3569;
$L__BB3_1765:
	ld.global.nc.u32 	%r1359, [%rd1354+8];
	setp.eq.s32 	%p3710, %r1359, %r1541;
	setp.lt.s32 	%p3711, %r1359, 0;
	or.pred  	%p3712, %p3710, %p3711;
	setp.ge.s32 	%p3713, %r1359, %r1536;
	or.pred  	%p3714, %p3713, %p3712;
	@%p3714 bra 	$L__BB3_1768;
	mul.wide.u32 	%rd3570, %r1359, 4;
	add.s64 	%rd3571, %rd4, %rd3570;
	ld.global.nc.u32 	%r2541, [%rd3571];
	setp.lt.s32 	%p3715, %r2541, 0;
	setp.ge.s32 	%p3716, %r2541, %r6;
	or.pred  	%p3717, %p3715, %p3716;
	@%p3717 bra 	$L__BB3_1768;
	and.b32  	%r2542, %r2541, 63;
	mov.b64 	%rd3572, 1;
	shl.b64 	%rd3573, %rd3572, %r2542;
	or.b64  	%rd4628, %rd4628, %rd3573;
$L__BB3_1768:
	ld.global.nc.u32 	%r1361, [%rd1354+12];
	setp.eq.s32 	%p3718, %r1361, %r1541;
	setp.lt.s32 	%p3719, %r1361, 0;
	or.pred  	%p3720, %p3718, %p3719;
	setp.ge.s32 	%p3721, %r1361, %r1536;
	or.pred  	%p3722, %p3721, %p3720;
	@%p3722 bra 	$L__BB3_1771;
	mul.wide.u32 	%rd3574, %r1361, 4;
	add.s64 	%rd3575, %rd4, %rd3574;
	ld.global.nc.u32 	%r2543, [%rd3575];
	setp.lt.s32 	%p3723, %r2543, 0;
	setp.ge.s32 	%p3724, %r2543, %r6;
	or.pred  	%p3725, %p3723, %p3724;
	@%p3725 bra 	$L__BB3_1771;
	and.b32  	%r2544, %r2543, 63;
	mov.b64 	%rd3576, 1;
	shl.b64 	%rd3577, %rd3576, %r2544;
	or.b64  	%rd4628, %rd4628, %rd3577;
$L__BB3_1771:
	add.s32 	%r2808, %r2808, 4;
	setp.ne.s32 	%p3726, %r2808, %r1342;
	@%p3726 bra 	$L__BB3_1759;
	st.local.u64 	[%rd5+464], %rd4628;
$L__BB3_1773:
	setp.eq.s32 	%p3727, %r4, 59;
	@%p3727 bra 	$L__BB3_1923;
	mov.b64 	%rd3578, 0;
	st.local.u64 	[%rd5+472], %rd3578;
	ld.global.nc.u32 	%r2545, [%rd9+236];
	mul.wide.s32 	%rd3579, %r2545, 4;
	add.s64 	%rd3580, %rd2, %rd3579;
	ld.global.nc.u32 	%r1364, [%rd3580];
	ld.global.nc.u32 	%r1365, [%rd3580+4];
	setp.ge.s32 	%p3728, %r1364, %r1365;
	@%p3728 bra 	$L__BB3_1803;
	sub.s32 	%r2546, %r1365, %r1364;
	and.b32  	%r1366, %r2546, 3;
	setp.eq.s32 	%p3729, %r1366, 0;
	mov.b64 	%rd4642, 0;
	mov.u32 	%r2810, %r1364;
	@%p3729 bra 	$L__BB3_1788;
	mul.wide.s32 	%rd3583, %r1364, 4;
	add.s64 	%rd1367, %rd1, %rd3583;
	ld.global.nc.u32 	%r1367, [%rd1367];
	setp.eq.s32 	%p3730, %r1367, %r1541;
	setp.lt.s32 	%p3731, %r1367, 0;
	or.pred  	%p3732, %p3730, %p3731;
	setp.ge.s32 	%p3733, %r1367, %r1536;
	mov.b64 	%rd4642, 0;
	or.pred  	%p3734, %p3733, %p3732;
	@%p3734 bra 	$L__BB3_1779;
	mul.wide.u32 	%rd3585, %r1367, 4;
	add.s64 	%rd3586, %rd4, %rd3585;
	ld.global.nc.u32 	%r2547, [%rd3586];
	setp.lt.s32 	%p3735, %r2547, 0;
	setp.ge.s32 	%p3736, %r2547, %r6;
	or.pred  	%p3737, %p3735, %p3736;
	@%p3737 bra 	$L__BB3_1779;
	and.b32  	%r2548, %r2547, 63;
	mov.b64 	%rd3587, 1;
	shl.b64 	%rd4642, %rd3587, %r2548;
	st.local.u64 	[%rd5+472], %rd4642;
$L__BB3_1779:
	add.s32 	%r2810, %r1364, 1;
	setp.eq.s32 	%p3738, %r1366, 1;
	@%p3738 bra 	$L__BB3_1788;
	ld.global.nc.u32 	%r1370, [%rd1367+4];
	setp.eq.s32 	%p3739, %r1370, %r1541;
	setp.lt.s32 	%p3740, %r1370, 0;
	or.pred  	%p3741, %p3739, %p3740;
	setp.ge.s32 	%p3742, %r1370, %r1536;
	or.pred  	%p3743, %p3742, %p3741;
	@%p3743 bra 	$L__BB3_1783;
	mul.wide.u32 	%rd3588, %r1370, 4;
	add.s64 	%rd3589, %rd4, %rd3588;
	ld.global.nc.u32 	%r2549, [%rd3589];
	setp.lt.s32 	%p3744, %r2549, 0;
	setp.ge.s32 	%p3745, %r2549, %r6;
	or.pred  	%p3746, %p3744, %p3745;
	@%p3746 bra 	$L__BB3_1783;
	and.b32  	%r2550, %r2549, 63;
	mov.b64 	%rd3590, 1;
	shl.b64 	%rd3591, %rd3590, %r2550;
	or.b64  	%rd4642, %rd4642, %rd3591;
	st.local.u64 	[%rd5+472], %rd4642;
$L__BB3_1783:
	add.s32 	%r2810, %r1364, 2;
	setp.eq.s32 	%p3747, %r1366, 2;
	@%p3747 bra 	$L__BB3_1788;
	ld.global.nc.u32 	%r1373, [%rd1367+8];
	setp.eq.s32 	%p3748, %r1373, %r1541;
	setp.lt.s32 	%p3749, %r1373, 0;
	or.pred  	%p3750, %p3748, %p3749;
	setp.ge.s32 	%p3751, %r1373, %r1536;
	or.pred  	%p3752, %p3751, %p3750;
	@%p3752 bra 	$L__BB3_1787;
	mul.wide.u32 	%rd3592, %r1373, 4;
	add.s64 	%rd3593, %rd4, %rd3592;
	ld.global.nc.u32 	%r2551, [%rd3593];
	setp.lt.s32 	%p3753, %r2551, 0;
	setp.ge.s32 	%p3754, %r2551, %r6;
	or.pred  	%p3755, %p3753, %p3754;
	@%p3755 bra 	$L__BB3_1787;
	and.b32  	%r2552, %r2551, 63;
	mov.b64 	%rd3594, 1;
	shl.b64 	%rd3595, %rd3594, %r2552;
	or.b64  	%rd4642, %rd4642, %rd3595;
	st.local.u64 	[%rd5+472], %rd4642;
$L__BB3_1787:
	add.s32 	%r2810, %r1364, 3;
$L__BB3_1788:
	sub.s32 	%r2553, %r1364, %r1365;
	setp.gt.u32 	%p3756, %r2553, -4;
	@%p3756 bra 	$L__BB3_1803;
$L__BB3_1789:
	.pragma "nounroll";
	mul.wide.s32 	%rd3596, %r2810, 4;
	add.s64 	%rd1377, %rd1, %rd3596;
	ld.global.nc.u32 	%r1378, [%rd1377];
	setp.eq.s32 	%p3757, %r1378, %r1541;
	setp.lt.s32 	%p3758, %r1378, 0;
	or.pred  	%p3759, %p3757, %p3758;
	setp.ge.s32 	%p3760, %r1378, %r1536;
	or.pred  	%p3761, %p3760, %p3759;
	@%p3761 bra 	$L__BB3_1792;
	mul.wide.u32 	%rd3597, %r1378, 4;
	add.s64 	%rd3598, %rd4, %rd3597;
	ld.global.nc.u32 	%r2554, [%rd3598];
	setp.lt.s32 	%p3762, %r2554, 0;
	setp.ge.s32 	%p3763, %r2554, %r6;
	or.pred  	%p3764, %p3762, %p3763;
	@%p3764 bra 	$L__BB3_1792;
	and.b32  	%r2555, %r2554, 63;
	mov.b64 	%rd3599, 1;
	shl.b64 	%rd3600, %rd3599, %r2555;
	or.b64  	%rd4642, %rd4642, %rd3600;
$L__BB3_1792:
	ld.global.nc.u32 	%r1380, [%rd1377+4];
	setp.eq.s32 	%p3765, %r1380, %r1541;
	setp.lt.s32 	%p3766, %r1380, 0;
	or.pred  	%p3767, %p3765, %p3766;
	setp.ge.s32 	%p3768, %r1380, %r1536;
	or.pred  	%p3769, %p3768, %p3767;
	@%p3769 bra 	$L__BB3_1795;
	mul.wide.u32 	%rd3601, %r1380, 4;
	add.s64 	%rd3602, %rd4, %rd3601;
	ld.global.nc.u32 	%r2556, [%rd3602];
	setp.lt.s32 	%p3770, %r2556, 0;
	setp.ge.s32 	%p3771, %r2556, %r6;
	or.pred  	%p3772, %p3770, %p3771;
	@%p3772 bra 	$L__BB3_1795;
	and.b32  	%r2557, %r2556, 63;
	mov.b64 	%rd3603, 1;
	shl.b64 	%rd3604, %rd3603, %r2557;
	or.b64  	%rd4642, %rd4642, %rd3604;
$L__BB3_1795:
	ld.global.nc.u32 	%r1382, [%rd1377+8];
	setp.eq.s32 	%p3773, %r1382, %r1541;
	setp.lt.s32 	%p3774, %r1382, 0;
	or.pred  	%p3775, %p3773, %p3774;
	setp.ge.s32 	%p3776, %r1382, %r1536;
	or.pred  	%p3777, %p3776, %p3775;
	@%p3777 bra 	$L__BB3_1798;
	mul.wide.u32 	%rd3605, %r1382, 4;
	add.s64 	%rd3606, %rd4, %rd3605;
	ld.global.nc.u32 	%r2558, [%rd3606];
	setp.lt.s32 	%p3778, %r2558, 0;
	setp.ge.s32 	%p3779, %r2558, %r6;
	or.pred  	%p3780, %p3778, %p3779;
	@%p3780 bra 	$L__BB3_1798;
	and.b32  	%r2559, %r2558, 63;
	mov.b64 	%rd3607, 1;
	shl.b64 	%rd3608, %rd3607, %r2559;
	or.b64  	%rd4642, %rd4642, %rd3608;
$L__BB3_1798:
	ld.global.nc.u32 	%r1384, [%rd1377+12];
	setp.eq.s32 	%p3781, %r1384, %r1541;
	setp.lt.s32 	%p3782, %r1384, 0;
	or.pred  	%p3783, %p3781, %p3782;
	setp.ge.s32 	%p3784, %r1384, %r1536;
	or.pred  	%p3785, %p3784, %p3783;
	@%p3785 bra 	$L__BB3_1801;
	mul.wide.u32 	%rd3609, %r1384, 4;
	add.s64 	%rd3610, %rd4, %rd3609;
	ld.global.nc.u32 	%r2560, [%rd3610];
	setp.lt.s32 	%p3786, %r2560, 0;
	setp.ge.s32 	%p3787, %r2560, %r6;
	or.pred  	%p3788, %p3786, %p3787;
	@%p3788 bra 	$L__BB3_1801;
	and.b32  	%r2561, %r2560, 63;
	mov.b64 	%rd3611, 1;
	shl.b64 	%rd3612, %rd3611, %r2561;
	or.b64  	%rd4642, %rd4642, %rd3612;
$L__BB3_1801:
	add.s32 	%r2810, %r2810, 4;
	setp.ne.s32 	%p3789, %r2810, %r1365;
	@%p3789 bra 	$L__BB3_1789;
	st.local.u64 	[%rd5+472], %rd4642;
$L__BB3_1803:
	setp.eq.s32 	%p3790, %r4, 60;
	@%p3790 bra 	$L__BB3_1923;
	mov.b64 	%rd3613, 0;
	st.local.u64 	[%rd5+480], %rd3613;
	ld.global.nc.u32 	%r2562, [%rd9+240];
	mul.wide.s32 	%rd3614, %r2562, 4;
	add.s64 	%rd3615, %rd2, %rd3614;
	ld.global.nc.u32 	%r1387, [%rd3615];
	ld.global.nc.u32 	%r1388, [%rd3615+4];
	setp.ge.s32 	%p3791, %r1387, %r1388;
	@%p3791 bra 	$L__BB3_1833;
	sub.s32 	%r2563, %r1388, %r1387;
	and.b32  	%r1389, %r2563, 3;
	setp.eq.s32 	%p3792, %r1389, 0;
	mov.b64 	%rd4656, 0;
	mov.u32 	%r2812, %r1387;
	@%p3792 bra 	$L__BB3_1818;
	mul.wide.s32 	%rd3618, %r1387, 4;
	add.s64 	%rd1390, %rd1, %rd3618;
	ld.global.nc.u32 	%r1390, [%rd1390];
	setp.eq.s32 	%p3793, %r1390, %r1541;
	setp.lt.s32 	%p3794, %r1390, 0;
	or.pred  	%p3795, %p3793, %p3794;
	setp.ge.s32 	%p3796, %r1390, %r1536;
	mov.b64 	%rd4656, 0;
	or.pred  	%p3797, %p3796, %p3795;
	@%p3797 bra 	$L__BB3_1809;
	mul.wide.u32 	%rd3620, %r1390, 4;
	add.s64 	%rd3621, %rd4, %rd3620;
	ld.global.nc.u32 	%r2564, [%rd3621];
	setp.lt.s32 	%p3798, %r2564, 0;
	setp.ge.s32 	%p3799, %r2564, %r6;
	or.pred  	%p3800, %p3798, %p3799;
	@%p3800 bra 	$L__BB3_1809;
	and.b32  	%r2565, %r2564, 63;
	mov.b64 	%rd3622, 1;
	shl.b64 	%rd4656, %rd3622, %r2565;
	st.local.u64 	[%rd5+480], %rd4656;
$L__BB3_1809:
	add.s32 	%r2812, %r1387, 1;
	setp.eq.s32 	%p3801, %r1389, 1;
	@%p3801 bra 	$L__BB3_1818;
	ld.global.nc.u32 	%r1393, [%rd1390+4];
	setp.eq.s32 	%p3802, %r1393, %r1541;
	setp.lt.s32 	%p3803, %r1393, 0;
	or.pred  	%p3804, %p3802, %p3803;
	setp.ge.s32 	%p3805, %r1393, %r1536;
	or.pred  	%p3806, %p3805, %p3804;
	@%p3806 bra 	$L__BB3_1813;
	mul.wide.u32 	%rd3623, %r1393, 4;
	add.s64 	%rd3624, %rd4, %rd3623;
	ld.global.nc.u32 	%r2566, [%rd3624];
	setp.lt.s32 	%p3807, %r2566, 0;
	setp.ge.s32 	%p3808, %r2566, %r6;
	or.pred  	%p3809, %p3807, %p3808;
	@%p3809 bra 	$L__BB3_1813;
	and.b32  	%r2567, %r2566, 63;
	mov.b64 	%rd3625, 1;
	shl.b64 	%rd3626, %rd3625, %r2567;
	or.b64  	%rd4656, %rd4656, %rd3626;
	st.local.u64 	[%rd5+480], %rd4656;
$L__BB3_1813:
	add.s32 	%r2812, %r1387, 2;
	setp.eq.s32 	%p3810, %r1389, 2;
	@%p3810 bra 	$L__BB3_1818;
	ld.global.nc.u32 	%r1396, [%rd1390+8];
	setp.eq.s32 	%p3811, %r1396, %r1541;
	setp.lt.s32 	%p3812, %r1396, 0;
	or.pred  	%p3813, %p3811, %p3812;
	setp.ge.s32 	%p3814, %r1396, %r1536;
	or.pred  	%p3815, %p3814, %p3813;
	@%p3815 bra 	$L__BB3_1817;
	mul.wide.u32 	%rd3627, %r1396, 4;
	add.s64 	%rd3628, %rd4, %rd3627;
	ld.global.nc.u32 	%r2568, [%rd3628];
	setp.lt.s32 	%p3816, %r2568, 0;
	setp.ge.s32 	%p3817, %r2568, %r6;
	or.pred  	%p3818, %p3816, %p3817;
	@%p3818 bra 	$L__BB3_1817;
	and.b32  	%r2569, %r2568, 63;
	mov.b64 	%rd3629, 1;
	shl.b64 	%rd3630, %rd3629, %r2569;
	or.b64  	%rd4656, %rd4656, %rd3630;
	st.local.u64 	[%rd5+480], %rd4656;
$L__BB3_1817:
	add.s32 	%r2812, %r1387, 3;
$L__BB3_1818:
	sub.s32 	%r2570, %r1387, %r1388;
	setp.gt.u32 	%p3819, %r2570, -4;
	@%p3819 bra 	$L__BB3_1833;
$L__BB3_1819:
	.pragma "nounroll";
	mul.wide.s32 	%rd3631, %r2812, 4;
	add.s64 	%rd1400, %rd1, %rd3631;
	ld.global.nc.u32 	%r1401, [%rd1400];
	setp.eq.s32 	%p3820, %r1401, %r1541;
	setp.lt.s32 	%p3821, %r1401, 0;
	or.pred  	%p3822, %p3820, %p3821;
	setp.ge.s32 	%p3823, %r1401, %r1536;
	or.pred  	%p3824, %p3823, %p3822;
	@%p3824 bra 	$L__BB3_1822;
	mul.wide.u32 	%rd3632, %r1401, 4;
	add.s64 	%rd3633, %rd4, %rd3632;
	ld.global.nc.u32 	%r2571, [%rd3633];
	setp.lt.s32 	%p3825, %r2571, 0;
	setp.ge.s32 	%p3826, %r2571, %r6;
	or.pred  	%p3827, %p3825, %p3826;
	@%p3827 bra 	$L__BB3_1822;
	and.b32  	%r2572, %r2571, 63;
	mov.b64 	%rd3634, 1;
	shl.b64 	%rd3635, %rd3634, %r2572;
	or.b64  	%rd4656, %rd4656, %rd3635;
$L__BB3_1822:
	ld.global.nc.u32 	%r1403, [%rd1400+4];
	setp.eq.s32 	%p3828, %r1403, %r1541;
	setp.lt.s32 	%p3829, %r1403, 0;
	or.pred  	%p3830, %p3828, %p3829;
	setp.ge.s32 	%p3831, %r1403, %r1536;
	or.pred  	%p3832, %p3831, %p3830;
	@%p3832 bra 	$L__BB3_1825;
	mul.wide.u32 	%rd3636, %r1403, 4;
	add.s64 	%rd3637, %rd4, %rd3636;
	ld.global.nc.u32 	%r2573, [%rd3637];
	setp.lt.s32 	%p3833, %r2573, 0;
	setp.ge.s32 	%p3834, %r2573, %r6;
	or.pred  	%p3835, %p3833, %p3834;
	@%p3835 bra 	$L__BB3_1825;
	and.b32  	%r2574, %r2573, 63;
	mov.b64 	%rd3638, 1;
	shl.b64 	%rd3639, %rd3638, %r2574;
	or.b64  	%rd4656, %rd4656, %rd3639;
$L__BB3_1825:
	ld.global.nc.u32 	%r1405, [%rd1400+8];
	setp.eq.s32 	%p3836, %r1405, %r1541;
	setp.lt.s32 	%p3837, %r1405, 0;
	or.pred  	%p3838, %p3836, %p3837;
	setp.ge.s32 	%p3839, %r1405, %r1536;
	or.pred  	%p3840, %p3839, %p3838;
	@%p3840 bra 	$L__BB3_1828;
	mul.wide.u32 	%rd3640, %r1405, 4;
	add.s64 	%rd3641, %rd4, %rd3640;
	ld.global.nc.u32 	%r2575, [%rd3641];
	setp.lt.s32 	%p3841, %r2575, 0;
	setp.ge.s32 	%p3842, %r2575, %r6;
	or.pred  	%p3843, %p3841, %p3842;
	@%p3843 bra 	$L__BB3_1828;
	and.b32  	%r2576, %r2575, 63;
	mov.b64 	%rd3642, 1;
	shl.b64 	%rd3643, %rd3642, %r2576;
	or.b64  	%rd4656, %rd4656, %rd3643;
$L__BB3_1828:
	ld.global.nc.u32 	%r1407, [%rd1400+12];
	setp.eq.s32 	%p3844, %r1407, %r1541;
	setp.lt.s32 	%p3845, %r1407, 0;
	or.pred  	%p3846, %p3844, %p3845;
	setp.ge.s32 	%p3847, %r1407, %r1536;
	or.pred  	%p3848, %p3847, %p3846;
	@%p3848 bra 	$L__BB3_1831;
	mul.wide.u32 	%rd3644, %r1407, 4;
	add.s64 	%rd3645, %rd4, %rd3644;
	ld.global.nc.u32 	%r2577, [%rd3645];
	setp.lt.s32 	%p3849, %r2577, 0;
	setp.ge.s32 	%p3850, %r2577, %r6;
	or.pred  	%p3851, %p3849, %p3850;
	@%p3851 bra 	$L__BB3_1831;
	and.b32  	%r2578, %r2577, 63;
	mov.b64 	%rd3646, 1;
	shl.b64 	%rd3647, %rd3646, %r2578;
	or.b64  	%rd4656, %rd4656, %rd3647;
$L__BB3_1831:
	add.s32 	%r2812, %r2812, 4;
	setp.ne.s32 	%p3852, %r2812, %r1388;
	@%p3852 bra 	$L__BB3_1819;
	st.local.u64 	[%rd5+480], %rd4656;
$L__BB3_1833:
	setp.eq.s32 	%p3853, %r4, 61;
	@%p3853 bra 	$L__BB3_1923;
	mov.b64 	%rd3648, 0;
	st.local.u64 	[%rd5+488], %rd3648;
	ld.global.nc.u32 	%r2579, [%rd9+244];
	mul.wide.s32 	%rd3649, %r2579, 4;
	add.s64 	%rd3650, %rd2, %rd3649;
	ld.global.nc.u32 	%r1410, [%rd3650];
	ld.global.nc.u32 	%r1411, [%rd3650+4];
	setp.ge.s32 	%p3854, %r1410, %r1411;
	@%p3854 bra 	$L__BB3_1863;
	sub.s32 	%r2580, %r1411, %r1410;
	and.b32  	%r1412, %r2580, 3;
	setp.eq.s32 	%p3855, %r1412, 0;
	mov.b64 	%rd4670, 0;
	mov.u32 	%r2814, %r1410;
	@%p3855 bra 	$L__BB3_1848;
	mul.wide.s32 	%rd3653, %r1410, 4;
	add.s64 	%rd1413, %rd1, %rd3653;
	ld.global.nc.u32 	%r1413, [%rd1413];
	setp.eq.s32 	%p3856, %r1413, %r1541;
	setp.lt.s32 	%p3857, %r1413, 0;
	or.pred  	%p3858, %p3856, %p3857;
	setp.ge.s32 	%p3859, %r1413, %r1536;
	mov.b64 	%rd4670, 0;
	or.pred  	%p3860, %p3859, %p3858;
	@%p3860 bra 	$L__BB3_1839;
	mul.wide.u32 	%rd3655, %r1413, 4;
	add.s64 	%rd3656, %rd4, %rd3655;
	ld.global.nc.u32 	%r2581, [%rd3656];
	setp.lt.s32 	%p3861, %r2581, 0;
	setp.ge.s32 	%p3862, %r2581, %r6;
	or.pred  	%p3863, %p3861, %p3862;
	@%p3863 bra 	$L__BB3_1839;
	and.b32  	%r2582, %r2581, 63;
	mov.b64 	%rd3657, 1;
	shl.b64 	%rd4670, %rd3657, %r2582;
	st.local.u64 	[%rd5+488], %rd4670;
$L__BB3_1839:
	add.s32 	%r2814, %r1410, 1;
	setp.eq.s32 	%p3864, %r1412, 1;
	@%p3864 bra 	$L__BB3_1848;
	ld.global.nc.u32 	%r1416, [%rd1413+4];
	setp.eq.s32 	%p3865, %r1416, %r1541;
	setp.lt.s32 	%p3866, %r1416, 0;
	or.pred  	%p3867, %p3865, %p3866;
	setp.ge.s32 	%p3868, %r1416, %r1536;
	or.pred  	%p3869, %p3868, %p3867;
	@%p3869 bra 	$L__BB3_1843;
	mul.wide.u32 	%rd3658, %r1416, 4;
	add.s64 	%rd3659, %rd4, %rd3658;
	ld.global.nc.u32 	%r2583, [%rd3659];
	setp.lt.s32 	%p3870, %r2583, 0;
	setp.ge.s32 	%p3871, %r2583, %r6;
	or.pred  	%p3872, %p3870, %p3871;
	@%p3872 bra 	$L__BB3_1843;
	and.b32  	%r2584, %r2583, 63;
	mov.b64 	%rd3660, 1;
	shl.b64 	%rd3661, %rd3660, %r2584;
	or.b64  	%rd4670, %rd4670, %rd3661;
	st.local.u64 	[%rd5+488], %rd4670;
$L__BB3_1843:
	add.s32 	%r2814, %r1410, 2;
	setp.eq.s32 	%p3873, %r1412, 2;
	@%p3873 bra 	$L__BB3_1848;
	ld.global.nc.u32 	%r1419, [%rd1413+8];
	setp.eq.s32 	%p3874, %r1419, %r1541;
	setp.lt.s32 	%p3875, %r1419, 0;
	or.pred  	%p3876, %p3874, %p3875;
	setp.ge.s32 	%p3877, %r1419, %r1536;
	or.pred  	%p3878, %p3877, %p3876;
	@%p3878 bra 	$L__BB3_1847;
	mul.wide.u32 	%rd3662, %r1419, 4;
	add.s64 	%rd3663, %rd4, %rd3662;
	ld.global.nc.u32 	%r2585, [%rd3663];
	setp.lt.s32 	%p3879, %r2585, 0;
	setp.ge.s32 	%p3880, %r2585, %r6;
	or.pred  	%p3881, %p3879, %p3880;
	@%p3881 bra 	$L__BB3_1847;
	and.b32  	%r2586, %r2585, 63;
	mov.b64 	%rd3664, 1;
	shl.b64 	%rd3665, %rd3664, %r2586;
	or.b64  	%rd4670, %rd4670, %rd3665;
	st.local.u64 	[%rd5+488], %rd4670;
$L__BB3_1847:
	add.s32 	%r2814, %r1410, 3;
$L__BB3_1848:
	sub.s32 	%r2587, %r1410, %r1411;
	setp.gt.u32 	%p3882, %r2587, -4;
	@%p3882 bra 	$L__BB3_1863;
$L__BB3_1849:
	.pragma "nounroll";
	mul.wide.s32 	%rd3666, %r2814, 4;
	add.s64 	%rd1423, %rd1, %rd3666;
	ld.global.nc.u32 	%r1424, [%rd1423];
	setp.eq.s32 	%p3883, %r1424, %r1541;
	setp.lt.s32 	%p3884, %r1424, 0;
	or.pred  	%p3885, %p3883, %p3884;
	setp.ge.s32 	%p3886, %r1424, %r1536;
	or.pred  	%p3887, %p3886, %p3885;
	@%p3887 bra 	$L__BB3_1852;
	mul.wide.u32 	%rd3667, %r1424, 4;
	add.s64 	%rd3668, %rd4, %rd3667;
	ld.global.nc.u32 	%r2588, [%rd3668];
	setp.lt.s32 	%p3888, %r2588, 0;
	setp.ge.s32 	%p3889, %r2588, %r6;
	or.pred  	%p3890, %p3888, %p3889;
	@%p3890 bra 	$L__BB3_1852;
	and.b32  	%r2589, %r2588, 63;
	mov.b64 	%rd3669, 1;
	shl.b64 	%rd3670, %rd3669, %r2589;
	or.b64  	%rd4670, %rd4670, %rd3670;
$L__BB3_1852:
	ld.global.nc.u32 	%r1426, [%rd1423+4];
	setp.eq.s32 	%p3891, %r1426, %r1541;
	setp.lt.s32 	%p3892, %r1426, 0;
	or.pred  	%p3893, %p3891, %p3892;
	setp.ge.s32 	%p3894, %r1426, %r1536;
	or.pred  	%p3895, %p3894, %p3893;
	@%p3895 bra 	$L__BB3_1855;
	mul.wide.u32 	%rd3671, %r1426, 4;
	add.s64 	%rd3672, %rd4, %rd3671;
	ld.global.nc.u32 	%r2590, [%rd3672];
	setp.lt.s32 	%p3896, %r2590, 0;
	setp.ge.s32 	%p3897, %r2590, %r6;
	or.pred  	%p3898, %p3896, %p3897;
	@%p3898 bra 	$L__BB3_1855;
	and.b32  	%r2591, %r2590, 63;
	mov.b64 	%rd3673, 1;
	shl.b64 	%rd3674, %rd3673, %r2591;
	or.b64  	%rd4670, %rd4670, %rd3674;
$L__BB3_1855:
	ld.global.nc.u32 	%r1428, [%rd1423+8];
	setp.eq.s32 	%p3899, %r1428, %r1541;
	setp.lt.s32 	%p3900, %r1428, 0;
	or.pred  	%p3901, %p3899, %p3900;
	setp.ge.s32 	%p3902, %r1428, %r1536;
	or.pred  	%p3903, %p3902, %p3901;
	@%p3903 bra 	$L__BB3_1858;
	mul.wide.u32 	%rd3675, %r1428, 4;
	add.s64 	%rd3676, %rd4, %rd3675;
	ld.global.nc.u32 	%r2592, [%rd3676];
	setp.lt.s32 	%p3904, %r2592, 0;
	setp.ge.s32 	%p3905, %r2592, %r6;
	or.pred  	%p3906, %p3904, %p3905;
	@%p3906 bra 	$L__BB3_1858;
	and.b32  	%r2593, %r2592, 63;
	mov.b64 	%rd3677, 1;
	shl.b64 	%rd3678, %rd3677, %r2593;
	or.b64  	%rd4670, %rd4670, %rd3678;
$L__BB3_1858:
	ld.global.nc.u32 	%r1430, [%rd1423+12];
	setp.eq.s32 	%p3907, %r1430, %r1541;
	setp.lt.s32 	%p3908, %r1430, 0;
	or.pred  	%p3909, %p3907, %p3908;
	setp.ge.s32 	%p3910, %r1430, %r1536;
	or.pred  	%p3911, %p3910, %p3909;
	@%p3911 bra 	$L__BB3_1861;
	mul.wide.u32 	%rd3679, %r1430, 4;
	add.s64 	%rd3680, %rd4, %rd3679;
	ld.global.nc.u32 	%r2594, [%rd3680];
	setp.lt.s32 	%p3912, %r2594, 0;
	setp.ge.s32 	%p3913, %r2594, %r6;
	or.pred  	%p3914, %p3912, %p3913;
	@%p3914 bra 	$L__BB3_1861;
	and.b32  	%r2595, %r2594, 63;
	mov.b64 	%rd3681, 1;
	shl.b64 	%rd3682, %rd3681, %r2595;
	or.b64  	%rd4670, %rd4670, %rd3682;
$L__BB3_1861:
	add.s32 	%r2814, %r2814, 4;
	setp.ne.s32 	%p3915, %r2814, %r1411;
	@%p3915 bra 	$L__BB3_1849;
	st.local.u64 	[%rd5+488], %rd4670;
$L__BB3_1863:
	setp.eq.s32 	%p3916, %r4, 62;
	@%p3916 bra 	$L__BB3_1923;
	mov.b64 	%rd3683, 0;
	st.local.u64 	[%rd5+496], %rd3683;
	ld.global.nc.u32 	%r2596, [%rd9+248];
	mul.wide.s32 	%rd3684, %r2596, 4;
	add.s64 	%rd3685, %rd2, %rd3684;
	ld.global.nc.u32 	%r1433, [%rd3685];
	ld.global.nc.u32 	%r1434, [%rd3685+4];
	setp.ge.s32 	%p3917, %r1433, %r1434;
	@%p3917 bra 	$L__BB3_1893;
	sub.s32 	%r2597, %r1434, %r1433;
	and.b32  	%r1435, %r2597, 3;
	setp.eq.s32 	%p3918, %r1435, 0;
	mov.b64 	%rd4684, 0;
	mov.u32 	%r2816, %r1433;
	@%p3918 bra 	$L__BB3_1878;
	mul.wide.s32 	%rd3688, %r1433, 4;
	add.s64 	%rd1436, %rd1, %rd3688;
	ld.global.nc.u32 	%r1436, [%rd1436];
	setp.eq.s32 	%p3919, %r1436, %r1541;
	setp.lt.s32 	%p3920, %r1436, 0;
	or.pred  	%p3921, %p3919, %p3920;
	setp.ge.s32 	%p3922, %r1436, %r1536;
	mov.b64 	%rd4684, 0;
	or.pred  	%p3923, %p3922, %p3921;
	@%p3923 bra 	$L__BB3_1869;
	mul.wide.u32 	%rd3690, %r1436, 4;
	add.s64 	%rd3691, %rd4, %rd3690;
	ld.global.nc.u32 	%r2598, [%rd3691];
	setp.lt.s32 	%p3924, %r2598, 0;
	setp.ge.s32 	%p3925, %r2598, %r6;
	or.pred  	%p3926, %p3924, %p3925;
	@%p3926 bra 	$L__BB3_1869;
	and.b32  	%r2599, %r2598, 63;
	mov.b64 	%rd3692, 1;
	shl.b64 	%rd4684, %rd3692, %r2599;
	st.local.u64 	[%rd5+496], %rd4684;
$L__BB3_1869:
	add.s32 	%r2816, %r1433, 1;
	setp.eq.s32 	%p3927, %r1435, 1;
	@%p3927 bra 	$L__BB3_1878;
	ld.global.nc.u32 	%r1439, [%rd1436+4];
	setp.eq.s32 	%p3928, %r1439, %r1541;
	setp.lt.s32 	%p3929, %r1439, 0;
	or.pred  	%p3930, %p3928, %p3929;
	setp.ge.s32 	%p3931, %r1439, %r1536;
	or.pred  	%p3932, %p3931, %p3930;
	@%p3932 bra 	$L__BB3_1873;
	mul.wide.u32 	%rd3693, %r1439, 4;
	add.s64 	%rd3694, %rd4, %rd3693;
	ld.global.nc.u32 	%r2600, [%rd3694];
	setp.lt.s32 	%p3933, %r2600, 0;
	setp.ge.s32 	%p3934, %r2600, %r6;
	or.pred  	%p3935, %p3933, %p3934;
	@%p3935 bra 	$L__BB3_1873;
	and.b32  	%r2601, %r2600, 63;
	mov.b64 	%rd3695, 1;
	shl.b64 	%rd3696, %rd3695, %r2601;
	or.b64  	%rd4684, %rd4684, %rd3696;
	st.local.u64 	[%rd5+496], %rd4684;
$L__BB3_1873:
	add.s32 	%r2816, %r1433, 2;
	setp.eq.s32 	%p3936, %r1435, 2;
	@%p3936 bra 	$L__BB3_1878;
	ld.global.nc.u32 	%r1442, [%rd1436+8];
	setp.eq.s32 	%p3937, %r1442, %r1541;
	setp.lt.s32 	%p3938, %r1442, 0;
	or.pred  	%p3939, %p3937, %p3938;
	setp.ge.s32 	%p3940, %r1442, %r1536;
	or.pred  	%p3941, %p3940, %p3939;
	@%p3941 bra 	$L__BB3_1877;
	mul.wide.u32 	%rd3697, %r1442, 4;
	add.s64 	%rd3698, %rd4, %rd3697;
	ld.global.nc.u32 	%r2602, [%rd3698];
	setp.lt.s32 	%p3942, %r2602, 0;
	setp.ge.s32 	%p3943, %r2602, %r6;
	or.pred  	%p3944, %p3942, %p3943;
	@%p3944 bra 	$L__BB3_1877;
	and.b32  	%r2603, %r2602, 63;
	mov.b64 	%rd3699, 1;
	shl.b64 	%rd3700, %rd3699, %r2603;
	or.b64  	%rd4684, %rd4684, %rd3700;
	st.local.u64 	[%rd5+496], %rd4684;
$L__BB3_1877:
	add.s32 	%r2816, %r1433, 3;
$L__BB3_1878:
	sub.s32 	%r2604, %r1433, %r1434;
	setp.gt.u32 	%p3945, %r2604, -4;
	@%p3945 bra 	$L__BB3_1893;
$L__BB3_1879:
	.pragma "nounroll";
	mul.wide.s32 	%rd3701, %r2816, 4;
	add.s64 	%rd1446, %rd1, %rd3701;
	ld.global.nc.u32 	%r1447, [%rd1446];
	setp.eq.s32 	%p3946, %r1447, %r1541;
	setp.lt.s32 	%p3947, %r1447, 0;
	or.pred  	%p3948, %p3946, %p3947;
	setp.ge.s32 	%p3949, %r1447, %r1536;
	or.pred  	%p3950, %p3949, %p3948;
	@%p3950 bra 	$L__BB3_1882;
	mul.wide.u32 	%rd3702, %r1447, 4;
	add.s64 	%rd3703, %rd4, %rd3702;
	ld.global.nc.u32 	%r2605, [%rd3703];
	setp.lt.s32 	%p3951, %r2605, 0;
	setp.ge.s32 	%p3952, %r2605, %r6;
	or.pred  	%p3953, %p3951, %p3952;
	@%p3953 bra 	$L__BB3_1882;
	and.b32  	%r2606, %r2605, 63;
	mov.b64 	%rd3704, 1;
	shl.b64 	%rd3705, %rd3704, %r2606;
	or.b64  	%rd4684, %rd4684, %rd3705;
$L__BB3_1882:
	ld.global.nc.u32 	%r1449, [%rd1446+4];
	setp.eq.s32 	%p3954, %r1449, %r1541;
	setp.lt.s32 	%p3955, %r1449, 0;
	or.pred  	%p3956, %p3954, %p3955;
	setp.ge.s32 	%p3957, %r1449, %r1536;
	or.pred  	%p3958, %p3957, %p3956;
	@%p3958 bra 	$L__BB3_1885;
	mul.wide.u32 	%rd3706, %r1449, 4;
	add.s64 	%rd3707, %rd4, %rd3706;
	ld.global.nc.u32 	%r2607, [%rd3707];
	setp.lt.s32 	%p3959, %r2607, 0;
	setp.ge.s32 	%p3960, %r2607, %r6;
	or.pred  	%p3961, %p3959, %p3960;
	@%p3961 bra 	$L__BB3_1885;
	and.b32  	%r2608, %r2607, 63;
	mov.b64 	%rd3708, 1;
	shl.b64 	%rd3709, %rd3708, %r2608;
	or.b64  	%rd4684, %rd4684, %rd3709;
$L__BB3_1885:
	ld.global.nc.u32 	%r1451, [%rd1446+8];
	setp.eq.s32 	%p3962, %r1451, %r1541;
	setp.lt.s32 	%p3963, %r1451, 0;
	or.pred  	%p3964, %p3962, %p3963;
	setp.ge.s32 	%p3965, %r1451, %r1536;
	or.pred  	%p3966, %p3965, %p3964;
	@%p3966 bra 	$L__BB3_1888;
	mul.wide.u32 	%rd3710, %r1451, 4;
	add.s64 	%rd3711, %rd4, %rd3710;
	ld.global.nc.u32 	%r2609, [%rd3711];
	setp.lt.s32 	%p3967, %r2609, 0;
	setp.ge.s32 	%p3968, %r2609, %r6;
	or.pred  	%p3969, %p3967, %p3968;
	@%p3969 bra 	$L__BB3_1888;
	and.b32  	%r2610, %r2609, 63;
	mov.b64 	%rd3712, 1;
	shl.b64 	%rd3713, %rd3712, %r2610;
	or.b64  	%rd4684, %rd4684, %rd3713;
$L__BB3_1888:
	ld.global.nc.u32 	%r1453, [%rd1446+12];
	setp.eq.s32 	%p3970, %r1453, %r1541;
	setp.lt.s32 	%p3971, %r1453, 0;
	or.pred  	%p3972, %p3970, %p3971;
	setp.ge.s32 	%p3973, %r1453, %r1536;
	or.pred  	%p3974, %p3973, %p3972;
	@%p3974 bra 	$L__BB3_1891;
	mul.wide.u32 	%rd3714, %r1453, 4;
	add.s64 	%rd3715, %rd4, %rd3714;
	ld.global.nc.u32 	%r2611, [%rd3715];
	setp.lt.s32 	%p3975, %r2611, 0;
	setp.ge.s32 	%p3976, %r2611, %r6;
	or.pred  	%p3977, %p3975, %p3976;
	@%p3977 bra 	$L__BB3_1891;
	and.b32  	%r2612, %r2611, 63;
	mov.b64 	%rd3716, 1;
	shl.b64 	%rd3717, %rd3716, %r2612;
	or.b64  	%rd4684, %rd4684, %rd3717;
$L__BB3_1891:
	add.s32 	%r2816, %r2816, 4;
	setp.ne.s32 	%p3978, %r2816, %r1434;
	@%p3978 bra 	$L__BB3_1879;
	st.local.u64 	[%rd5+496], %rd4684;
$L__BB3_1893:
	setp.eq.s32 	%p3979, %r4, 63;
	@%p3979 bra 	$L__BB3_1923;
	mov.b64 	%rd3718, 0;
	st.local.u64 	[%rd5+504], %rd3718;
	ld.global.nc.u32 	%r2613, [%rd9+252];
	mul.wide.s32 	%rd3719, %r2613, 4;
	add.s64 	%rd3720, %rd2, %rd3719;
	ld.global.nc.u32 	%r1456, [%rd3720];
	ld.global.nc.u32 	%r1457, [%rd3720+4];
	setp.ge.s32 	%p3980, %r1456, %r1457;
	@%p3980 bra 	$L__BB3_1923;
	sub.s32 	%r2614, %r1457, %r1456;
	and.b32  	%r1458, %r2614, 3;
	setp.eq.s32 	%p3981, %r1458, 0;
	mov.b64 	%rd4698, 0;
	mov.u32 	%r2818, %r1456;
	@%p3981 bra 	$L__BB3_1908;
	mul.wide.s32 	%rd3723, %r1456, 4;
	add.s64 	%rd1459, %rd1, %rd3723;
	ld.global.nc.u32 	%r1459, [%rd1459];
	setp.eq.s32 	%p3982, %r1459, %r1541;
	setp.lt.s32 	%p3983, %r1459, 0;
	or.pred  	%p3984, %p3982, %p3983;
	setp.ge.s32 	%p3985, %r1459, %r1536;
	mov.b64 	%rd4698, 0;
	or.pred  	%p3986, %p3985, %p3984;
	@%p3986 bra 	$L__BB3_1899;
	mul.wide.u32 	%rd3725, %r1459, 4;
	add.s64 	%rd3726, %rd4, %rd3725;
	ld.global.nc.u32 	%r2615, [%rd3726];
	setp.lt.s32 	%p3987, %r2615, 0;
	setp.ge.s32 	%p3988, %r2615, %r6;
	or.pred  	%p3989, %p3987, %p3988;
	@%p3989 bra 	$L__BB3_1899;
	and.b32  	%r2616, %r2615, 63;
	mov.b64 	%rd3727, 1;
	shl.b64 	%rd4698, %rd3727, %r2616;
	st.local.u64 	[%rd5+504], %rd4698;
$L__BB3_1899:
	add.s32 	%r2818, %r1456, 1;
	setp.eq.s32 	%p3990, %r1458, 1;
	@%p3990 bra 	$L__BB3_1908;
	ld.global.nc.u32 	%r1462, [%rd1459+4];
	setp.eq.s32 	%p3991, %r1462, %r1541;
	setp.lt.s32 	%p3992, %r1462, 0;
	or.pred  	%p3993, %p3991, %p3992;
	setp.ge.s32 	%p3994, %r1462, %r1536;
	or.pred  	%p3995, %p3994, %p3993;
	@%p3995 bra 	$L__BB3_1903;
	mul.wide.u32 	%rd3728, %r1462, 4;
	add.s64 	%rd3729, %rd4, %rd3728;
	ld.global.nc.u32 	%r2617, [%rd3729];
	setp.lt.s32 	%p3996, %r2617, 0;
	setp.ge.s32 	%p3997, %r2617, %r6;
	or.pred  	%p3998, %p3996, %p3997;
	@%p3998 bra 	$L__BB3_1903;
	and.b32  	%r2618, %r2617, 63;
	mov.b64 	%rd3730, 1;
	shl.b64 	%rd3731, %rd3730, %r2618;
	or.b64  	%rd4698, %rd4698, %rd3731;
	st.local.u64 	[%rd5+504], %rd4698;
$L__BB3_1903:
	add.s32 	%r2818, %r1456, 2;
	setp.eq.s32 	%p3999, %r1458, 2;
	@%p3999 bra 	$L__BB3_1908;
	ld.global.nc.u32 	%r1465, [%rd1459+8];
	setp.eq.s32 	%p4000, %r1465, %r1541;
	setp.lt.s32 	%p4001, %r1465, 0;
	or.pred  	%p4002, %p4000, %p4001;
	setp.ge.s32 	%p4003, %r1465, %r1536;
	or.pred  	%p4004, %p4003, %p4002;
	@%p4004 bra 	$L__BB3_1907;
	mul.wide.u32 	%rd3732, %r1465, 4;
	add.s64 	%rd3733, %rd4, %rd3732;
	ld.global.nc.u32 	%r2619, [%rd3733];
	setp.lt.s32 	%p4005, %r2619, 0;
	setp.ge.s32 	%p4006, %r2619, %r6;
	or.pred  	%p4007, %p4005, %p4006;
	@%p4007 bra 	$L__BB3_1907;
	and.b32  	%r2620, %r2619, 63;
	mov.b64 	%rd3734, 1;
	shl.b64 	%rd3735, %rd3734, %r2620;
	or.b64  	%rd4698, %rd4698, %rd3735;
	st.local.u64 	[%rd5+504], %rd4698;
$L__BB3_1907:
	add.s32 	%r2818, %r1456, 3;
$L__BB3_1908:
	sub.s32 	%r2621, %r1456, %r1457;
	setp.gt.u32 	%p4008, %r2621, -4;
	@%p4008 bra 	$L__BB3_1923;
$L__BB3_1909:
	.pragma "nounroll";
	mul.wide.s32 	%rd3736, %r2818, 4;
	add.s64 	%rd1469, %rd1, %rd3736;
	ld.global.nc.u32 	%r1470, [%rd1469];
	setp.eq.s32 	%p4009, %r1470, %r1541;
	setp.lt.s32 	%p4010, %r1470, 0;
	or.pred  	%p4011, %p4009, %p4010;
	setp.ge.s32 	%p4012, %r1470, %r1536;
	or.pred  	%p4013, %p4012, %p4011;
	@%p4013 bra 	$L__BB3_1912;
	mul.wide.u32 	%rd3737, %r1470, 4;
	add.s64 	%rd3738, %rd4, %rd3737;
	ld.global.nc.u32 	%r2622, [%rd3738];
	setp.lt.s32 	%p4014, %r2622, 0;
	setp.ge.s32 	%p4015, %r2622, %r6;
	or.pred  	%p4016, %p4014, %p4015;
	@%p4016 bra 	$L__BB3_1912;
	and.b32  	%r2623, %r2622, 63;
	mov.b64 	%rd3739, 1;
	shl.b64 	%rd3740, %rd3739, %r2623;
	or.b64  	%rd4698, %rd4698, %rd3740;
$L__BB3_1912:
	ld.global.nc.u32 	%r1472, [%rd1469+4];
	setp.eq.s32 	%p4017, %r1472, %r1541;
	setp.lt.s32 	%p4018, %r1472, 0;
	or.pred  	%p4019, %p4017, %p4018;
	setp.ge.s32 	%p4020, %r1472, %r1536;
	or.pred  	%p4021, %p4020, %p4019;
	@%p4021 bra 	$L__BB3_1915;
	mul.wide.u32 	%rd3741, %r1472, 4;
	add.s64 	%rd3742, %rd4, %rd3741;
	ld.global.nc.u32 	%r2624, [%rd3742];
	setp.lt.s32 	%p4022, %r2624, 0;
	setp.ge.s32 	%p4023, %r2624, %r6;
	or.pred  	%p4024, %p4022, %p4023;
	@%p4024 bra 	$L__BB3_1915;
	and.b32  	%r2625, %r2624, 63;
	mov.b64 	%rd3743, 1;
	shl.b64 	%rd3744, %rd3743, %r2625;
	or.b64  	%rd4698, %rd4698, %rd3744;
$L__BB3_1915:
	ld.global.nc.u32 	%r1474, [%rd1469+8];
	setp.eq.s32 	%p4025, %r1474, %r1541;
	setp.lt.s32 	%p4026, %r1474, 0;
	or.pred  	%p4027, %p4025, %p4026;
	setp.ge.s32 	%p4028, %r1474, %r1536;
	or.pred  	%p4029, %p4028, %p4027;
	@%p4029 bra 	$L__BB3_1918;
	mul.wide.u32 	%rd3745, %r1474, 4;
	add.s64 	%rd3746, %rd4, %rd3745;
	ld.global.nc.u32 	%r2626, [%rd3746];
	setp.lt.s32 	%p4030, %r2626, 0;
	setp.ge.s32 	%p4031, %r2626, %r6;
	or.pred  	%p4032, %p4030, %p4031;
	@%p4032 bra 	$L__BB3_1918;
	and.b32  	%r2627, %r2626, 63;
	mov.b64 	%rd3747, 1;
	shl.b64 	%rd3748, %rd3747, %r2627;
	or.b64  	%rd4698, %rd4698, %rd3748;
$L__BB3_1918:
	ld.global.nc.u32 	%r1476, [%rd1469+12];
	setp.eq.s32 	%p4033, %r1476, %r1541;
	setp.lt.s32 	%p4034, %r1476, 0;
	or.pred  	%p4035, %p4033, %p4034;
	setp.ge.s32 	%p4036, %r1476, %r1536;
	or.pred  	%p4037, %p4036, %p4035;
	@%p4037 bra 	$L__BB3_1921;
	mul.wide.u32 	%rd3749, %r1476, 4;
	add.s64 	%rd3750, %rd4, %rd3749;
	ld.global.nc.u32 	%r2628, [%rd3750];
	setp.lt.s32 	%p4038, %r2628, 0;
	setp.ge.s32 	%p4039, %r2628, %r6;
	or.pred  	%p4040, %p4038, %p4039;
	@%p4040 bra 	$L__BB3_1921;
	and.b32  	%r2629, %r2628, 63;
	mov.b64 	%rd3751, 1;
	shl.b64 	%rd3752, %rd3751, %r2629;
	or.b64  	%rd4698, %rd4698, %rd3752;
$L__BB3_1921:
	add.s32 	%r2818, %r2818, 4;
	setp.ne.s32 	%p4041, %r2818, %r1457;
	@%p4041 bra 	$L__BB3_1909;
	st.local.u64 	[%rd5+504], %rd4698;
$L__BB3_1923:
	and.b32  	%r2632, %r2, 63;
	mov.b64 	%rd3753, 1;
	shl.b64 	%rd1482, %rd3753, %r2632;
	and.b32  	%r1479, %r5, 3;
	setp.lt.u32 	%p4042, %r4, 4;
	mov.b32 	%r2825, 0;
	mov.u32 	%r2828, %r2825;
	@%p4042 bra 	$L__BB3_1926;
	and.b32  	%r2825, %r5, 124;
	mov.b32 	%r2820, 0;
	mov.u32 	%r2828, %r2820;
$L__BB3_1925:
	.pragma "nounroll";
	mul.wide.u32 	%rd3754, %r2820, 8;
	add.s64 	%rd3755, %rd5, %rd3754;
	ld.local.v2.u64 	{%rd3756, %rd3757}, [%rd3755];
	or.b64  	%rd3758, %rd3756, %rd1482;
	popc.b64 	%r2634, %rd3758;
	add.s32 	%r2635, %r2828, %r2634;
	or.b64  	%rd3759, %rd3757, %rd1482;
	popc.b64 	%r2636, %rd3759;
	add.s32 	%r2637, %r2635, %r2636;
	ld.local.v2.u64 	{%rd3760, %rd3761}, [%rd3755+16];
	or.b64  	%rd3762, %rd3760, %rd1482;
	popc.b64 	%r2638, %rd3762;
	add.s32 	%r2639, %r2637, %r2638;
	or.b64  	%rd3763, %rd3761, %rd1482;
	popc.b64 	%r2640, %rd3763;
	add.s32 	%r2641, %r2639, %r2640;
	add.s32 	%r2828, %r2641, -4;
	add.s32 	%r2820, %r2820, 4;
	setp.ne.s32 	%p4043, %r2820, %r2825;
	@%p4043 bra 	$L__BB3_1925;
$L__BB3_1926:
	setp.eq.s32 	%p4044, %r1479, 0;
	@%p4044 bra 	$L__BB3_1929;
	mov.b32 	%r2827, 0;
$L__BB3_1928:
	.pragma "nounroll";
	mul.wide.u32 	%rd3764, %r2825, 8;
	add.s64 	%rd3765, %rd5, %rd3764;
	ld.local.u64 	%rd3766, [%rd3765];
	or.b64  	%rd3767, %rd3766, %rd1482;
	popc.b64 	%r2643, %rd3767;
	add.s32 	%r2644, %r2828, %r2643;
	add.s32 	%r2828, %r2644, -1;
	add.s32 	%r2825, %r2825, 1;
	add.s32 	%r2827, %r2827, 1;
	setp.ne.s32 	%p4045, %r2827, %r1479;
	@%p4045 bra 	$L__BB3_1928;
$L__BB3_1929:
	mul.wide.u32 	%rd3768, %r2, 4;
	add.s64 	%rd3769, %rd3, %rd3768;
	ld.global.nc.u32 	%r1495, [%rd3769];
	setp.lt.s32 	%p4046, %r1530, 1;
	mov.b32 	%r2831, 0;
	mov.u32 	%r2830, %r2;
	@%p4046 bra 	$L__BB3_1949;
	ld.param.u32 	%r2691, [compute_refinement_moves_batched_param_16];
	ld.param.u32 	%r2690, [compute_refinement_moves_batched_param_5];
	add.s32 	%r1496, %r2691, %r1541;
	and.b32  	%r1497, %r5, 7;
	and.b32  	%r1498, %r5, 120;
	neg.s32 	%r1499, %r1498;
	add.s64 	%rd1483, %rd5, 32;
	setp.lt.s32 	%p4047, %r2690, 50000;
	selp.b32 	%r1500, 2, 4, %p4047;
	mov.b32 	%r2829, 0;
	mov.u32 	%r2830, %r2;
	mov.u32 	%r2831, %r2829;
$L__BB3_1931:
	add.s32 	%r2647, %r1496, %r2829;
	rem.s32 	%r1504, %r2647, %r1530;
	setp.eq.s32 	%p4048, %r1504, %r2;
	@%p4048 bra 	$L__BB3_1948;
	ld.param.u32 	%r2689, [compute_refinement_moves_batched_param_4];
	mul.wide.s32 	%rd3770, %r1504, 4;
	add.s64 	%rd3771, %rd3, %rd3770;
	ld.global.nc.u32 	%r1505, [%rd3771];
	setp.ge.s32 	%p4049, %r1505, %r2689;
	@%p4049 bra 	$L__BB3_1948;
	setp.lt.u32 	%p4050, %r4, 8;
	and.b32  	%r2650, %r1504, 63;
	mov.b64 	%rd3773, 1;
	shl.b64 	%rd1484, %rd3773, %r2650;
	mov.b32 	%r2835, -1;
	mov.b64 	%rd4704, 0;
	@%p4050 bra 	$L__BB3_1937;
	mov.b32 	%r2836, 0;
	mov.u64 	%rd4703, %rd1483;
	mov.u32 	%r2832, %r1499;
$L__BB3_1935:
	.pragma "nounroll";
	ld.local.v2.u64 	{%rd3774, %rd3775}, [%rd4703+-32];
	or.b64  	%rd3776, %rd3774, %rd1484;
	popc.b64 	%r2652, %rd3776;
	add.s32 	%r2653, %r2836, %r2652;
	or.b64  	%rd3777, %rd3775, %rd1484;
	popc.b64 	%r2654, %rd3777;
	add.s32 	%r2655, %r2653, %r2654;
	ld.local.v2.u64 	{%rd3778, %rd3779}, [%rd4703+-16];
	or.b64  	%rd3780, %rd3778, %rd1484;
	popc.b64 	%r2656, %rd3780;
	add.s32 	%r2657, %r2655, %r2656;
	or.b64  	%rd3781, %rd3779, %rd1484;
	popc.b64 	%r2658, %rd3781;
	add.s32 	%r2659, %r2657, %r2658;
	ld.local.v2.u64 	{%rd3782, %rd3783}, [%rd4703];
	or.b64  	%rd3784, %rd3782, %rd1484;
	popc.b64 	%r2660, %rd3784;
	add.s32 	%r2661, %r2659, %r2660;
	or.b64  	%rd3785, %rd3783, %rd1484;
	popc.b64 	%r2662, %rd3785;
	add.s32 	%r2663, %r2661, %r2662;
	ld.local.v2.u64 	{%rd3786, %rd3787}, [%rd4703+16];
	or.b64  	%rd3788, %rd3786, %rd1484;
	popc.b64 	%r2664, %rd3788;
	add.s32 	%r2665, %r2663, %r2664;
	or.b64  	%rd3789, %rd3787, %rd1484;
	popc.b64 	%r2666, %rd3789;
	add.s32 	%r2667, %r2665, %r2666;
	add.s32 	%r2836, %r2667, -8;
	add.s32 	%r2832, %r2832, 8;
	add.s64 	%rd4703, %rd4703, 64;
	setp.ne.s32 	%p4051, %r2832, 0;
	@%p4051 bra 	$L__BB3_1935;
	add.s32 	%r2835, %r2836, -1;
	cvt.u64.u32 	%rd4704, %r1498;
$L__BB3_1937:
	setp.eq.s32 	%p4052, %r1497, 0;
	@%p4052 bra 	$L__BB3_1945;
	setp.eq.s32 	%p4053, %r1497, 1;
	shl.b64 	%rd3790, %rd4704, 3;
	add.s64 	%rd1489, %rd5, %rd3790;
	ld.local.u64 	%rd3791, [%rd1489];
	or.b64  	%rd3792, %rd3791, %rd1484;
	popc.b64 	%r2668, %rd3792;
	add.s32 	%r2836, %r2835, %r2668;
	@%p4053 bra 	$L__BB3_1945;
	setp.eq.s32 	%p4054, %r1497, 2;
	ld.local.u64 	%rd3793, [%rd1489+8];
	or.b64  	%rd3794, %rd3793, %rd1484;
	popc.b64 	%r2669, %rd3794;
	add.s32 	%r2670, %r2836, %r2669;
	add.s32 	%r2836, %r2670, -1;
	@%p4054 bra 	$L__BB3_1945;
	setp.eq.s32 	%p4055, %r1497, 3;
	ld.local.u64 	%rd3795, [%rd1489+16];
	or.b64  	%rd3796, %rd3795, %rd1484;
	popc.b64 	%r2671, %rd3796;
	add.s32 	%r2672, %r2836, %r2671;
	add.s32 	%r2836, %r2672, -1;
	@%p4055 bra 	$L__BB3_1945;
	setp.eq.s32 	%p4056, %r1497, 4;
	ld.local.u64 	%rd3797, [%rd1489+24];
	or.b64  	%rd3798, %rd3797, %rd1484;
	popc.b64 	%r2673, %rd3798;
	add.s32 	%r2674, %r2836, %r2673;
	add.s32 	%r2836, %r2674, -1;
	@%p4056 bra 	$L__BB3_1945;
	setp.eq.s32 	%p4057, %r1497, 5;
	ld.local.u64 	%rd3799, [%rd1489+32];
	or.b64  	%rd3800, %rd3799, %rd1484;
	popc.b64 	%r2675, %rd3800;
	add.s32 	%r2676, %r2836, %r2675;
	add.s32 	%r2836, %r2676, -1;
	@%p4057 bra 	$L__BB3_1945;
	setp.eq.s32 	%p4058, %r1497, 6;
	ld.local.u64 	%rd3801, [%rd1489+40];
	or.b64  	%rd3802, %rd3801, %rd1484;
	popc.b64 	%r2677, %rd3802;
	add.s32 	%r2678, %r2836, %r2677;
	add.s32 	%r2836, %r2678, -1;
	@%p4058 bra 	$L__BB3_1945;
	ld.local.u64 	%rd3803, [%rd1489+48];
	or.b64  	%rd3804, %rd3803, %rd1484;
	popc.b64 	%r2679, %rd3804;
	add.s32 	%r2680, %r2836, %r2679;
	add.s32 	%r2836, %r2680, -1;
$L__BB3_1945:
	sub.s32 	%r2681, %r2828, %r2836;
	add.s32 	%r2682, %r1505, 2;
	setp.gt.s32 	%p4060, %r1495, %r2682;
	selp.b32 	%r2683, %r1500, 0, %p4060;
	add.s32 	%r1521, %r2681, %r2683;
	setp.gt.s32 	%p4061, %r1521, %r2831;
	mov.pred 	%p4068, -1;
	@%p4061 bra 	$L__BB3_1947;
	setp.eq.s32 	%p4062, %r1521, %r2831;
	setp.lt.s32 	%p4063, %r1504, %r2830;
	and.pred  	%p4068, %p4062, %p4063;
$L__BB3_1947:
	selp.b32 	%r2831, %r1521, %r2831, %p4068;
	selp.b32 	%r2830, %r1504, %r2830, %p4068;
$L__BB3_1948:
	add.s32 	%r2829, %r2829, 1;
	setp.ne.s32 	%p4064, %r2829, %r1530;
	@%p4064 bra 	$L__BB3_1931;
$L__BB3_1949:
	setp.lt.s32 	%p4065, %r2831, 1;
	setp.eq.s32 	%p4066, %r2830, %r2;
	or.pred  	%p4067, %p4065, %p4066;
	@%p4067 bra 	$L__BB3_1951;
	ld.param.u64 	%rd3806, [compute_refinement_moves_batched_param_15];
	st.global.u32 	[%rd6], %r2830;
	st.global.u32 	[%rd7], %r2831;
	shl.b32 	%r2684, %r2831, 16;
	rem.s32 	%r2685, %r1541, %r1530;
	sub.s32 	%r2686, %r1530, %r2685;
	add.s32 	%r2687, %r2684, %r2686;
	st.global.u32 	[%rd8], %r2687;
	cvta.to.global.u64 	%rd3805, %rd3806;
	atom.global.add.u32 	%r2688, [%rd3805], 1;
$L__BB3_1951:
	ret;

}
	// .globl	execute_refinement_moves
.visible .entry execute_refinement_moves(
	.param .u32 execute_refinement_moves_param_0,
	.param .u64 .ptr .align 1 execute_refinement_moves_param_1,
	.param .u64 .ptr .align 1 execute_refinement_moves_param_2,
	.param .u32 execute_refinement_moves_param_3,
	.param .u64 .ptr .align 1 execute_refinement_moves_param_4,
	.param .u64 .ptr .align 1 execute_refinement_moves_param_5,
	.param .u64 .ptr .align 1 execute_refinement_moves_param_6
)
{
	.reg .pred 	%p<28>;
	.reg .b32 	%r<79>;
	.reg .b64 	%rd<58>;

	ld.param.u32 	%r30, [execute_refinement_moves_param_0];
	ld.param.u64 	%rd33, [execute_refinement_moves_param_1];
	ld.param.u64 	%rd34, [execute_refinement_moves_param_2];
	ld.param.u32 	%r31, [execute_refinement_moves_param_3];
	ld.param.u64 	%rd35, [execute_refinement_moves_param_4];
	ld.param.u64 	%rd36, [execute_refinement_moves_param_5];
	ld.param.u64 	%rd37, [execute_refinement_moves_param_6];
	cvta.to.global.u64 	%rd1, %rd37;
	cvta.to.global.u64 	%rd2, %rd36;
	cvta.to.global.u64 	%rd3, %rd35;
	cvta.to.global.u64 	%rd4, %rd34;
	cvta.to.global.u64 	%rd5, %rd33;
	mov.u32 	%r32, %ctaid.x;
	mov.u32 	%r33, %tid.x;
	or.b32  	%r34, %r32, %r33;
	setp.ne.s32 	%p1, %r34, 0;
	setp.lt.s32 	%p2, %r30, 1;
	or.pred  	%p3, %p1, %p2;
	@%p3 bra 	$L__BB4_32;
	and.b32  	%r1, %r30, 3;
	setp.lt.u32 	%p4, %r30, 4;
	mov.b32 	%r77, 0;
	@%p4 bra 	$L__BB4_24;
	and.b32  	%r77, %r30, 2147483644;
	neg.s32 	%r76, %r77;
	add.s64 	%rd55, %rd5, 8;
	add.s64 	%rd54, %rd4, 8;
$L__BB4_3:
	ld.global.nc.u32 	%r5, [%rd55+-8];
	ld.global.nc.u32 	%r36, [%rd54+-8];
	or.b32  	%r37, %r5, %r36;
	setp.lt.s32 	%p5, %r37, 0;
	@%p5 bra 	$L__BB4_8;
	mul.wide.u32 	%rd38, %r5, 4;
	add.s64 	%rd10, %rd3, %rd38;
	ld.global.u32 	%r7, [%rd10];
	setp.lt.s32 	%p6, %r7, 0;
	@%p6 bra 	$L__BB4_8;
	mul.wide.u32 	%rd39, %r36, 4;
	add.s64 	%rd11, %rd2, %rd39;
	ld.global.u32 	%r38, [%rd11];
	setp.ge.s32 	%p7, %r38, %r31;
	@%p7 bra 	$L__BB4_8;
	mul.wide.u32 	%rd40, %r7, 4;
	add.s64 	%rd12, %rd2, %rd40;
	ld.global.u32 	%r8, [%rd12];
	setp.lt.s32 	%p8, %r8, 2;
	@%p8 bra 	$L__BB4_8;
	st.global.u32 	[%rd10], %r36;
	add.s32 	%r39, %r8, -1;
	st.global.u32 	[%rd12], %r39;
	ld.global.u32 	%r40, [%rd11];
	add.s32 	%r41, %r40, 1;
	st.global.u32 	[%rd11], %r41;
	ld.global.u32 	%r42, [%rd1];
	add.s32 	%r43, %r42, 1;
	st.global.u32 	[%rd1], %r43;
$L__BB4_8:
	ld.global.nc.u32 	%r9, [%rd55+-4];
	ld.global.nc.u32 	%r44, [%rd54+-4];
	or.b32  	%r45, %r9, %r44;
	setp.lt.s32 	%p9, %r45, 0;
	@%p9 bra 	$L__BB4_13;
	mul.wide.u32 	%rd41, %r9, 4;
	add.s64 	%rd13, %rd3, %rd41;
	ld.global.u32 	%r11, [%rd13];
	setp.lt.s32 	%p10, %r11, 0;
	@%p10 bra 	$L__BB4_13;
	mul.wide.u32 	%rd42, %r44, 4;
	add.s64 	%rd14, %rd2, %rd42;
	ld.global.u32 	%r46, [%rd14];
	setp.ge.s32 	%p11, %r46, %r31;
	@%p11 bra 	$L__BB4_13;
	mul.wide.u32 	%rd43, %r11, 4;
	add.s64 	%rd15, %rd2, %rd43;
	ld.global.u32 	%r12, [%rd15];
	setp.lt.s32 	%p12, %r12, 2;
	@%p12 bra 	$L__BB4_13;
	st.global.u32 	[%rd13], %r44;
	add.s32 	%r47, %r12, -1;
	st.global.u32 	[%rd15], %r47;
	ld.global.u32 	%r48, [%rd14];
	add.s32 	%r49, %r48, 1;
	st.global.u32 	[%rd14], %r49;
	ld.global.u32 	%r50, [%rd1];
	add.s32 	%r51, %r50, 1;
	st.global.u32 	[%rd1], %r51;
$L__BB4_13:
	ld.global.nc.u32 	%r13, [%rd55];
	ld.global.nc.u32 	%r52, [%rd54];
	or.b32  	%r53, %r13, %r52;
	setp.lt.s32 	%p13, %r53, 0;
	@%p13 bra 	$L__BB4_18;
	mul.wide.u32 	%rd44, %r13, 4;
	add.s64 	%rd16, %rd3, %rd44;
	ld.global.u32 	%r15, [%rd16];
	setp.lt.s32 	%p14, %r15, 0;
	@%p14 bra 	$L__BB4_18;
	mul.wide.u32 	%rd45, %r52, 4;
	add.s64 	%rd17, %rd2, %rd45;
	ld.global.u32 	%r54, [%rd17];
	setp.ge.s32 	%p15, %r54, %r31;
	@%p15 bra 	$L__BB4_18;
	mul.wide.u32 	%rd46, %r15, 4;
	add.s64 	%rd18, %rd2, %rd46;
	ld.global.u32 	%r16, [%rd18];
	setp.lt.s32 	%p16, %r16, 2;
	@%p16 bra 	$L__BB4_18;
	st.global.u32 	[%rd16], %r52;
	add.s32 	%r55, %r16, -1;
	st.global.u32 	[%rd18], %r55;
	ld.global.u32 	%r56, [%rd17];
	add.s32 	%r57, %r56, 1;
	st.global.u32 	[%rd17], %r57;
	ld.global.u32 	%r58, [%rd1];
	add.s32 	%r59, %r58, 1;
	st.global.u32 	[%rd1], %r59;
$L__BB4_18:
	ld.global.nc.u32 	%r17, [%rd55+4];
	ld.global.nc.u32 	%r60, [%rd54+4];
	or.b32  	%r61, %r17, %r60;
	setp.lt.s32 	%p17, %r61, 0;
	@%p17 bra 	$L__BB4_23;
	mul.wide.u32 	%rd47, %r17, 4;
	add.s64 	%rd19, %rd3, %rd47;
	ld.global.u32 	%r19, [%rd19];
	setp.lt.s32 	%p18, %r19, 0;
	@%p18 bra 	$L__BB4_23;
	mul.wide.u32 	%rd48, %r60, 4;
	add.s64 	%rd20, %rd2, %rd48;
	ld.global.u32 	%r62, [%rd20];
	setp.ge.s32 	%p19, %r62, %r31;
	@%p19 bra 	$L__BB4_23;
	mul.wide.u32 	%rd49, %r19, 4;
	add.s64 	%rd21, %rd2, %rd49;
	ld.global.u32 	%r20, [%rd21];
	setp.lt.s32 	%p20, %r20, 2;
	@%p20 bra 	$L__BB4_23;
	st.global.u32 	[%rd19], %r60;
	add.s32 	%r63, %r20, -1;
	st.global.u32 	[%rd21], %r63;
	ld.global.u32 	%r64, [%rd20];
	add.s32 	%r65, %r64, 1;
	st.global.u32 	[%rd20], %r65;
	ld.global.u32 	%r66, [%rd1];
	add.s32 	%r67, %r66, 1;
	st.global.u32 	[%rd1], %r67;
$L__BB4_23:
	add.s32 	%r76, %r76, 4;
	add.s64 	%rd55, %rd55, 16;
	add.s64 	%rd54, %rd54, 16;
	setp.ne.s32 	%p21, %r76, 0;
	@%p21 bra 	$L__BB4_3;
$L__BB4_24:
	setp.eq.s32 	%p22, %r1, 0;
	@%p22 bra 	$L__BB4_32;
	mul.wide.u32 	%rd50, %r77, 4;
	add.s64 	%rd57, %rd4, %rd50;
	add.s64 	%rd56, %rd5, %rd50;
	neg.s32 	%r78, %r1;
$L__BB4_26:
	.pragma "nounroll";
	ld.global.nc.u32 	%r25, [%rd56];
	ld.global.nc.u32 	%r68, [%rd57];
	or.b32  	%r69, %r25, %r68;
	setp.lt.s32 	%p23, %r69, 0;
	@%p23 bra 	$L__BB4_31;
	mul.wide.u32 	%rd51, %r25, 4;
	add.s64 	%rd28, %rd3, %rd51;
	ld.global.u32 	%r27, [%rd28];
	setp.lt.s32 	%p24, %r27, 0;
	@%p24 bra 	$L__BB4_31;
	mul.wide.u32 	%rd52, %r68, 4;
	add.s64 	%rd29, %rd2, %rd52;
	ld.global.u32 	%r70, [%rd29];
	setp.ge.s32 	%p25, %r70, %r31;
	@%p25 bra 	$L__BB4_31;
	mul.wide.u32 	%rd53, %r27, 4;
	add.s64 	%rd30, %rd2, %rd53;
	ld.global.u32 	%r28, [%rd30];
	setp.lt.s32 	%p26, %r28, 2;
	@%p26 bra 	$L__BB4_31;
	st.global.u32 	[%rd28], %r68;
	add.s32 	%r71, %r28, -1;
	st.global.u32 	[%rd30], %r71;
	ld.global.u32 	%r72, [%rd29];
	add.s32 	%r73, %r72, 1;
	st.global.u32 	[%rd29], %r73;
	ld.global.u32 	%r74, [%rd1];
	add.s32 	%r75, %r74, 1;
	st.global.u32 	[%rd1], %r75;
$L__BB4_31:
	add.s64 	%rd57, %rd57, 4;
	add.s64 	%rd56, %rd56, 4;
	add.s32 	%r78, %r78, 1;
	setp.ne.s32 	%p27, %r78, 0;
	@%p27 bra 	$L__BB4_26;
$L__BB4_32:
	ret;

}
	// .globl	balance_final
.visible .entry balance_final(
	.param .u32 balance_final_param_0,
	.param .u32 balance_final_param_1,
	.param .u32 balance_final_param_2,
	.param .u32 balance_final_param_3,
	.param .u64 .ptr .align 1 balance_final_param_4,
	.param .u64 .ptr .align 1 balance_final_param_5
)
{
	.reg .pred 	%p<33>;
	.reg .b32 	%r<53>;
	.reg .b64 	%rd<18>;

	ld.param.u32 	%r19, [balance_final_param_0];
	ld.param.u32 	%r20, [balance_final_param_1];
	ld.param.u32 	%r21, [balance_final_param_2];
	ld.param.u32 	%r22, [balance_final_param_3];
	ld.param.u64 	%rd10, [balance_final_param_4];
	ld.param.u64 	%rd11, [balance_final_param_5];
	cvta.to.global.u64 	%rd1, %rd10;
	cvta.to.global.u64 	%rd2, %rd11;
	mov.u32 	%r23, %ctaid.x;
	mov.u32 	%r24, %tid.x;
	or.b32  	%r25, %r23, %r24;
	setp.ne.s32 	%p3, %r25, 0;
	@%p3 bra 	$L__BB5_28;
	min.s32 	%r26, %r20, %r19;
	setp.lt.s32 	%p4, %r26, 1;
	@%p4 bra 	$L__BB5_28;
	mov.b32 	%r44, 0;
$L__BB5_3:
	mul.wide.u32 	%rd12, %r44, 4;
	add.s64 	%rd3, %rd2, %rd12;
	ld.global.u32 	%r46, [%rd3];
$L__BB5_4:
	setp.ge.s32 	%p5, %r46, %r21;
	@%p5 bra 	$L__BB5_14;
	mov.b32 	%r47, 0;
$L__BB5_6:
	setp.eq.s32 	%p7, %r47, %r44;
	mov.pred 	%p31, -1;
	@%p7 bra 	$L__BB5_12;
	mul.wide.u32 	%rd13, %r47, 4;
	add.s64 	%rd4, %rd2, %rd13;
	ld.global.u32 	%r29, [%rd4];
	setp.le.s32 	%p9, %r29, %r21;
	@%p9 bra 	$L__BB5_12;
	mov.b32 	%r48, 0;
$L__BB5_9:
	mul.wide.u32 	%rd14, %r48, 4;
	add.s64 	%rd5, %rd1, %rd14;
	ld.global.u32 	%r31, [%rd5];
	setp.eq.s32 	%p10, %r31, %r47;
	@%p10 bra 	$L__BB5_11;
	add.s32 	%r48, %r48, 1;
	setp.eq.s32 	%p12, %r48, %r19;
	@%p12 bra 	$L__BB5_12;
	bra.uni 	$L__BB5_9;
$L__BB5_11:
	st.global.u32 	[%rd5], %r44;
	ld.global.u32 	%r32, [%rd4];
	add.s32 	%r33, %r32, -1;
	st.global.u32 	[%rd4], %r33;
	ld.global.u32 	%r34, [%rd3];
	add.s32 	%r46, %r34, 1;
	st.global.u32 	[%rd3], %r46;
	mov.pred 	%p31, 0;
$L__BB5_12:
	add.s32 	%r47, %r47, 1;
	setp.lt.s32 	%p14, %r47, %r20;
	and.pred  	%p15, %p31, %p14;
	@%p15 bra 	$L__BB5_6;
	not.pred 	%p16, %p31;
	@%p16 bra 	$L__BB5_4;
$L__BB5_14:
	add.s32 	%r44, %r44, 1;
	setp.ne.s32 	%p17, %r44, %r20;
	@%p17 bra 	$L__BB5_3;
	neg.s32 	%r12, %r19;
	mov.b32 	%r50, 0;
$L__BB5_16:
	mul.wide.u32 	%rd15, %r50, 4;
	add.s64 	%rd6, %rd2, %rd15;
$L__BB5_17:
	ld.global.u32 	%r36, [%rd6];
	setp.le.s32 	%p18, %r36, %r22;
	@%p18 bra 	$L__BB5_27;
	mov.b32 	%r51, 0;
$L__BB5_19:
	setp.eq.s32 	%p20, %r51, %r50;
	mov.pred 	%p32, -1;
	@%p20 bra 	$L__BB5_25;
	mul.wide.u32 	%rd16, %r51, 4;
	add.s64 	%rd7, %rd2, %rd16;
	ld.global.u32 	%r38, [%rd7];
	setp.ge.s32 	%p22, %r38, %r22;
	@%p22 bra 	$L__BB5_25;
	mov.u64 	%rd17, %rd1;
	mov.u32 	%r52, %r12;
$L__BB5_22:
	ld.global.u32 	%r39, [%rd17];
	setp.eq.s32 	%p23, %r39, %r50;
	@%p23 bra 	$L__BB5_24;
	add.s32 	%r52, %r52, 1;
	setp.eq.s32 	%p25, %r52, 0;
	add.s64 	%rd17, %rd17, 4;
	@%p25 bra 	$L__BB5_25;
	bra.uni 	$L__BB5_22;
$L__BB5_24:
	st.global.u32 	[%rd17], %r51;
	ld.global.u32 	%r40, [%rd6];
	add.s32 	%r41, %r40, -1;
	st.global.u32 	[%rd6], %r41;
	ld.global.u32 	%r42, [%rd7];
	add.s32 	%r43, %r42, 1;
	st.global.u32 	[%rd7], %r43;
	mov.pred 	%p32, 0;
$L__BB5_25:
	add.s32 	%r51, %r51, 1;
	setp.lt.s32 	%p27, %r51, %r20;
	and.pred  	%p28, %p32, %p27;
	@%p28 bra 	$L__BB5_19;
	not.pred 	%p29, %p32;
	@%p29 bra 	$L__BB5_17;
$L__BB5_27:
	add.s32 	%r50, %r50, 1;
	setp.ne.s32 	%p30, %r50, %r20;
	@%p30 bra 	$L__BB5_16;
$L__BB5_28:
	ret;

}


// ===== COMPILED SASS (sm_100) =====

	.target	sm_100

	.elftype	@"ET_EXEC"


//--------------------- .note.nv.tkinfo           --------------------------
	.section	.note.nv.tkinfo,"",@"SHT_NOTE"
	.sectionflags	@"SHF_NOTE_NV_TKINFO"
	.tkinfo
        /*0018*/ 	.word	0x00000002
        /*0030*/ 	.string	""
        /*0030*/ 	.string	"ptxas"
        /*0030*/ 	.string	"Cuda compilation tools, release 13.0, V13.0.88"
        /*0030*/ 	.string	"Build cuda_13.0.r13.0/compiler.36424714_0"
        /*0030*/ 	.string	"-arch sm_100 -m 64 "



//--------------------- .note.nv.cuinfo           --------------------------
	.section	.note.nv.cuinfo,"",@"SHT_NOTE"
	.sectionflags	@"SHF_NOTE_NV_CUINFO"
        /*0018*/ 	.short	0x0002
        /*001a*/ 	.short	0x0064
        /*001c*/ 	.short	0x0082
	.zero		2


//--------------------- .nv.info                  --------------------------
	.section	.nv.info,"",@"SHT_CUDA_INFO"
	.align	4


	//----- nvinfo : EIATTR_REGCOUNT
	.align		4
        /*0000*/ 	.byte	0x04, 0x2f
        /*0002*/ 	.short	(.L_1 - .L_0)
	.align		4
.L_0:
        /*0004*/ 	.word	index@(hyperedge_clustering)
        /*0008*/ 	.word	0x0000000c


	//----- nvinfo : EIATTR_FRAME_SIZE
	.align		4
.L_1:
        /*000c*/ 	.byte	0x04, 0x11
        /*000e*/ 	.short	(.L_3 - .L_2)
	.align		4
.L_2:
        /*0010*/ 	.word	index@(hyperedge_clustering)
        /*0014*/ 	.word	0x00000000


	//----- nvinfo : EIATTR_REGCOUNT
	.align		4
.L_3:
        /*0018*/ 	.byte	0x04, 0x2f
        /*001a*/ 	.short	(.L_5 - .L_4)
	.align		4
.L_4:
        /*001c*/ 	.word	index@(compute_node_preferences)
        /*0020*/ 	.word	0x00000020


	//----- nvinfo : EIATTR_FRAME_SIZE
	.align		4
.L_5:
        /*0024*/ 	.byte	0x04, 0x11
        /*0026*/ 	.short	(.L_7 - .L_6)
	.align		4
.L_6:
        /*0028*/ 	.word	index@(compute_node_preferences)
        /*002c*/ 	.word	0x00000200


	//----- nvinfo : EIATTR_REGCOUNT
	.align		4
.L_7:
        /*0030*/ 	.byte	0x04, 0x2f
        /*0032*/ 	.short	(.L_9 - .L_8)
	.align		4
.L_8:
        /*0034*/ 	.word	index@(execute_node_assignments)
        /*0038*/ 	.word	0x00000018


	//----- nvinfo : EIATTR_FRAME_SIZE
	.align		4
.L_9:
        /*003c*/ 	.byte	0x04, 0x11
        /*003e*/ 	.short	(.L_11 - .L_10)
	.align		4
.L_10:
        /*0040*/ 	.word	index@(execute_node_assignments)
        /*0044*/ 	.word	0x00000000


	//----- nvinfo : EIATTR_REGCOUNT
	.align		4
.L_11:
        /*0048*/ 	.byte	0x04, 0x2f
        /*004a*/ 	.short	(.L_13 - .L_12)
	.align		4
.L_12:
        /*004c*/ 	.word	index@(compute_refinement_moves_batched)
        /*0050*/ 	.word	0x00000027


	//----- nvinfo : EIATTR_FRAME_SIZE
	.align		4
.L_13:
        /*0054*/ 	.byte	0x04, 0x11
        /*0056*/ 	.short	(.L_15 - .L_14)
	.align		4
.L_14:
        /*0058*/ 	.word	index@(compute_refinement_moves_batched)
        /*005c*/ 	.word	0x00000200


	//----- nvinfo : EIATTR_REGCOUNT
	.align		4
.L_15:
        /*0060*/ 	.byte	0x04, 0x2f
        /*0062*/ 	.short	(.L_17 - .L_16)
	.align		4
.L_16:
        /*0064*/ 	.word	index@(execute_refinement_moves)
        /*0068*/ 	.word	0x0000001e


	//----- nvinfo : EIATTR_FRAME_SIZE
	.align		4
.L_17:
        /*006c*/ 	.byte	0x04, 0x11
        /*006e*/ 	.short	(.L_19 - .L_18)
	.align		4
.L_18:
        /*0070*/ 	.word	index@(execute_refinement_moves)
        /*0074*/ 	.word	0x00000000


	//----- nvinfo : EIATTR_REGCOUNT
	.align		4
.L_19:
        /*0078*/ 	.byte	0x04, 0x2f
        /*007a*/ 	.short	(.L_21 - .L_20)
	.align		4
.L_20:
        /*007c*/ 	.word	index@(balance_final)
        /*0080*/ 	.word	0x00000014


	//----- nvinfo : EIATTR_FRAME_SIZE
	.align		4
.L_21:
        /*0084*/ 	.byte	0x04, 0x11
        /*0086*/ 	.short	(.L_23 - .L_22)
	.align		4
.L_22:
        /*0088*/ 	.word	index@(balance_final)
        /*008c*/ 	.word	0x00000000


	//----- nvinfo : EIATTR_MIN_STACK_SIZE
	.align		4
.L_23:
        /*0090*/ 	.byte	0x04, 0x12
        /*0092*/ 	.short	(.L_25 - .L_24)
	.align		4
.L_24:
        /*0094*/ 	.word	index@(balance_final)
        /*0098*/ 	.word	0x00000000


	//----- nvinfo : EIATTR_MIN_STACK_SIZE
	.align		4
.L_25:
        /*009c*/ 	.byte	0x04, 0x12
        /*009e*/ 	.short	(.L_27 - .L_26)
	.align		4
.L_26:
        /*00a0*/ 	.word	index@(execute_refinement_moves)
        /*00a4*/ 	.word	0x00000000


	//----- nvinfo : EIATTR_MIN_STACK_SIZE
	.align		4
.L_27:
        /*00a8*/ 	.byte	0x04, 0x12
        /*00aa*/ 	.short	(.L_29 - .L_28)
	.align		4
.L_28:
        /*00ac*/ 	.word	index@(compute_refinement_moves_batched)
        /*00b0*/ 	.word	0x00000200


	//----- nvinfo : EIATTR_MIN_STACK_SIZE
	.align		4
.L_29:
        /*00b4*/ 	.byte	0x04, 0x12
        /*00b6*/ 	.short	(.L_31 - .L_30)
	.align		4
.L_30:
        /*00b8*/ 	.word	index@(execute_node_assignments)
        /*00bc*/ 	.word	0x00000000


	//----- nvinfo : EIATTR_MIN_STACK_SIZE
	.align		4
.L_31:
        /*00c0*/ 	.byte	0x04, 0x12
        /*00c2*/ 	.short	(.L_33 - .L_32)
	.align		4
.L_32:
        /*00c4*/ 	.word	index@(compute_node_preferences)
        /*00c8*/ 	.word	0x00000200


	//----- nvinfo : EIATTR_MIN_STACK_SIZE
	.align		4
.L_33:
        /*00cc*/ 	.byte	0x04, 0x12
        /*00ce*/ 	.short	(.L_35 - .L_34)
	.align		4
.L_34:
        /*00d0*/ 	.word	index@(hyperedge_clustering)
        /*00d4*/ 	.word	0x00000000
.L_35:


//--------------------- .nv.compat                --------------------------
	.section	.nv.compat,"",@"SHT_CUDA_COMPAT_INFO"
	.align	4
        /*0000*/ 	.byte	0x02, 0x09, 0x00, 0x00, 0x02, 0x02, 0x01, 0x00, 0x02, 0x05, 0x05, 0x00, 0x03, 0x07, 0x01, 0x01
        /*0010*/ 	.byte	0x02, 0x03, 0x00, 0x00, 0x02, 0x06, 0x01, 0x00, 0x04, 0x0b, 0x08, 0x00, 0x09, 0x00, 0x00, 0x00
        /*0020*/ 	.byte	0x00, 0x00, 0x00, 0x00


//--------------------- .nv.info.balance_final    --------------------------
	.section	.nv.info.balance_final,"",@"SHT_CUDA_INFO"
	.sectionflags	@""
	.align	4


	//----- nvinfo : EIATTR_CUDA_API_VERSION
	.align		4
        /*0000*/ 	.byte	0x04, 0x37
        /*0002*/ 	.short	(.L_37 - .L_36)
.L_36:
        /*0004*/ 	.word	0x00000082


	//----- nvinfo : EIATTR_KPARAM_INFO
	.align		4
.L_37:
        /*0008*/ 	.byte	0x04, 0x17
        /*000a*/ 	.short	(.L_39 - .L_38)
.L_38:
        /*000c*/ 	.word	0x00000000
        /*0010*/ 	.short	0x0005
        /*0012*/ 	.short	0x0018
        /*0014*/ 	.byte	0x00, 0xf5, 0x21, 0x00


	//----- nvinfo : EIATTR_KPARAM_INFO
	.align		4
.L_39:
        /*0018*/ 	.byte	0x04, 0x17
        /*001a*/ 	.short	(.L_41 - .L_40)
.L_40:
        /*001c*/ 	.word	0x00000000
        /*0020*/ 	.short	0x0004
        /*0022*/ 	.short	0x0010
        /*0024*/ 	.byte	0x00, 0xf5, 0x21, 0x00


	//----- nvinfo : EIATTR_KPARAM_INFO
	.align		4
.L_41:
        /*0028*/ 	.byte	0x04, 0x17
        /*002a*/ 	.short	(.L_43 - .L_42)
.L_42:
        /*002c*/ 	.word	0x00000000
        /*0030*/ 	.short	0x0003
        /*0032*/ 	.short	0x000c
        /*0034*/ 	.byte	0x00, 0xf0, 0x11, 0x00


	//----- nvinfo : EIATTR_KPARAM_INFO
	.align		4
.L_43:
        /*0038*/ 	.byte	0x04, 0x17
        /*003a*/ 	.short	(.L_45 - .L_44)
.L_44:
        /*003c*/ 	.word	0x00000000
        /*0040*/ 	.short	0x0002
        /*0042*/ 	.short	0x0008
        /*0044*/ 	.byte	0x00, 0xf0, 0x11, 0x00


	//----- nvinfo : EIATTR_KPARAM_INFO
	.align		4
.L_45:
        /*0048*/ 	.byte	0x04, 0x17
        /*004a*/ 	.short	(.L_47 - .L_46)
.L_46:
        /*004c*/ 	.word	0x00000000
        /*0050*/ 	.short	0x0001
        /*0052*/ 	.short	0x0004
        /*0054*/ 	.byte	0x00, 0xf0, 0x11, 0x00


	//----- nvinfo : EIATTR_KPARAM_INFO
	.align		4
.L_47:
        /*0058*/ 	.byte	0x04, 0x17
        /*005a*/ 	.short	(.L_49 - .L_48)
.L_48:
        /*005c*/ 	.word	0x00000000
        /*0060*/ 	.short	0x0000
        /*0062*/ 	.short	0x0000
        /*0064*/ 	.byte	0x00, 0xf0, 0x11, 0x00


	//----- nvinfo : EIATTR_SPARSE_MMA_MASK
	.align		4
.L_49:
        /*0068*/ 	.byte	0x03, 0x50
        /*006a*/ 	.short	0x0000


	//----- nvinfo : EIATTR_MAXREG_COUNT
	.align		4
        /*006c*/ 	.byte	0x03, 0x1b
        /*006e*/ 	.short	0x00ff


	//----- nvinfo : EIATTR_MERCURY_ISA_VERSION
	.align		4
        /*0070*/ 	.byte	0x03, 0x5f
        /*0072*/ 	.short	0x0101


	//----- nvinfo : EIATTR_VRC_CTA_INIT_COUNT
	.align		4
        /*0074*/ 	.byte	0x02, 0x4a
	.zero		1
	.zero		1


	//----- nvinfo : EIATTR_EXIT_INSTR_OFFSETS
	.align		4
        /*0078*/ 	.byte	0x04, 0x1c
        /*007a*/ 	.short	(.L_51 - .L_50)


	//   ....[0]....
.L_50:
        /*007c*/ 	.word	0x00000040


	//   ....[1]....
        /*0080*/ 	.word	0x00000080


	//   ....[2]....
        /*0084*/ 	.word	0x00000730


	//----- nvinfo : EIATTR_CBANK_PARAM_SIZE
	.align		4
.L_51:
        /*0088*/ 	.byte	0x03, 0x19
        /*008a*/ 	.short	0x0020


	//----- nvinfo : EIATTR_PARAM_CBANK
	.align		4
        /*008c*/ 	.byte	0x04, 0x0a
        /*008e*/ 	.short	(.L_53 - .L_52)
	.align		4
.L_52:
        /*0090*/ 	.word	index@(.nv.constant0.balance_final)
        /*0094*/ 	.short	0x0380
        /*0096*/ 	.short	0x0020


	//----- nvinfo : EIATTR_SW_WAR
	.align		4
.L_53:
        /*0098*/ 	.byte	0x04, 0x36
        /*009a*/ 	.short	(.L_55 - .L_54)
.L_54:
        /*009c*/ 	.word	0x00000008
.L_55:


//--------------------- .nv.info.execute_refinement_moves --------------------------
	.section	.nv.info.execute_refinement_moves,"",@"SHT_CUDA_INFO"
	.sectionflags	@""
	.align	4


	//----- nvinfo : EIATTR_CUDA_API_VERSION
	.align		4
        /*0000*/ 	.byte	0x04, 0x37
        /*0002*/ 	.short	(.L_57 - .L_56)
.L_56:
        /*0004*/ 	.word	0x00000082


	//----- nvinfo : EIATTR_KPARAM_INFO
	.align		4
.L_57:
        /*0008*/ 	.byte	0x04, 0x17
        /*000a*/ 	.short	(.L_59 - .L_58)
.L_58:
        /*000c*/ 	.word	0x00000000
        /*0010*/ 	.short	0x0006
        /*0012*/ 	.short	0x0030
        /*0014*/ 	.byte	0x00, 0xf5, 0x21, 0x00


	//----- nvinfo : EIATTR_KPARAM_INFO
	.align		4
.L_59:
        /*0018*/ 	.byte	0x04, 0x17
        /*001a*/ 	.short	(.L_61 - .L_60)
.L_60:
        /*001c*/ 	.word	0x00000000
        /*0020*/ 	.short	0x0005
        /*0022*/ 	.short	0x0028
        /*0024*/ 	.byte	0x00, 0xf5, 0x21, 0x00


	//----- nvinfo : EIATTR_KPARAM_INFO
	.align		4
.L_61:
        /*0028*/ 	.byte	0x04, 0x17
        /*002a*/ 	.short	(.L_63 - .L_62)
.L_62:
        /*002c*/ 	.word	0x00000000
        /*0030*/ 	.short	0x0004
        /*0032*/ 	.short	0x0020
        /*0034*/ 	.byte	0x00, 0xf5, 0x21, 0x00


	//----- nvinfo : EIATTR_KPARAM_INFO
	.align		4
.L_63:
        /*0038*/ 	.byte	0x04, 0x17
        /*003a*/ 	.short	(.L_65 - .L_64)
.L_64:
        /*003c*/ 	.word	0x00000000
        /*0040*/ 	.short	0x0003
        /*0042*/ 	.short	0x0018
        /*0044*/ 	.byte	0x00, 0xf0, 0x11, 0x00


	//----- nvinfo : EIATTR_KPARAM_INFO
	.align		4
.L_65:
        /*0048*/ 	.byte	0x04, 0x17
        /*004a*/ 	.short	(.L_67 - .L_66)
.L_66:
        /*004c*/ 	.word	0x00000000
        /*0050*/ 	.short	0x0002
        /*0052*/ 	.short	0x0010
        /*0054*/ 	.byte	0x00, 0xf5, 0x21, 0x00


	//----- nvinfo : EIATTR_KPARAM_INFO
	.align		4
.L_67:
        /*0058*/ 	.byte	0x04, 0x17
        /*005a*/ 	.short	(.L_69 - .L_68)
.L_68:
        /*005c*/ 	.word	0x00000000
        /*0060*/ 	.short	0x0001
        /*0062*/ 	.short	0x0008
        /*0064*/ 	.byte	0x00, 0xf5, 0x21, 0x00


	//----- nvinfo : EIATTR_KPARAM_INFO
	.align		4
.L_69:
        /*0068*/ 	.byte	0x04, 0x17
        /*006a*/ 	.short	(.L_71 - .L_70)
.L_70:
        /*006c*/ 	.word	0x00000000
        /*0070*/ 	.short	0x0000
        /*0072*/ 	.short	0x0000
        /*0074*/ 	.byte	0x00, 0xf0, 0x11, 0x00


	//----- nvinfo : EIATTR_SPARSE_MMA_MASK
	.align		4
.L_71:
        /*0078*/ 	.byte	0x03, 0x50
        /*007a*/ 	.short	0x0000


	//----- nvinfo : EIATTR_MAXREG_COUNT
	.align		4
        /*007c*/ 	.byte	0x03, 0x1b
        /*007e*/ 	.short	0x00ff


	//----- nvinfo : EIATTR_MERCURY_ISA_VERSION
	.align		4
        /*0080*/ 	.byte	0x03, 0x5f
        /*0082*/ 	.short	0x0101


	//----- nvinfo : EIATTR_VRC_CTA_INIT_COUNT
	.align		4
        /*0084*/ 	.byte	0x02, 0x4a
	.zero		1
	.zero		1


	//----- nvinfo : EIATTR_EXIT_INSTR_OFFSETS
	.align		4
        /*0088*/ 	.byte	0x04, 0x1c
        /*008a*/ 	.short	(.L_73 - .L_72)


	//   ....[0]....
.L_72:
        /*008c*/ 	.word	0x00000060


	//   ....[1]....
        /*0090*/ 	.word	0x000008c0


	//   ....[2]....
        /*0094*/ 	.word	0x00000b70


	//----- nvinfo : EIATTR_CBANK_PARAM_SIZE
	.align		4
.L_73:
        /*0098*/ 	.byte	0x03, 0x19
        /*009a*/ 	.short	0x0038


	//----- nvinfo : EIATTR_PARAM_CBANK
	.align		4
        /*009c*/ 	.byte	0x04, 0x0a
        /*009e*/ 	.short	(.L_75 - .L_74)
	.align		4
.L_74:
        /*00a0*/ 	.word	index@(.nv.constant0.execute_refinement_moves)
        /*00a4*/ 	.short	0x0380
        /*00a6*/ 	.short	0x0038


	//----- nvinfo : EIATTR_SW_WAR
	.align		4
.L_75:
        /*00a8*/ 	.byte	0x04, 0x36
        /*00aa*/ 	.short	(.L_77 - .L_76)
.L_76:
        /*00ac*/ 	.word	0x00000008
.L_77:


//--------------------- .nv.info.compute_refinement_moves_batched --------------------------
	.section	.nv.info.compute_refinement_moves_batched,"",@"SHT_CUDA_INFO"
	.sectionflags	@""
	.align	4


	//----- nvinfo : EIATTR_CUDA_API_VERSION
	.align		4
        /*0000*/ 	.byte	0x04, 0x37
        /*0002*/ 	.short	(.L_79 - .L_78)
.L_78:
        /*0004*/ 	.word	0x00000082


	//----- nvinfo : EIATTR_KPARAM_INFO
	.align		4
.L_79:
        /*0008*/ 	.byte	0x04, 0x17
        /*000a*/ 	.short	(.L_81 - .L_80)
.L_80:
        /*000c*/ 	.word	0x00000000
        /*0010*/ 	.short	0x0010
        /*0012*/ 	.short	0x0068
        /*0014*/ 	.byte	0x00, 0xf0, 0x11, 0x00


	//----- nvinfo : EIATTR_KPARAM_INFO
	.align		4
.L_81:
        /*0018*/ 	.byte	0x04, 0x17
        /*001a*/ 	.short	(.L_83 - .L_82)
.L_82:
        /*001c*/ 	.word	0x00000000
        /*0020*/ 	.short	0x000f
        /*0022*/ 	.short	0x0060
        /*0024*/ 	.byte	0x00, 0xf5, 0x21, 0x00


	//----- nvinfo : EIATTR_KPARAM_INFO
	.align		4
.L_83:
        /*0028*/ 	.byte	0x04, 0x17
        /*002a*/ 	.short	(.L_85 - .L_84)
.L_84:
        /*002c*/ 	.word	0x00000000
        /*0030*/ 	.short	0x000e
        /*0032*/ 	.short	0x0058
        /*0034*/ 	.byte	0x00, 0xf5, 0x21, 0x00


	//----- nvinfo : EIATTR_KPARAM_INFO
	.align		4
.L_85:
        /*0038*/ 	.byte	0x04, 0x17
        /*003a*/ 	.short	(.L_87 - .L_86)
.L_86:
        /*003c*/ 	.word	0x00000000
        /*0040*/ 	.short	0x000d
        /*0042*/ 	.short	0x0050
        /*0044*/ 	.byte	0x00, 0xf5, 0x21, 0x00


	//----- nvinfo : EIATTR_KPARAM_INFO
	.align		4
.L_87:
        /*0048*/ 	.byte	0x04, 0x17
        /*004a*/ 	.short	(.L_89 - .L_88)
.L_88:
        /*004c*/ 	.word	0x00000000
        /*0050*/ 	.short	0x000c
        /*0052*/ 	.short	0x0048
        /*0054*/ 	.byte	0x00, 0xf5, 0x21, 0x00


	//----- nvinfo : EIATTR_KPARAM_INFO
	.align		4
.L_89:
        /*0058*/ 	.byte	0x04, 0x17
        /*005a*/ 	.short	(.L_91 - .L_90)
.L_90:
        /*005c*/ 	.word	0x00000000
        /*0060*/ 	.short	0x000b
        /*0062*/ 	.short	0x0040
        /*0064*/ 	.byte	0x00, 0xf5, 0x21, 0x00


	//----- nvinfo : EIATTR_KPARAM_INFO
	.align		4
.L_91:
        /*0068*/ 	.byte	0x04, 0x17
        /*006a*/ 	.short	(.L_93 - .L_92)
.L_92:
        /*006c*/ 	.word	0x00000000
        /*0070*/ 	.short	0x000a
        /*0072*/ 	.short	0x0038
        /*0074*/ 	.byte	0x00, 0xf5, 0x21, 0x00


	//----- nvinfo : EIATTR_KPARAM_INFO
	.align		4
.L_93:
        /*0078*/ 	.byte	0x04, 0x17
        /*007a*/ 	.short	(.L_95 - .L_94)
.L_94:
        /*007c*/ 	.word	0x00000000
        /*0080*/ 	.short	0x0009
        /*0082*/ 	.short	0x0030
        /*0084*/ 	.byte	0x00, 0xf5, 0x21, 0x00


	//----- nvinfo : EIATTR_KPARAM_INFO
	.align		4
.L_95:
        /*0088*/ 	.byte	0x04, 0x17
        /*008a*/ 	.short	(.L_97 - .L_96)
.L_96:
        /*008c*/ 	.word	0x00000000
        /*0090*/ 	.short	0x0008
        /*0092*/ 	.short	0x0028
        /*0094*/ 	.byte	0x00, 0xf5, 0x21, 0x00


	//----- nvinfo : EIATTR_KPARAM_INFO
	.align		4
.L_97:
        /*0098*/ 	.byte	0x04, 0x17
        /*009a*/ 	.short	(.L_99 - .L_98)
.L_98:
        /*009c*/ 	.word	0x00000000
        /*00a0*/ 	.short	0x0007
        /*00a2*/ 	.short	0x0020
        /*00a4*/ 	.byte	0x00, 0xf5, 0x21, 0x00


	//----- nvinfo : EIATTR_KPARAM_INFO
	.align		4
.L_99:
        /*00a8*/ 	.byte	0x04, 0x17
        /*00aa*/ 	.short	(.L_101 - .L_100)
.L_100:
        /*00ac*/ 	.word	0x00000000
        /*00b0*/ 	.short	0x0006
        /*00b2*/ 	.short	0x0018
        /*00b4*/ 	.byte	0x00, 0xf5, 0x21, 0x00


	//----- nvinfo : EIATTR_KPARAM_INFO
	.align		4
.L_101:
        /*00b8*/ 	.byte	0x04, 0x17
        /*00ba*/ 	.short	(.L_103 - .L_102)
.L_102:
        /*00bc*/ 	.word	0x00000000
        /*00c0*/ 	.short	0x0005
        /*00c2*/ 	.short	0x0014
        /*00c4*/ 	.byte	0x00, 0xf0, 0x11, 0x00


	//----- nvinfo : EIATTR_KPARAM_INFO
	.align		4
.L_103:
        /*00c8*/ 	.byte	0x04, 0x17
        /*00ca*/ 	.short	(.L_105 - .L_104)
.L_104:
        /*00cc*/ 	.word	0x00000000
        /*00d0*/ 	.short	0x0004
        /*00d2*/ 	.short	0x0010
        /*00d4*/ 	.byte	0x00, 0xf0, 0x11, 0x00


	//----- nvinfo : EIATTR_KPARAM_INFO
	.align		4
.L_105:
        /*00d8*/ 	.byte	0x04, 0x17
        /*00da*/ 	.short	(.L_107 - .L_106)
.L_106:
        /*00dc*/ 	.word	0x00000000
        /*00e0*/ 	.short	0x0003
        /*00e2*/ 	.short	0x000c
        /*00e4*/ 	.byte	0x00, 0xf0, 0x11, 0x00


	//----- nvinfo : EIATTR_KPARAM_INFO
	.align		4
.L_107:
        /*00e8*/ 	.byte	0x04, 0x17
        /*00ea*/ 	.short	(.L_109 - .L_108)
.L_108:
        /*00ec*/ 	.word	0x00000000
        /*00f0*/ 	.short	0x0002
        /*00f2*/ 	.short	0x0008
        /*00f4*/ 	.byte	0x00, 0xf0, 0x11, 0x00


	//----- nvinfo : EIATTR_KPARAM_INFO
	.align		4
.L_109:
        /*00f8*/ 	.byte	0x04, 0x17
        /*00fa*/ 	.short	(.L_111 - .L_110)
.L_110:
        /*00fc*/ 	.word	0x00000000
        /*0100*/ 	.short	0x0001
        /*0102*/ 	.short	0x0004
        /*0104*/ 	.byte	0x00, 0xf0, 0x11, 0x00


	//----- nvinfo : EIATTR_KPARAM_INFO
	.align		4
.L_111:
        /*0108*/ 	.byte	0x04, 0x17
        /*010a*/ 	.short	(.L_113 - .L_112)
.L_112:
        /*010c*/ 	.word	0x00000000
        /*0110*/ 	.short	0x0000
        /*0112*/ 	.short	0x0000
        /*0114*/ 	.byte	0x00, 0xf0, 0x11, 0x00


	//----- nvinfo : EIATTR_SPARSE_MMA_MASK
	.align		4
.L_113:
        /*0118*/ 	.byte	0x03, 0x50
        /*011a*/ 	.short	0x0000


	//----- nvinfo : EIATTR_MAXREG_COUNT
	.align		4
        /*011c*/ 	.byte	0x03, 0x1b
        /*011e*/ 	.short	0x00ff


	//----- nvinfo : EIATTR_MERCURY_ISA_VERSION
	.align		4
        /*0120*/ 	.byte	0x03, 0x5f
        /*0122*/ 	.short	0x0101


	//----- nvinfo : EIATTR_INT_WARP_WIDE_INSTR_OFFSETS
	.align		4
        /*0124*/ 	.byte	0x04, 0x31
        /*0126*/ 	.short	(.L_115 - .L_114)


	//   ....[0]....
.L_114:
        /*0128*/ 	.word	0x0002d1a0


	//----- nvinfo : EIATTR_VRC_CTA_INIT_COUNT
	.align		4
.L_115:
        /*012c*/ 	.byte	0x02, 0x4a
	.zero		1
	.zero		1


	//----- nvinfo : EIATTR_EXIT_INSTR_OFFSETS
	.align		4
        /*0130*/ 	.byte	0x04, 0x1c
        /*0132*/ 	.short	(.L_117 - .L_116)


	//   ....[0]....
.L_116:
        /*0134*/ 	.word	0x000000c0


	//   ....[1]....
        /*0138*/ 	.word	0x000001d0


	//   ....[2]....
        /*013c*/ 	.word	0x00000220


	//   ....[3]....
        /*0140*/ 	.word	0x00000290


	//   ....[4]....
        /*0144*/ 	.word	0x0002d130


	//   ....[5]....
        /*0148*/ 	.word	0x0002d3a0


	//----- nvinfo : EIATTR_CRS_STACK_SIZE
	.align		4
.L_117:
        /*014c*/ 	.byte	0x04, 0x1e
        /*014e*/ 	.short	(.L_119 - .L_118)
.L_118:
        /*0150*/ 	.word	0x00000000


	//----- nvinfo : EIATTR_CBANK_PARAM_SIZE
	.align		4
.L_119:
        /*0154*/ 	.byte	0x03, 0x19
        /*0156*/ 	.short	0x006c


	//----- nvinfo : EIATTR_PARAM_CBANK
	.align		4
        /*0158*/ 	.byte	0x04, 0x0a
        /*015a*/ 	.short	(.L_121 - .L_120)
	.align		4
.L_120:
        /*015c*/ 	.word	index@(.nv.constant0.compute_refinement_moves_batched)
        /*0160*/ 	.short	0x0380
        /*0162*/ 	.short	0x006c


	//----- nvinfo : EIATTR_SW_WAR
	.align		4
.L_121:
        /*0164*/ 	.byte	0x04, 0x36
        /*0166*/ 	.short	(.L_123 - .L_122)
.L_122:
        /*0168*/ 	.word	0x00000008
.L_123:


//--------------------- .nv.info.execute_node_assignments --------------------------
	.section	.nv.info.execute_node_assignments,"",@"SHT_CUDA_INFO"
	.sectionflags	@""
	.align	4


	//----- nvinfo : EIATTR_CUDA_API_VERSION
	.align		4
        /*0000*/ 	.byte	0x04, 0x37
        /*0002*/ 	.short	(.L_125 - .L_124)
.L_124:
        /*0004*/ 	.word	0x00000082


	//----- nvinfo : EIATTR_KPARAM_INFO
	.align		4
.L_125:
        /*0008*/ 	.byte	0x04, 0x17
        /*000a*/ 	.short	(.L_127 - .L_126)
.L_126:
        /*000c*/ 	.word	0x00000000
        /*0010*/ 	.short	0x0006
        /*0012*/ 	.short	0x0028
        /*0014*/ 	.byte	0x00, 0xf5, 0x21, 0x00


	//----- nvinfo : EIATTR_KPARAM_INFO
	.align		4
.L_127:
        /*0018*/ 	.byte	0x04, 0x17
        /*001a*/ 	.short	(.L_129 - .L_128)
.L_128:
        /*001c*/ 	.word	0x00000000
        /*0020*/ 	.short	0x0005
        /*0022*/ 	.short	0x0020
        /*0024*/ 	.byte	0x00, 0xf5, 0x21, 0x00


	//----- nvinfo : EIATTR_KPARAM_INFO
	.align		4
.L_129:
        /*0028*/ 	.byte	0x04, 0x17
        /*002a*/ 	.short	(.L_131 - .L_130)
.L_130:
        /*002c*/ 	.word	0x00000000
        /*0030*/ 	.short	0x0004
        /*0032*/ 	.short	0x0018
        /*0034*/ 	.byte	0x00, 0xf5, 0x21, 0x00


	//----- nvinfo : EIATTR_KPARAM_INFO
	.align		4
.L_131:
        /*0038*/ 	.byte	0x04, 0x17
        /*003a*/ 	.short	(.L_133 - .L_132)
.L_132:
        /*003c*/ 	.word	0x00000000
        /*0040*/ 	.short	0x0003
        /*0042*/ 	.short	0x0010
        /*0044*/ 	.byte	0x00, 0xf5, 0x21, 0x00


	//----- nvinfo : EIATTR_KPARAM_INFO
	.align		4
.L_133:
        /*0048*/ 	.byte	0x04, 0x17
        /*004a*/ 	.short	(.L_135 - .L_134)
.L_134:
        /*004c*/ 	.word	0x00000000
        /*0050*/ 	.short	0x0002
        /*0052*/ 	.short	0x0008
        /*0054*/ 	.byte	0x00, 0xf0, 0x11, 0x00


	//----- nvinfo : EIATTR_KPARAM_INFO
	.align		4
.L_135:
        /*0058*/ 	.byte	0x04, 0x17
        /*005a*/ 	.short	(.L_137 - .L_136)
.L_136:
        /*005c*/ 	.word	0x00000000
        /*0060*/ 	.short	0x0001
        /*0062*/ 	.short	0x0004
        /*0064*/ 	.byte	0x00, 0xf0, 0x11, 0x00


	//----- nvinfo : EIATTR_KPARAM_INFO
	.align		4
.L_137:
        /*0068*/ 	.byte	0x04, 0x17
        /*006a*/ 	.short	(.L_139 - .L_138)
.L_138:
        /*006c*/ 	.word	0x00000000
        /*0070*/ 	.short	0x0000
        /*0072*/ 	.short	0x0000
        /*0074*/ 	.byte	0x00, 0xf0, 0x11, 0x00


	//----- nvinfo : EIATTR_SPARSE_MMA_MASK
	.align		4
.L_139:
        /*0078*/ 	.byte	0x03, 0x50
        /*007a*/ 	.short	0x0000


	//----- nvinfo : EIATTR_MAXREG_COUNT
	.align		4
        /*007c*/ 	.byte	0x03, 0x1b
        /*007e*/ 	.short	0x00ff


	//----- nvinfo : EIATTR_MERCURY_ISA_VERSION
	.align		4
        /*0080*/ 	.byte	0x03, 0x5f
        /*0082*/ 	.short	0x0101


	//----- nvinfo : EIATTR_VRC_CTA_INIT_COUNT
	.align		4
        /*0084*/ 	.byte	0x02, 0x4a
	.zero		1
	.zero		1


	//----- nvinfo : EIATTR_EXIT_INSTR_OFFSETS
	.align		4
        /*0088*/ 	.byte	0x04, 0x1c
        /*008a*/ 	.short	(.L_141 - .L_140)


	//   ....[0]....
.L_140:
        /*008c*/ 	.word	0x00000060


	//   ....[1]....
        /*0090*/ 	.word	0x000006e0


	//   ....[2]....
        /*0094*/ 	.word	0x00001160


	//   ....[3]....
        /*0098*/ 	.word	0x00001490


	//----- nvinfo : EIATTR_CBANK_PARAM_SIZE
	.align		4
.L_141:
        /*009c*/ 	.byte	0x03, 0x19
        /*009e*/ 	.short	0x0030


	//----- nvinfo : EIATTR_PARAM_CBANK
	.align		4
        /*00a0*/ 	.byte	0x04, 0x0a
        /*00a2*/ 	.short	(.L_143 - .L_142)
	.align		4
.L_142:
        /*00a4*/ 	.word	index@(.nv.constant0.execute_node_assignments)
        /*00a8*/ 	.short	0x0380
        /*00aa*/ 	.short	0x0030


	//----- nvinfo : EIATTR_SW_WAR
	.align		4
.L_143:
        /*00ac*/ 	.byte	0x04, 0x36
        /*00ae*/ 	.short	(.L_145 - .L_144)
.L_144:
        /*00b0*/ 	.word	0x00000008
.L_145:


//--------------------- .nv.info.compute_node_preferences --------------------------
	.section	.nv.info.compute_node_preferences,"",@"SHT_CUDA_INFO"
	.sectionflags	@""
	.align	4


	//----- nvinfo : EIATTR_CUDA_API_VERSION
	.align		4
        /*0000*/ 	.byte	0x04, 0x37
        /*0002*/ 	.short	(.L_147 - .L_146)
.L_146:
        /*0004*/ 	.word	0x00000082


	//----- nvinfo : EIATTR_KPARAM_INFO
	.align		4
.L_147:
        /*0008*/ 	.byte	0x04, 0x17
        /*000a*/ 	.short	(.L_149 - .L_148)
.L_148:
        /*000c*/ 	.word	0x00000000
        /*0010*/ 	.short	0x0008
        /*0012*/ 	.short	0x0038
        /*0014*/ 	.byte	0x00, 0xf5, 0x21, 0x00


	//----- nvinfo : EIATTR_KPARAM_INFO
	.align		4
.L_149:
        /*0018*/ 	.byte	0x04, 0x17
        /*001a*/ 	.short	(.L_151 - .L_150)
.L_150:
        /*001c*/ 	.word	0x00000000
        /*0020*/ 	.short	0x0007
        /*0022*/ 	.short	0x0030
        /*0024*/ 	.byte	0x00, 0xf5, 0x21, 0x00


	//----- nvinfo : EIATTR_KPARAM_INFO
	.align		4
.L_151:
        /*0028*/ 	.byte	0x04, 0x17
        /*002a*/ 	.short	(.L_153 - .L_152)
.L_152:
        /*002c*/ 	.word	0x00000000
        /*0030*/ 	.short	0x0006
        /*0032*/ 	.short	0x0028
        /*0034*/ 	.byte	0x00, 0xf5, 0x21, 0x00


	//----- nvinfo : EIATTR_KPARAM_INFO
	.align		4
.L_153:
        /*0038*/ 	.byte	0x04, 0x17
        /*003a*/ 	.short	(.L_155 - .L_154)
.L_154:
        /*003c*/ 	.word	0x00000000
        /*0040*/ 	.short	0x0005
        /*0042*/ 	.short	0x0020
        /*0044*/ 	.byte	0x00, 0xf5, 0x21, 0x00


	//----- nvinfo : EIATTR_KPARAM_INFO
	.align		4
.L_155:
        /*0048*/ 	.byte	0x04, 0x17
        /*004a*/ 	.short	(.L_157 - .L_156)
.L_156:
        /*004c*/ 	.word	0x00000000
        /*0050*/ 	.short	0x0004
        /*0052*/ 	.short	0x0018
        /*0054*/ 	.byte	0x00, 0xf5, 0x21, 0x00


	//----- nvinfo : EIATTR_KPARAM_INFO
	.align		4
.L_157:
        /*0058*/ 	.byte	0x04, 0x17
        /*005a*/ 	.short	(.L_159 - .L_158)
.L_158:
        /*005c*/ 	.word	0x00000000
        /*0060*/ 	.short	0x0003
        /*0062*/ 	.short	0x0010
        /*0064*/ 	.byte	0x00, 0xf5, 0x21, 0x00


	//----- nvinfo : EIATTR_KPARAM_INFO
	.align		4
.L_159:
        /*0068*/ 	.byte	0x04, 0x17
        /*006a*/ 	.short	(.L_161 - .L_160)
.L_160:
        /*006c*/ 	.word	0x00000000
        /*0070*/ 	.short	0x0002
        /*0072*/ 	.short	0x0008
        /*0074*/ 	.byte	0x00, 0xf0, 0x11, 0x00


	//----- nvinfo : EIATTR_KPARAM_INFO
	.align		4
.L_161:
        /*0078*/ 	.byte	0x04, 0x17
        /*007a*/ 	.short	(.L_163 - .L_162)
.L_162:
        /*007c*/ 	.word	0x00000000
        /*0080*/ 	.short	0x0001
        /*0082*/ 	.short	0x0004
        /*0084*/ 	.byte	0x00, 0xf0, 0x11, 0x00


	//----- nvinfo : EIATTR_KPARAM_INFO
	.align		4
.L_163:
        /*0088*/ 	.byte	0x04, 0x17
        /*008a*/ 	.short	(.L_165 - .L_164)
.L_164:
        /*008c*/ 	.word	0x00000000
        /*0090*/ 	.short	0x0000
        /*0092*/ 	.short	0x0000
        /*0094*/ 	.byte	0x00, 0xf0, 0x11, 0x00


	//----- nvinfo : EIATTR_SPARSE_MMA_MASK
	.align		4
.L_165:
        /*0098*/ 	.byte	0x03, 0x50
        /*009a*/ 	.short	0x0000


	//----- nvinfo : EIATTR_MAXREG_COUNT
	.align		4
        /*009c*/ 	.byte	0x03, 0x1b
        /*009e*/ 	.short	0x00ff


	//----- nvinfo : EIATTR_MERCURY_ISA_VERSION
	.align		4
        /*00a0*/ 	.byte	0x03, 0x5f
        /*00a2*/ 	.short	0x0101


	//----- nvinfo : EIATTR_VRC_CTA_INIT_COUNT
	.align		4
        /*00a4*/ 	.byte	0x02, 0x4a
	.zero		1
	.zero		1


	//----- nvinfo : EIATTR_EXIT_INSTR_OFFSETS
	.align		4
        /*00a8*/ 	.byte	0x04, 0x1c
        /*00aa*/ 	.short	(.L_167 - .L_166)


	//   ....[0]....
.L_166:
        /*00ac*/ 	.word	0x00000080


	//   ....[1]....
        /*00b0*/ 	.word	0x000011d0


	//----- nvinfo : EIATTR_CRS_STACK_SIZE
	.align		4
.L_167:
        /*00b4*/ 	.byte	0x04, 0x1e
        /*00b6*/ 	.short	(.L_169 - .L_168)
.L_168:
        /*00b8*/ 	.word	0x00000000


	//----- nvinfo : EIATTR_CBANK_PARAM_SIZE
	.align		4
.L_169:
        /*00bc*/ 	.byte	0x03, 0x19
        /*00be*/ 	.short	0x0040


	//----- nvinfo : EIATTR_PARAM_CBANK
	.align		4
        /*00c0*/ 	.byte	0x04, 0x0a
        /*00c2*/ 	.short	(.L_171 - .L_170)
	.align		4
.L_170:
        /*00c4*/ 	.word	index@(.nv.constant0.compute_node_preferences)
        /*00c8*/ 	.short	0x0380
        /*00ca*/ 	.short	0x0040


	//----- nvinfo : EIATTR_SW_WAR
	.align		4
.L_171:
        /*00cc*/ 	.byte	0x04, 0x36
        /*00ce*/ 	.short	(.L_173 - .L_172)
.L_172:
        /*00d0*/ 	.word	0x00000008
.L_173:


//--------------------- .nv.info.hyperedge_clustering --------------------------
	.section	.nv.info.hyperedge_clustering,"",@"SHT_CUDA_INFO"
	.sectionflags	@""
	.align	4


	//----- nvinfo : EIATTR_CUDA_API_VERSION
	.align		4
        /*0000*/ 	.byte	0x04, 0x37
        /*0002*/ 	.short	(.L_175 - .L_174)
.L_174:
        /*0004*/ 	.word	0x00000082


	//----- nvinfo : EIATTR_KPARAM_INFO
	.align		4
.L_175:
        /*0008*/ 	.byte	0x04, 0x17
        /*000a*/ 	.short	(.L_177 - .L_176)
.L_176:
        /*000c*/ 	.word	0x00000000
        /*0010*/ 	.short	0x0003
        /*0012*/ 	.short	0x0010
        /*0014*/ 	.byte	0x00, 0xf5, 0x21, 0x00


	//----- nvinfo : EIATTR_KPARAM_INFO
	.align		4
.L_177:
        /*0018*/ 	.byte	0x04, 0x17
        /*001a*/ 	.short	(.L_179 - .L_178)
.L_178:
        /*001c*/ 	.word	0x00000000
        /*0020*/ 	.short	0x0002
        /*0022*/ 	.short	0x0008
        /*0024*/ 	.byte	0x00, 0xf5, 0x21, 0x00


	//----- nvinfo : EIATTR_KPARAM_INFO
	.align		4
.L_179:
        /*0028*/ 	.byte	0x04, 0x17
        /*002a*/ 	.short	(.L_181 - .L_180)
.L_180:
        /*002c*/ 	.word	0x00000000
        /*0030*/ 	.short	0x0001
        /*0032*/ 	.short	0x0004
        /*0034*/ 	.byte	0x00, 0xf0, 0x11, 0x00


	//----- nvinfo : EIATTR_KPARAM_INFO
	.align		4
.L_181:
        /*0038*/ 	.byte	0x04, 0x17
        /*003a*/ 	.short	(.L_183 - .L_182)
.L_182:
        /*003c*/ 	.word	0x00000000
        /*0040*/ 	.short	0x0000
        /*0042*/ 	.short	0x0000
        /*0044*/ 	.byte	0x00, 0xf0, 0x11, 0x00


	//----- nvinfo : EIATTR_SPARSE_MMA_MASK
	.align		4
.L_183:
        /*0048*/ 	.byte	0x03, 0x50
        /*004a*/ 	.short	0x0000


	//----- nvinfo : EIATTR_MAXREG_COUNT
	.align		4
        /*004c*/ 	.byte	0x03, 0x1b
        /*004e*/ 	.short	0x00ff


	//----- nvinfo : EIATTR_MERCURY_ISA_VERSION
	.align		4
        /*0050*/ 	.byte	0x03, 0x5f
        /*0052*/ 	.short	0x0101


	//----- nvinfo : EIATTR_VRC_CTA_INIT_COUNT
	.align		4
        /*0054*/ 	.byte	0x02, 0x4a
	.zero		1
	.zero		1


	//----- nvinfo : EIATTR_EXIT_INSTR_OFFSETS
	.align		4
        /*0058*/ 	.byte	0x04, 0x1c
        /*005a*/ 	.short	(.L_185 - .L_184)


	//   ....[0]....
.L_184:
        /*005c*/ 	.word	0x00000070


	//   ....[1]....
        /*0060*/ 	.word	0x00000220


	//----- nvinfo : EIATTR_CRS_STACK_SIZE
	.align		4
.L_185:
        /*0064*/ 	.byte	0x04, 0x1e
        /*0066*/ 	.short	(.L_187 - .L_186)
.L_186:
        /*0068*/ 	.word	0x00000000


	//----- nvinfo : EIATTR_CBANK_PARAM_SIZE
	.align		4
.L_187:
        /*006c*/ 	.byte	0x03, 0x19
        /*006e*/ 	.short	0x0018


	//----- nvinfo : EIATTR_PARAM_CBANK
	.align		4
        /*0070*/ 	.byte	0x04, 0x0a
        /*0072*/ 	.short	(.L_189 - .L_188)
	.align		4
.L_188:
        /*0074*/ 	.word	index@(.nv.constant0.hyperedge_clustering)
        /*0078*/ 	.short	0x0380
        /*007a*/ 	.short	0x0018


	//----- nvinfo : EIATTR_SW_WAR
	.align		4
.L_189:
        /*007c*/ 	.byte	0x04, 0x36
        /*007e*/ 	.short	(.L_191 - .L_190)
.L_190:
        /*0080*/ 	.word	0x00000008
.L_191:


//--------------------- .nv.callgraph             --------------------------
	.section	.nv.callgraph,"",@"SHT_CUDA_CALLGRAPH"
	.align	4
	.sectionentsize	8
	.align		4
        /*0000*/ 	.word	0x00000000
	.align		4
        /*0004*/ 	.word	0xffffffff
	.align		4
        /*0008*/ 	.word	0x00000000
	.align		4
        /*000c*/ 	.word	0xfffffffe
	.align		4
        /*0010*/ 	.word	0x00000000
	.align		4
        /*0014*/ 	.word	0xfffffffd
	.align		4
        /*0018*/ 	.word	0x00000000
	.align		4
        /*001c*/ 	.word	0xfffffffc


//--------------------- .text.balance_final       --------------------------
	.section	.text.balance_final,"ax",@progbits
	.align	128
        .global         balance_final
        .type           balance_final,@function
        .size           balance_final,(.L_x_1364 - balance_final)
        .other          balance_final,@"STO_CUDA_ENTRY STV_DEFAULT"
balance_final:
.text.balance_final:
[----:B------:R-:W-:Y:S01]  /*0000*/  LDC R1, c[0x0][0x37c] ;  /* 0x0000df00ff017b82 */ /* 0x000fe20000000800 */
[----:B------:R-:W0:Y:S07]  /*0010*/  S2R R0, SR_TID.X ;  /* 0x0000000000007919 */ /* 0x000e2e0000002100 */
[----:B------:R-:W0:Y:S02]  /*0020*/  S2UR UR4, SR_CTAID.X ;  /* 0x00000000000479c3 */ /* 0x000e240000002500 */
[----:B0-----:R-:W-:-:S13]  /*0030*/  LOP3.LUT P0, RZ, R0, UR4, RZ, 0xfc, !PT ;  /* 0x0000000400ff7c12 */ /* 0x001fda000f80fcff */
[----:B------:R-:W-:Y:S05]  /*0040*/  @P0 EXIT ;  /* 0x000000000000094d */ /* 0x000fea0003800000 */
[----:B------:R-:W0:Y:S02]  /*0050*/  LDC.64 R2, c[0x0][0x380] ;  /* 0x0000e000ff027b82 */ /* 0x000e240000000a00 */
[----:B0-----:R-:W-:-:S04]  /*0060*/  VIMNMX R0, PT, PT, R3, R2, PT ;  /* 0x0000000203007248 */ /* 0x001fc80003fe0100 */
[----:B------:R-:W-:-:S13]  /*0070*/  ISETP.GE.AND P0, PT, R0, 0x1, PT ;  /* 0x000000010000780c */ /* 0x000fda0003f06270 */
[----:B------:R-:W-:Y:S05]  /*0080*/  @!P0 EXIT ;  /* 0x000000000000894d */ /* 0x000fea0003800000 */
[----:B------:R-:W-:Y:S01]  /*0090*/  IMAD.MOV.U32 R11, RZ, RZ, RZ ;  /* 0x000000ffff0b7224 */ /* 0x000fe200078e00ff */
[----:B------:R-:W0:Y:S01]  /*00a0*/  LDCU.64 UR10, c[0x0][0x358] ;  /* 0x00006b00ff0a77ac */ /* 0x000e220008000a00 */
[----:B------:R-:W-:-:S05]  /*00b0*/  NOP ;  /* 0x0000000000007918 */ /* 0x000fca0000000000 */
.L_x_6:
[----:B01----:R-:W1:Y:S02]  /*00c0*/  LDC.64 R2, c[0x0][0x398] ;  /* 0x0000e600ff027b82 */ /* 0x003e640000000a00 */
[----:B-1----:R-:W-:-:S05]  /*00d0*/  IMAD.WIDE.U32 R2, R11, 0x4, R2 ;  /* 0x000000040b027825 */ /* 0x002fca00078e0002 */
[----:B0-----:R0:W5:Y:S02]  /*00e0*/  LDG.E R13, desc[UR10][R2.64] ;  /* 0x0000000a020d7981 */ /* 0x001164000c1e1900 */
.L_x_5:
[----:B-1----:R-:W1:Y:S02]  /*00f0*/  LDCU UR4, c[0x0][0x388] ;  /* 0x00007100ff0477ac */ /* 0x002e640008000800 */
[----:B-1---5:R-:W-:-:S13]  /*0100*/  ISETP.GE.AND P0, PT, R13, UR4, PT ;  /* 0x000000040d007c0c */ /* 0x022fda000bf06270 */
[----:B--2---:R-:W-:Y:S05]  /*0110*/  @P0 BRA `(.L_x_0) ;  /* 0x0000000000940947 */ /* 0x004fea0003800000 */
[----:B------:R-:W-:-:S07]  /*0120*/  IMAD.MOV.U32 R0, RZ, RZ, RZ ;  /* 0x000000ffff007224 */ /* 0x000fce00078e00ff */
.L_x_4:
[----:B------:R-:W-:Y:S02]  /*0130*/  ISETP.NE.AND P1, PT, R0, R11, PT ;  /* 0x0000000b0000720c */ /* 0x000fe40003f25270 */
[----:B------:R-:W-:-:S11]  /*0140*/  PLOP3.LUT P0, PT, PT, PT, PT, 0x80, 0x8 ;  /* 0x000000000008781c */ /* 0x000fd60003f0f070 */
[----:B-12---:R-:W-:Y:S05]  /*0150*/  @!P1 BRA `(.L_x_1) ;  /* 0x0000000000709947 */ /* 0x006fea0003800000 */
[----:B------:R-:W1:Y:S01]  /*0160*/  LDC.64 R4, c[0x0][0x398] ;  /* 0x0000e600ff047b82 */ /* 0x000e620000000a00 */
[----:B------:R-:W2:Y:S01]  /*0170*/  LDCU UR4, c[0x0][0x388] ;  /* 0x00007100ff0477ac */ /* 0x000ea20008000800 */
[----:B-1----:R-:W-:-:S05]  /*0180*/  IMAD.WIDE.U32 R4, R0, 0x4, R4 ;  /* 0x0000000400047825 */ /* 0x002fca00078e0004 */
[----:B------:R-:W2:Y:S02]  /*0190*/  LDG.E R6, desc[UR10][R4.64] ;  /* 0x0000000a04067981 */ /* 0x000ea4000c1e1900 */
[----:B--2---:R-:W-:-:S13]  /*01a0*/  ISETP.GT.AND P1, PT, R6, UR4, PT ;  /* 0x0000000406007c0c */ /* 0x004fda000bf24270 */
[----:B------:R-:W-:Y:S05]  /*01b0*/  @!P1 BRA `(.L_x_1) ;  /* 0x0000000000589947 */ /* 0x000fea0003800000 */
[----:B------:R-:W1:Y:S02]  /*01c0*/  LDC.64 R6, c[0x0][0x390] ;  /* 0x0000e400ff067b82 */ /* 0x000e640000000a00 */
[----:B-1----:R-:W2:Y:S02]  /*01d0*/  LDG.E R9, desc[UR10][R6.64] ;  /* 0x0000000a06097981 */ /* 0x002ea4000c1e1900 */
[----:B--2---:R-:W-:-:S13]  /*01e0*/  ISETP.NE.AND P1, PT, R9, R0, PT ;  /* 0x000000000900720c */ /* 0x004fda0003f25270 */
[----:B------:R-:W-:Y:S05]  /*01f0*/  @!P1 BRA `(.L_x_2) ;  /* 0x0000000000289947 */ /* 0x000fea0003800000 */
[----:B------:R-:W1:Y:S01]  /*0200*/  LDC.64 R8, c[0x0][0x390] ;  /* 0x0000e400ff087b82 */ /* 0x000e620000000a00 */
[----:B------:R-:W-:Y:S01]  /*0210*/  IMAD.MOV.U32 R15, RZ, RZ, RZ ;  /* 0x000000ffff0f7224 */ /* 0x000fe200078e00ff */
[----:B------:R-:W2:Y:S06]  /*0220*/  LDCU UR4, c[0x0][0x380] ;  /* 0x00007000ff0477ac */ /* 0x000eac0008000800 */
.L_x_3:
[----:B------:R-:W-:-:S05]  /*0230*/  VIADD R15, R15, 0x1 ;  /* 0x000000010f0f7836 */ /* 0x000fca0000000000 */
[----:B--2---:R-:W-:-:S13]  /*0240*/  ISETP.NE.AND P1, PT, R15, UR4, PT ;  /* 0x000000040f007c0c */ /* 0x004fda000bf25270 */
[----:B------:R-:W-:Y:S05]  /*0250*/  @!P1 BRA `(.L_x_1) ;  /* 0x0000000000309947 */ /* 0x000fea0003800000 */
[----:B-1----:R-:W-:-:S05]  /*0260*/  IMAD.WIDE.U32 R6, R15, 0x4, R8 ;  /* 0x000000040f067825 */ /* 0x002fca00078e0008 */
[----:B------:R-:W2:Y:S02]  /*0270*/  LDG.E R17, desc[UR10][R6.64] ;  /* 0x0000000a06117981 */ /* 0x000ea4000c1e1900 */
[----:B--2---:R-:W-:-:S13]  /*0280*/  ISETP.NE.AND P1, PT, R17, R0, PT ;  /* 0x000000001100720c */ /* 0x004fda0003f25270 */
[----:B------:R-:W-:Y:S05]  /*0290*/  @P1 BRA `(.L_x_3) ;  /* 0xfffffffc00e41947 */ /* 0x000fea000383ffff */
.L_x_2:
[----:B------:R2:W-:Y:S04]  /*02a0*/  STG.E desc[UR10][R6.64], R11 ;  /* 0x0000000b06007986 */ /* 0x0005e8000c10190a */
[----:B------:R-:W3:Y:S02]  /*02b0*/  LDG.E R8, desc[UR10][R4.64] ;  /* 0x0000000a04087981 */ /* 0x000ee4000c1e1900 */
[----:B---3--:R-:W-:-:S05]  /*02c0*/  VIADD R9, R8, 0xffffffff ;  /* 0xffffffff08097836 */ /* 0x008fca0000000000 */
[----:B------:R2:W-:Y:S04]  /*02d0*/  STG.E desc[UR10][R4.64], R9 ;  /* 0x0000000904007986 */ /* 0x0005e8000c10190a */
[----:B------:R-:W3:Y:S01]  /*02e0*/  LDG.E R13, desc[UR10][R2.64] ;  /* 0x0000000a020d7981 */ /* 0x000ee2000c1e1900 */
[----:B------:R-:W-:Y:S01]  /*02f0*/  PLOP3.LUT P0, PT, PT, PT, PT, 0x8, 0x80 ;  /* 0x000000000080781c */ /* 0x000fe20003f0e170 */
[----:B---3--:R-:W-:-:S05]  /*0300*/  VIADD R13, R13, 0x1 ;  /* 0x000000010d0d7836 */ /* 0x008fca0000000000 */
[----:B------:R2:W-:Y:S07]  /*0310*/  STG.E desc[UR10][R2.64], R13 ;  /* 0x0000000d02007986 */ /* 0x0005ee000c10190a */
.L_x_1:
[----:B------:R-:W3:Y:S01]  /*0320*/  LDCU UR4, c[0x0][0x384] ;  /* 0x00007080ff0477ac */ /* 0x000ee20008000800 */
[----:B------:R-:W-:-:S05]  /*0330*/  VIADD R0, R0, 0x1 ;  /* 0x0000000100007836 */ /* 0x000fca0000000000 */
[----:B---3--:R-:W-:-:S13]  /*0340*/  ISETP.LT.AND P1, PT, R0, UR4, PT ;  /* 0x0000000400007c0c */ /* 0x008fda000bf21270 */
[----:B------:R-:W-:Y:S05]  /*0350*/  @P0 BRA P1, `(.L_x_4) ;  /* 0xfffffffc00740947 */ /* 0x000fea000083ffff */
[----:B------:R-:W-:Y:S05]  /*0360*/  @!P0 BRA `(.L_x_5) ;  /* 0xfffffffc00608947 */ /* 0x000fea000383ffff */
.L_x_0:
[----:B------:R-:W3:Y:S01]  /*0370*/  LDCU UR4, c[0x0][0x384] ;  /* 0x00007080ff0477ac */ /* 0x000ee20008000800 */
[----:B--2---:R-:W-:-:S05]  /*0380*/  VIADD R11, R11, 0x1 ;  /* 0x000000010b0b7836 */ /* 0x004fca0000000000 */
[----:B---3--:R-:W-:-:S13]  /*0390*/  ISETP.NE.AND P0, PT, R11, UR4, PT ;  /* 0x000000040b007c0c */ /* 0x008fda000bf05270 */
[----:B------:R-:W-:Y:S05]  /*03a0*/  @P0 BRA `(.L_x_6) ;  /* 0xfffffffc00440947 */ /* 0x000fea000383ffff */
[----:B------:R-:W2:Y:S01]  /*03b0*/  LDCU UR7, c[0x0][0x380] ;  /* 0x00007000ff0777ac */ /* 0x000ea20008000800 */
[----:B-1----:R-:W-:Y:S01]  /*03c0*/  IMAD.MOV.U32 R9, RZ, RZ, RZ ;  /* 0x000000ffff097224 */ /* 0x002fe200078e00ff */
[----:B--2---:R-:W-:-:S12]  /*03d0*/  UIADD3 UR7, UPT, UPT, -UR7, URZ, URZ ;  /* 0x000000ff07077290 */ /* 0x004fd8000fffe1ff */
.L_x_13:
[----:B0-----:R-:W0:Y:S02]  /*03e0*/  LDC.64 R2, c[0x0][0x398] ;  /* 0x0000e600ff027b82 */ /* 0x001e240000000a00 */
[----:B0-----:R-:W-:-:S07]  /*03f0*/  IMAD.WIDE.U32 R2, R9, 0x4, R2 ;  /* 0x0000000409027825 */ /* 0x001fce00078e0002 */
.L_x_12:
[----:B------:R-:W2:Y:S01]  /*0400*/  LDG.E R0, desc[UR10][R2.64] ;  /* 0x0000000a02007981 */ /* 0x000ea2000c1e1900 */
[----:B------:R-:W2:Y:S02]  /*0410*/  LDCU UR4, c[0x0][0x38c] ;  /* 0x00007180ff0477ac */ /* 0x000ea40008000800 */
[----:B--2---:R-:W-:-:S13]  /*0420*/  ISETP.GT.AND P0, PT, R0, UR4, PT ;  /* 0x0000000400007c0c */ /* 0x004fda000bf04270 */
[----:B------:R-:W-:Y:S05]  /*0430*/  @!P0 BRA `(.L_x_7) ;  /* 0x0000000000ac8947 */ /* 0x000fea0003800000 */
[----:B------:R-:W-:-:S07]  /*0440*/  HFMA2 R11, -RZ, RZ, 0, 0 ;  /* 0x00000000ff0b7431 */ /* 0x000fce00000001ff */
.L_x_11:
[----:B------:R-:W-:Y:S02]  /*0450*/  ISETP.NE.AND P1, PT, R11, R9, PT ;  /* 0x000000090b00720c */ /* 0x000fe40003f25270 */
[----:B------:R-:W-:-:S11]  /*0460*/  PLOP3.LUT P0, PT, PT, PT, PT, 0x80, 0x8 ;  /* 0x000000000008781c */ /* 0x000fd60003f0f070 */
[----:B------:R-:W-:Y:S05]  /*0470*/  @!P1 BRA `(.L_x_8) ;  /* 0x0000000000889947 */ /* 0x000fea0003800000 */
[----:B------:R-:W0:Y:S01]  /*0480*/  LDC.64 R6, c[0x0][0x398] ;  /* 0x0000e600ff067b82 */ /* 0x000e220000000a00 */
[----:B------:R-:W1:Y:S01]  /*0490*/  LDCU UR4, c[0x0][0x38c] ;  /* 0x00007180ff0477ac */ /* 0x000e620008000800 */
[----:B0-----:R-:W-:-:S05]  /*04a0*/  IMAD.WIDE.U32 R6, R11, 0x4, R6 ;  /* 0x000000040b067825 */ /* 0x001fca00078e0006 */
[----:B------:R-:W1:Y:S02]  /*04b0*/  LDG.E R0, desc[UR10][R6.64] ;  /* 0x0000000a06007981 */ /* 0x000e64000c1e1900 */
[----:B-1----:R-:W-:-:S13]  /*04c0*/  ISETP.GE.AND P1, PT, R0, UR4, PT ;  /* 0x0000000400007c0c */ /* 0x002fda000bf26270 */
[----:B------:R-:W-:Y:S05]  /*04d0*/  @P1 BRA `(.L_x_8) ;  /* 0x0000000000701947 */ /* 0x000fea0003800000 */
[----:B------:R-:W0:Y:S01]  /*04e0*/  LDC.64 R4, c[0x0][0x390] ;  /* 0x0000e400ff047b82 */ /* 0x000e220000000a00 */
[----:B------:R-:W1:Y:S01]  /*04f0*/  LDCU.64 UR8, c[0x0][0x390] ;  /* 0x00007200ff0877ac */ /* 0x000e620008000a00 */
[----:B0-----:R-:W2:Y:S02]  /*0500*/  LDG.E R4, desc[UR10][R4.64] ;  /* 0x0000000a04047981 */ /* 0x001ea4000c1e1900 */
[----:B--2---:R-:W-:-:S13]  /*0510*/  ISETP.NE.AND P1, PT, R4, R9, PT ;  /* 0x000000090400720c */ /* 0x004fda0003f25270 */
[----:B-1----:R-:W-:Y:S05]  /*0520*/  @!P1 BRA `(.L_x_9) ;  /* 0x0000000000349947 */ /* 0x002fea0003800000 */
[----:B------:R-:W-:-:S05]  /*0530*/  UMOV UR4, UR7 ;  /* 0x0000000700047c82 */ /* 0x000fca0008000000 */
.L_x_10:
[----:B------:R-:W-:Y:S02]  /*0540*/  UIADD3 UR5, UP0, UPT, UR8, 0x4, URZ ;  /* 0x0000000408057890 */ /* 0x000fe4000ff1e0ff */
[----:B------:R-:W-:Y:S02]  /*0550*/  UIADD3 UR4, UPT, UPT, UR4, 0x1, URZ ;  /* 0x0000000104047890 */ /* 0x000fe4000fffe0ff */
[----:B------:R-:W-:Y:S02]  /*0560*/  UIADD3.X UR6, UPT, UPT, URZ, UR9, URZ, UP0, !UPT ;  /* 0x00000009ff067290 */ /* 0x000fe400087fe4ff */
[----:B------:R-:W-:-:S09]  /*0570*/  UISETP.NE.AND UP0, UPT, UR4, URZ, UPT ;  /* 0x000000ff0400728c */ /* 0x000fd2000bf05270 */
[----:B------:R-:W-:Y:S05]  /*0580*/  BRA.U !UP0, `(.L_x_8) ;  /* 0x0000000108447547 */ /* 0x000fea000b800000 */
[----:B------:R-:W-:Y:S01]  /*0590*/  UMOV UR8, UR5 ;  /* 0x0000000500087c82 */ /* 0x000fe20008000000 */
[----:B------:R-:W-:Y:S01]  /*05a0*/  UMOV UR9, UR6 ;  /* 0x0000000600097c82 */ /* 0x000fe20008000000 */
[----:B------:R-:W-:Y:S02]  /*05b0*/  IMAD.U32 R4, RZ, RZ, UR8 ;  /* 0x00000008ff047e24 */ /* 0x000fe4000f8e00ff */
[----:B------:R-:W-:-:S05]  /*05c0*/  IMAD.U32 R5, RZ, RZ, UR9 ;  /* 0x00000009ff057e24 */ /* 0x000fca000f8e00ff */
[----:B------:R-:W2:Y:S02]  /*05d0*/  LDG.E R4, desc[UR10][R4.64] ;  /* 0x0000000a04047981 */ /* 0x000ea4000c1e1900 */
[----:B--2---:R-:W-:-:S13]  /*05e0*/  ISETP.NE.AND P1, PT, R4, R9, PT ;  /* 0x000000090400720c */ /* 0x004fda0003f25270 */
[----:B------:R-:W-:Y:S05]  /*05f0*/  @P1 BRA `(.L_x_10) ;  /* 0xfffffffc00d01947 */ /* 0x000fea000383ffff */
.L_x_9:
[----:B------:R-:W-:Y:S02]  /*0600*/  IMAD.U32 R4, RZ, RZ, UR8 ;  /* 0x00000008ff047e24 */ /* 0x000fe4000f8e00ff */
[----:B------:R-:W-:-:S05]  /*0610*/  IMAD.U32 R5, RZ, RZ, UR9 ;  /* 0x00000009ff057e24 */ /* 0x000fca000f8e00ff */
[----:B------:R0:W-:Y:S04]  /*0620*/  STG.E desc[UR10][R4.64], R11 ;  /* 0x0000000b04007986 */ /* 0x0001e8000c10190a */
[----:B------:R-:W2:Y:S02]  /*0630*/  LDG.E R0, desc[UR10][R2.64] ;  /* 0x0000000a02007981 */ /* 0x000ea4000c1e1900 */
[----:B--2---:R-:W-:-:S05]  /*0640*/  IADD3 R13, PT, PT, R0, -0x1, RZ ;  /* 0xffffffff000d7810 */ /* 0x004fca0007ffe0ff */
[----:B------:R0:W-:Y:S04]  /*0650*/  STG.E desc[UR10][R2.64], R13 ;  /* 0x0000000d02007986 */ /* 0x0001e8000c10190a */
[----:B------:R-:W2:Y:S01]  /*0660*/  LDG.E R0, desc[UR10][R6.64] ;  /* 0x0000000a06007981 */ /* 0x000ea2000c1e1900 */
[----:B------:R-:W-:Y:S01]  /*0670*/  PLOP3.LUT P0, PT, PT, PT, PT, 0x8, 0x80 ;  /* 0x000000000080781c */ /* 0x000fe20003f0e170 */
[----:B--2---:R-:W-:-:S05]  /*0680*/  VIADD R15, R0, 0x1 ;  /* 0x00000001000f7836 */ /* 0x004fca0000000000 */
[----:B------:R0:W-:Y:S07]  /*0690*/  STG.E desc[UR10][R6.64], R15 ;  /* 0x0000000f06007986 */ /* 0x0001ee000c10190a */
.L_x_8:
[----:B------:R-:W1:Y:S01]  /*06a0*/  LDCU UR4, c[0x0][0x384] ;  /* 0x00007080ff0477ac */ /* 0x000e620008000800 */
[----:B0-----:R-:W-:-:S05]  /*06b0*/  VIADD R11, R11, 0x1 ;  /* 0x000000010b0b7836 */ /* 0x001fca0000000000 */
[----:B-1----:R-:W-:-:S13]  /*06c0*/  ISETP.LT.AND P1, PT, R11, UR4, PT ;  /* 0x000000040b007c0c */ /* 0x002fda000bf21270 */
[----:B------:R-:W-:Y:S05]  /*06d0*/  @P0 BRA P1, `(.L_x_11) ;  /* 0xfffffffc005c0947 */ /* 0x000fea000083ffff */
[----:B------:R-:W-:Y:S05]  /*06e0*/  @!P0 BRA `(.L_x_12) ;  /* 0xfffffffc00448947 */ /* 0x000fea000383ffff */
.L_x_7:
[----:B------:R-:W0:Y:S01]  /*06f0*/  LDCU UR4, c[0x0][0x384] ;  /* 0x00007080ff0477ac */ /* 0x000e220008000800 */
[----:B------:R-:W-:-:S05]  /*0700*/  VIADD R9, R9, 0x1 ;  /* 0x0000000109097836 */ /* 0x000fca0000000000 */
[----:B0-----:R-:W-:-:S13]  /*0710*/  ISETP.NE.AND P0, PT, R9, UR4, PT ;  /* 0x0000000409007c0c */ /* 0x001fda000bf05270 */
[----:B------:R-:W-:Y:S05]  /*0720*/  @P0 BRA `(.L_x_13) ;  /* 0xfffffffc002c0947 */ /* 0x000fea000383ffff */
[----:B------:R-:W-:Y:S05]  /*0730*/  EXIT ;  /* 0x000000000000794d */ /* 0x000fea0003800000 */
.L_x_14:
[----:B------:R-:W-:-:S00]  /*0740*/  BRA `(.L_x_14) ;  /* 0xfffffffc00fc7947 */ /* 0x000fc0000383ffff */
[----:B------:R-:W-:-:S00]  /*0750*/  NOP ;  /* 0x0000000000007918 */ /* 0x000fc00000000000 */
        /* <DEDUP_REMOVED lines=10> */
.L_x_1364:


//--------------------- .text.execute_refinement_moves --------------------------
	.section	.text.execute_refinement_moves,"ax",@progbits
	.align	128
        .global         execute_refinement_moves
        .type           execute_refinement_moves,@function
        .size           execute_refinement_moves,(.L_x_1365 - execute_refinement_moves)
        .other          execute_refinement_moves,@"STO_CUDA_ENTRY STV_DEFAULT"
execute_refinement_moves:
.text.execute_refinement_moves:
[----:B------:R-:W-:Y:S01]  /*0000*/  LDC R1, c[0x0][0x37c] ;  /* 0x0000df00ff017b82 */ /* 0x000fe20000000800 */
[----:B------:R-:W0:Y:S07]  /*0010*/  S2R R0, SR_TID.X ;  /* 0x0000000000007919 */ /* 0x000e2e0000002100 */
[----:B------:R-:W0:Y:S08]  /*0020*/  S2UR UR4, SR_CTAID.X ;  /* 0x00000000000479c3 */ /* 0x000e300000002500 */
[----:B------:R-:W1:Y:S01]  /*0030*/  LDC R2, c[0x0][0x380] ;  /* 0x0000e000ff027b82 */ /* 0x000e620000000800 */
[----:B0-----:R-:W-:-:S04]  /*0040*/  LOP3.LUT P0, RZ, R0, UR4, RZ, 0xfc, !PT ;  /* 0x0000000400ff7c12 */ /* 0x001fc8000f80fcff */
[----:B-1----:R-:W-:-:S13]  /*0050*/  ISETP.LT.OR P0, PT, R2, 0x1, P0 ;  /* 0x000000010200780c */ /* 0x002fda0000701670 */
[----:B------:R-:W-:Y:S05]  /*0060*/  @P0 EXIT ;  /* 0x000000000000094d */ /* 0x000fea0003800000 */
[C---:B------:R-:W-:Y:S01]  /*0070*/  ISETP.GE.U32.AND P0, PT, R2.reuse, 0x4, PT ;  /* 0x000000040200780c */ /* 0x040fe20003f06070 */
[----:B------:R-:W0:Y:S01]  /*0080*/  LDCU.64 UR8, c[0x0][0x358] ;  /* 0x00006b00ff0877ac */ /* 0x000e220008000a00 */
[----:B------:R-:W-:Y:S01]  /*0090*/  LOP3.LUT R0, R2, 0x3, RZ, 0xc0, !PT ;  /* 0x0000000302007812 */ /* 0x000fe200078ec0ff */
[----:B------:R-:W-:-:S10]  /*00a0*/  IMAD.MOV.U32 R10, RZ, RZ, RZ ;  /* 0x000000ffff0a7224 */ /* 0x000fd400078e00ff */
[----:B------:R-:W-:Y:S05]  /*00b0*/  @!P0 BRA `(.L_x_15) ;  /* 0x0000000400fc8947 */ /* 0x000fea0003800000 */
[----:B------:R-:W1:Y:S01]  /*00c0*/  LDCU.64 UR6, c[0x0][0x388] ;  /* 0x00007100ff0677ac */ /* 0x000e620008000a00 */
[----:B------:R-:W2:Y:S01]  /*00d0*/  LDC.64 R8, c[0x0][0x3a0] ;  /* 0x0000e800ff087b82 */ /* 0x000ea20000000a00 */
[----:B------:R-:W-:Y:S01]  /*00e0*/  LOP3.LUT R10, R2, 0x7ffffffc, RZ, 0xc0, !PT ;  /* 0x7ffffffc020a7812 */ /* 0x000fe200078ec0ff */
[----:B------:R-:W3:Y:S04]  /*00f0*/  LDCU.64 UR4, c[0x0][0x390] ;  /* 0x00007200ff0477ac */ /* 0x000ee80008000a00 */
[----:B------:R-:W-:Y:S01]  /*0100*/  IMAD.MOV R11, RZ, RZ, -R10 ;  /* 0x000000ffff0b7224 */ /* 0x000fe200078e0a0a */
[----:B------:R-:W4:Y:S01]  /*0110*/  LDCU UR10, c[0x0][0x398] ;  /* 0x00007300ff0a77ac */ /* 0x000f220008000800 */
[----:B------:R-:W0:Y:S01]  /*0120*/  LDC.64 R6, c[0x0][0x3a8] ;  /* 0x0000ea00ff067b82 */ /* 0x000e220000000a00 */
[----:B-1----:R-:W-:-:S02]  /*0130*/  UIADD3 UR6, UP0, UPT, UR6, 0x8, URZ ;  /* 0x0000000806067890 */ /* 0x002fc4000ff1e0ff */
[----:B---3--:R-:W-:Y:S02]  /*0140*/  UIADD3 UR4, UP1, UPT, UR4, 0x8, URZ ;  /* 0x0000000804047890 */ /* 0x008fe4000ff3e0ff */
[----:B------:R-:W-:Y:S02]  /*0150*/  UIADD3.X UR7, UPT, UPT, URZ, UR7, URZ, UP0, !UPT ;  /* 0x00000007ff077290 */ /* 0x000fe400087fe4ff */
[----:B------:R-:W-:Y:S01]  /*0160*/  IMAD.U32 R4, RZ, RZ, UR6 ;  /* 0x00000006ff047e24 */ /* 0x000fe2000f8e00ff */
[----:B------:R-:W-:Y:S01]  /*0170*/  UIADD3.X UR5, UPT, UPT, URZ, UR5, URZ, UP1, !UPT ;  /* 0x00000005ff057290 */ /* 0x000fe20008ffe4ff */
[----:B------:R-:W-:Y:S02]  /*0180*/  IMAD.U32 R2, RZ, RZ, UR4 ;  /* 0x00000004ff027e24 */ /* 0x000fe4000f8e00ff */
[----:B------:R-:W-:-:S03]  /*0190*/  IMAD.U32 R5, RZ, RZ, UR7 ;  /* 0x00000007ff057e24 */ /* 0x000fc6000f8e00ff */
[----:B----4-:R-:W-:-:S07]  /*01a0*/  MOV R3, UR5 ;  /* 0x0000000500037c02 */ /* 0x010fce0008000f00 */
.L_x_20:
[----:B0-----:R-:W3:Y:S04]  /*01b0*/  LDG.E.CONSTANT R15, desc[UR8][R4.64+-0x8] ;  /* 0xfffff808040f7981 */ /* 0x001ee8000c1e9900 */
[----:B------:R-:W3:Y:S01]  /*01c0*/  LDG.E.CONSTANT R27, desc[UR8][R2.64+-0x8] ;  /* 0xfffff808021b7981 */ /* 0x000ee2000c1e9900 */
[----:B------:R-:W-:-:S05]  /*01d0*/  VIADD R11, R11, 0x4 ;  /* 0x000000040b0b7836 */ /* 0x000fca0000000000 */
[----:B------:R-:W-:Y:S02]  /*01e0*/  ISETP.NE.AND P0, PT, R11, RZ, PT ;  /* 0x000000ff0b00720c */ /* 0x000fe40003f05270 */
[----:B---3--:R-:W-:-:S04]  /*01f0*/  LOP3.LUT R12, R15, R27, RZ, 0xfc, !PT ;  /* 0x0000001b0f0c7212 */ /* 0x008fc800078efcff */
[----:B------:R-:W-:-:S13]  /*0200*/  ISETP.GE.AND P1, PT, R12, RZ, PT ;  /* 0x000000ff0c00720c */ /* 0x000fda0003f26270 */
[----:B------:R-:W-:Y:S05]  /*0210*/  @!P1 BRA `(.L_x_16) ;  /* 0x0000000000549947 */ /* 0x000fea0003800000 */
[----:B--2---:R-:W-:-:S05]  /*0220*/  IMAD.WIDE.U32 R14, R15, 0x4, R8 ;  /* 0x000000040f0e7825 */ /* 0x004fca00078e0008 */
[----:B------:R-:W2:Y:S02]  /*0230*/  LDG.E R19, desc[UR8][R14.64] ;  /* 0x000000080e137981 */ /* 0x000ea4000c1e1900 */
[----:B--2---:R-:W-:-:S13]  /*0240*/  ISETP.GE.AND P1, PT, R19, RZ, PT ;  /* 0x000000ff1300720c */ /* 0x004fda0003f26270 */
[----:B------:R-:W-:Y:S05]  /*0250*/  @!P1 BRA `(.L_x_16) ;  /* 0x0000000000449947 */ /* 0x000fea0003800000 */
[----:B------:R-:W-:-:S05]  /*0260*/  IMAD.WIDE.U32 R12, R27, 0x4, R6 ;  /* 0x000000041b0c7825 */ /* 0x000fca00078e0006 */
[----:B------:R-:W2:Y:S02]  /*0270*/  LDG.E R16, desc[UR8][R12.64] ;  /* 0x000000080c107981 */ /* 0x000ea4000c1e1900 */
[----:B--2---:R-:W-:-:S13]  /*0280*/  ISETP.GE.AND P1, PT, R16, UR10, PT ;  /* 0x0000000a10007c0c */ /* 0x004fda000bf26270 */
[----:B------:R-:W-:Y:S05]  /*0290*/  @P1 BRA `(.L_x_16) ;  /* 0x0000000000341947 */ /* 0x000fea0003800000 */
[----:B------:R-:W-:-:S05]  /*02a0*/  IMAD.WIDE.U32 R18, R19, 0x4, R6 ;  /* 0x0000000413127825 */ /* 0x000fca00078e0006 */
[----:B------:R-:W2:Y:S02]  /*02b0*/  LDG.E R21, desc[UR8][R18.64] ;  /* 0x0000000812157981 */ /* 0x000ea4000c1e1900 */
[----:B--2---:R-:W-:-:S13]  /*02c0*/  ISETP.GE.AND P1, PT, R21, 0x2, PT ;  /* 0x000000021500780c */ /* 0x004fda0003f26270 */
[----:B------:R-:W-:Y:S01]  /*02d0*/  @P1 VIADD R21, R21, 0xffffffff ;  /* 0xffffffff15151836 */ /* 0x000fe20000000000 */
[----:B------:R0:W-:Y:S04]  /*02e0*/  @P1 STG.E desc[UR8][R14.64], R27 ;  /* 0x0000001b0e001986 */ /* 0x0001e8000c101908 */
[----:B------:R0:W-:Y:S04]  /*02f0*/  @P1 STG.E desc[UR8][R18.64], R21 ;  /* 0x0000001512001986 */ /* 0x0001e8000c101908 */
[----:B------:R-:W2:Y:S01]  /*0300*/  @P1 LDG.E R20, desc[UR8][R12.64] ;  /* 0x000000080c141981 */ /* 0x000ea2000c1e1900 */
[----:B------:R-:W1:Y:S01]  /*0310*/  @P1 LDC.64 R16, c[0x0][0x3b0] ;  /* 0x0000ec00ff101b82 */ /* 0x000e620000000a00 */
[----:B--2---:R-:W-:-:S05]  /*0320*/  @P1 VIADD R23, R20, 0x1 ;  /* 0x0000000114171836 */ /* 0x004fca0000000000 */
[----:B------:R0:W-:Y:S04]  /*0330*/  @P1 STG.E desc[UR8][R12.64], R23 ;  /* 0x000000170c001986 */ /* 0x0001e8000c101908 */
[----:B-1----:R-:W2:Y:S02]  /*0340*/  @P1 LDG.E R20, desc[UR8][R16.64] ;  /* 0x0000000810141981 */ /* 0x002ea4000c1e1900 */
[----:B--2---:R-:W-:-:S05]  /*0350*/  @P1 VIADD R25, R20, 0x1 ;  /* 0x0000000114191836 */ /* 0x004fca0000000000 */
[----:B------:R0:W-:Y:S02]  /*0360*/  @P1 STG.E desc[UR8][R16.64], R25 ;  /* 0x0000001910001986 */ /* 0x0001e4000c101908 */
.L_x_16:
[----:B0-----:R-:W3:Y:S04]  /*0370*/  LDG.E.CONSTANT R15, desc[UR8][R4.64+-0x4] ;  /* 0xfffffc08040f7981 */ /* 0x001ee8000c1e9900 */
[----:B------:R-:W3:Y:S02]  /*0380*/  LDG.E.CONSTANT R27, desc[UR8][R2.64+-0x4] ;  /* 0xfffffc08021b7981 */ /* 0x000ee4000c1e9900 */
        /* <DEDUP_REMOVED lines=14> */
[----:B------:R-:W-:Y:S01]  /*0470*/  @P1 IADD3 R21, PT, PT, R21, -0x1, RZ ;  /* 0xffffffff15151810 */ /* 0x000fe20007ffe0ff */
        /* <DEDUP_REMOVED lines=9> */
.L_x_17:
        /* <DEDUP_REMOVED lines=24> */
[----:B--2---:R-:W-:-:S05]  /*0690*/  @P1 IADD3 R25, PT, PT, R20, 0x1, RZ ;  /* 0x0000000114191810 */ /* 0x004fca0007ffe0ff */
[----:B------:R0:W-:Y:S02]  /*06a0*/  @P1 STG.E desc[UR8][R18.64], R25 ;  /* 0x0000001912001986 */ /* 0x0001e4000c101908 */
.L_x_18:
        /* <DEDUP_REMOVED lines=16> */
[----:B------:R-:W-:Y:S05]  /*07b0*/  @!P1 BRA `(.L_x_19) ;  /* 0x0000000000289947 */ /* 0x000fea0003800000 */
[----:B------:R-:W-:Y:S01]  /*07c0*/  VIADD R21, R21, 0xffffffff ;  /* 0xffffffff15157836 */ /* 0x000fe20000000000 */
[----:B------:R0:W-:Y:S04]  /*07d0*/  STG.E desc[UR8][R14.64], R27 ;  /* 0x0000001b0e007986 */ /* 0x0001e8000c101908 */
[----:B------:R0:W-:Y:S04]  /*07e0*/  STG.E desc[UR8][R16.64], R21 ;  /* 0x0000001510007986 */ /* 0x0001e8000c101908 */
[----:B------:R-:W2:Y:S01]  /*07f0*/  LDG.E R20, desc[UR8][R12.64] ;  /* 0x000000080c147981 */ /* 0x000ea2000c1e1900 */
[----:B------:R-:W1:Y:S01]  /*0800*/  LDC.64 R18, c[0x0][0x3b0] ;  /* 0x0000ec00ff127b82 */ /* 0x000e620000000a00 */
[----:B--2---:R-:W-:-:S05]  /*0810*/  VIADD R23, R20, 0x1 ;  /* 0x0000000114177836 */ /* 0x004fca0000000000 */
[----:B------:R0:W-:Y:S04]  /*0820*/  STG.E desc[UR8][R12.64], R23 ;  /* 0x000000170c007986 */ /* 0x0001e8000c101908 */
[----:B-1----:R-:W2:Y:S02]  /*0830*/  LDG.E R20, desc[UR8][R18.64] ;  /* 0x0000000812147981 */ /* 0x002ea4000c1e1900 */
[----:B--2---:R-:W-:-:S05]  /*0840*/  VIADD R25, R20, 0x1 ;  /* 0x0000000114197836 */ /* 0x004fca0000000000 */
[----:B------:R0:W-:Y:S02]  /*0850*/  STG.E desc[UR8][R18.64], R25 ;  /* 0x0000001912007986 */ /* 0x0001e4000c101908 */
.L_x_19:
[----:B------:R-:W-:Y:S02]  /*0860*/  IADD3 R4, P1, PT, R4, 0x10, RZ ;  /* 0x0000001004047810 */ /* 0x000fe40007f3e0ff */
[----:B------:R-:W-:-:S03]  /*0870*/  IADD3 R2, P2, PT, R2, 0x10, RZ ;  /* 0x0000001002027810 */ /* 0x000fc60007f5e0ff */
[----:B------:R-:W-:Y:S01]  /*0880*/  IMAD.X R5, RZ, RZ, R5, P1 ;  /* 0x000000ffff057224 */ /* 0x000fe200008e0605 */
[----:B------:R-:W-:Y:S01]  /*0890*/  IADD3.X R3, PT, PT, RZ, R3, RZ, P2, !PT ;  /* 0x00000003ff037210 */ /* 0x000fe200017fe4ff */
[----:B------:R-:W-:Y:S08]  /*08a0*/  @P0 BRA `(.L_x_20) ;  /* 0xfffffff800400947 */ /* 0x000ff0000383ffff */
.L_x_15:
[----:B------:R-:W-:-:S13]  /*08b0*/  ISETP.NE.AND P0, PT, R0, RZ, PT ;  /* 0x000000ff0000720c */ /* 0x000fda0003f05270 */
[----:B0-----:R-:W-:Y:S05]  /*08c0*/  @!P0 EXIT ;  /* 0x000000000000894d */ /* 0x001fea0003800000 */
[----:B------:R-:W0:Y:S01]  /*08d0*/  LDC.64 R6, c[0x0][0x390] ;  /* 0x0000e400ff067b82 */ /* 0x000e220000000a00 */
[----:B------:R-:W-:Y:S01]  /*08e0*/  IMAD.MOV R0, RZ, RZ, -R0 ;  /* 0x000000ffff007224 */ /* 0x000fe200078e0a00 */
[----:B------:R-:W1:Y:S06]  /*08f0*/  LDCU UR4, c[0x0][0x398] ;  /* 0x00007300ff0477ac */ /* 0x000e6c0008000800 */
[----:B--2---:R-:W2:Y:S08]  /*0900*/  LDC.64 R8, c[0x0][0x388] ;  /* 0x0000e200ff087b82 */ /* 0x004eb00000000a00 */
[----:B------:R-:W3:Y:S08]  /*0910*/  LDC.64 R2, c[0x0][0x3a0] ;  /* 0x0000e800ff027b82 */ /* 0x000ef00000000a00 */
[----:B------:R-:W4:Y:S01]  /*0920*/  LDC.64 R4, c[0x0][0x3a8] ;  /* 0x0000ea00ff047b82 */ /* 0x000f220000000a00 */
[----:B0-----:R-:W-:-:S04]  /*0930*/  IMAD.WIDE.U32 R6, R10, 0x4, R6 ;  /* 0x000000040a067825 */ /* 0x001fc800078e0006 */
[----:B-12---:R-:W-:-:S07]  /*0940*/  IMAD.WIDE.U32 R8, R10, 0x4, R8 ;  /* 0x000000040a087825 */ /* 0x006fce00078e0008 */
.L_x_22:
[----:B0-----:R-:W2:Y:S04]  /*0950*/  LDG.E.CONSTANT R13, desc[UR8][R8.64] ;  /* 0x00000008080d7981 */ /* 0x001ea8000c1e9900 */
[----:B------:R-:W2:Y:S01]  /*0960*/  LDG.E.CONSTANT R25, desc[UR8][R6.64] ;  /* 0x0000000806197981 */ /* 0x000ea2000c1e9900 */
[----:B------:R-:W-:-:S05]  /*0970*/  VIADD R0, R0, 0x1 ;  /* 0x0000000100007836 */ /* 0x000fca0000000000 */
[----:B------:R-:W-:Y:S02]  /*0980*/  ISETP.NE.AND P0, PT, R0, RZ, PT ;  /* 0x000000ff0000720c */ /* 0x000fe40003f05270 */
[----:B--2---:R-:W-:-:S04]  /*0990*/  LOP3.LUT R10, R13, R25, RZ, 0xfc, !PT ;  /* 0x000000190d0a7212 */ /* 0x004fc800078efcff */
[----:B------:R-:W-:-:S13]  /*09a0*/  ISETP.GE.AND P1, PT, R10, RZ, PT ;  /* 0x000000ff0a00720c */ /* 0x000fda0003f26270 */
[----:B------:R-:W-:Y:S05]  /*09b0*/  @!P1 BRA `(.L_x_21) ;  /* 0x0000000000589947 */ /* 0x000fea0003800000 */
[----:B---3--:R-:W-:-:S05]  /*09c0*/  IMAD.WIDE.U32 R12, R13, 0x4, R2 ;  /* 0x000000040d0c7825 */ /* 0x008fca00078e0002 */
[----:B------:R-:W2:Y:S02]  /*09d0*/  LDG.E R15, desc[UR8][R12.64] ;  /* 0x000000080c0f7981 */ /* 0x000ea4000c1e1900 */
[----:B--2---:R-:W-:-:S13]  /*09e0*/  ISETP.GE.AND P1, PT, R15, RZ, PT ;  /* 0x000000ff0f00720c */ /* 0x004fda0003f26270 */
[----:B------:R-:W-:Y:S05]  /*09f0*/  @!P1 BRA `(.L_x_21) ;  /* 0x0000000000489947 */ /* 0x000fea0003800000 */
[----:B----4-:R-:W-:-:S05]  /*0a00*/  IMAD.WIDE.U32 R10, R25, 0x4, R4 ;  /* 0x00000004190a7825 */ /* 0x010fca00078e0004 */
        /* <DEDUP_REMOVED lines=15> */
[----:B--2---:R-:W-:-:S05]  /*0b00*/  IADD3 R23, PT, PT, R18, 0x1, RZ ;  /* 0x0000000112177810 */ /* 0x004fca0007ffe0ff */
[----:B------:R0:W-:Y:S02]  /*0b10*/  STG.E desc[UR8][R16.64], R23 ;  /* 0x0000001710007986 */ /* 0x0001e4000c101908 */
.L_x_21:
[----:B------:R-:W-:Y:S02]  /*0b20*/  IADD3 R6, P1, PT, R6, 0x4, RZ ;  /* 0x0000000406067810 */ /* 0x000fe40007f3e0ff */
[----:B------:R-:W-:-:S03]  /*0b30*/  IADD3 R8, P2, PT, R8, 0x4, RZ ;  /* 0x0000000408087810 */ /* 0x000fc60007f5e0ff */
[----:B------:R-:W-:Y:S02]  /*0b40*/  IMAD.X R7, RZ, RZ, R7, P1 ;  /* 0x000000ffff077224 */ /* 0x000fe400008e0607 */
[----:B------:R-:W-:Y:S01]  /*0b50*/  IMAD.X R9, RZ, RZ, R9, P2 ;  /* 0x000000ffff097224 */ /* 0x000fe200010e0609 */
[----:B------:R-:W-:Y:S07]  /*0b60*/  @P0 BRA `(.L_x_22) ;  /* 0xfffffffc00780947 */ /* 0x000fee000383ffff */
[----:B------:R-:W-:Y:S05]  /*0b70*/  EXIT ;  /* 0x000000000000794d */ /* 0x000fea0003800000 */
.L_x_23:
        /* <DEDUP_REMOVED lines=16> */
.L_x_1365:


//--------------------- .text.compute_refinement_moves_batched --------------------------
	.section	.text.compute_refinement_moves_batched,"ax",@progbits
	.align	128
        .global         compute_refinement_moves_batched
        .type           compute_refinement_moves_batched,@function
        .size           compute_refinement_moves_batched,(.L_x_1366 - compute_refinement_moves_batched)
        .other          compute_refinement_moves_batched,@"STO_CUDA_ENTRY STV_DEFAULT"
compute_refinement_moves_batched:
.text.compute_refinement_moves_batched:
[----:B------:R-:W0:Y:S01]  /*0000*/  LDC R1, c[0x0][0x37c] ;  /* 0x0000df00ff017b82 */ /* 0x000e220000000800 */
[----:B------:R-:W1:Y:S07]  /*0010*/  S2R R3, SR_TID.X ;  /* 0x0000000000037919 */ /* 0x000e6e0000002100 */
[----:B------:R-:W1:Y:S01]  /*0020*/  S2UR UR4, SR_CTAID.X ;  /* 0x00000000000479c3 */ /* 0x000e620000002500 */
[----:B------:R-:W2:Y:S01]  /*0030*/  LDCU UR5, c[0x0][0x388] ;  /* 0x00007100ff0577ac */ /* 0x000ea20008000800 */
[----:B0-----:R-:W-:Y:S01]  /*0040*/  VIADD R1, R1, 0xfffffe00 ;  /* 0xfffffe0001017836 */ /* 0x001fe20000000000 */
[----:B------:R-:W0:Y:S05]  /*0050*/  LDCU.64 UR6, c[0x0][0x380] ;  /* 0x00007000ff0677ac */ /* 0x000e2a0008000a00 */
[----:B------:R-:W1:Y:S01]  /*0060*/  LDC R0, c[0x0][0x360] ;  /* 0x0000d800ff007b82 */ /* 0x000e620000000800 */
[----:B--2---:R-:W-:-:S02]  /*0070*/  IMAD.U32 R14, RZ, RZ, UR5 ;  /* 0x00000005ff0e7e24 */ /* 0x004fc4000f8e00ff */
[----:B-1----:R-:W-:-:S04]  /*0080*/  IMAD R0, R0, UR4, R3 ;  /* 0x0000000400007c24 */ /* 0x002fc8000f8e0203 */
[----:B0-----:R-:W-:-:S05]  /*0090*/  VIADD R25, R0, UR6 ;  /* 0x0000000600197c36 */ /* 0x001fca0008000000 */
[----:B------:R-:W-:-:S04]  /*00a0*/  ISETP.GE.AND P0, PT, R25, R14, PT ;  /* 0x0000000e1900720c */ /* 0x000fc80003f06270 */
[----:B------:R-:W-:-:S13]  /*00b0*/  ISETP.GE.OR P0, PT, R0, UR7, P0 ;  /* 0x0000000700007c0c */ /* 0x000fda0008706670 */
[----:B------:R-:W-:Y:S05]  /*00c0*/  @P0 EXIT ;  /* 0x000000000000094d */ /* 0x000fea0003800000 */
[----:B------:R-:W0:Y:S01]  /*00d0*/  LDC.64 R4, c[0x0][0x3b8] ;  /* 0x0000ee00ff047b82 */ /* 0x000e220000000a00 */
[----:B------:R-:W1:Y:S01]  /*00e0*/  LDCU.64 UR6, c[0x0][0x358] ;  /* 0x00006b00ff0677ac */ /* 0x000e620008000a00 */
[----:B------:R-:W2:Y:S06]  /*00f0*/  LDCU UR4, c[0x0][0x38c] ;  /* 0x00007180ff0477ac */ /* 0x000eac0008000800 */
[----:B------:R-:W3:Y:S08]  /*0100*/  LDC.64 R6, c[0x0][0x3c8] ;  /* 0x0000f200ff067b82 */ /* 0x000ef00000000a00 */
[----:B------:R-:W4:Y:S01]  /*0110*/  LDC.64 R8, c[0x0][0x3d0] ;  /* 0x0000f400ff087b82 */ /* 0x000f220000000a00 */
[----:B0-----:R-:W-:-:S07]  /*0120*/  IMAD.WIDE R2, R25, 0x4, R4 ;  /* 0x0000000419027825 */ /* 0x001fce00078e0204 */
[----:B------:R-:W0:Y:S01]  /*0130*/  LDC.64 R26, c[0x0][0x3d8] ;  /* 0x0000f600ff1a7b82 */ /* 0x000e220000000a00 */
[----:B-1----:R-:W2:Y:S01]  /*0140*/  LDG.E.CONSTANT R24, desc[UR6][R2.64] ;  /* 0x0000000602187981 */ /* 0x002ea2000c1e9900 */
[----:B---3--:R-:W-:-:S04]  /*0150*/  IMAD.WIDE R6, R25, 0x4, R6 ;  /* 0x0000000419067825 */ /* 0x008fc800078e0206 */
[----:B----4-:R-:W-:-:S04]  /*0160*/  IMAD.WIDE R8, R25, 0x4, R8 ;  /* 0x0000000419087825 */ /* 0x010fc800078e0208 */
[----:B0-----:R-:W-:Y:S01]  /*0170*/  IMAD.WIDE R26, R25, 0x4, R26 ;  /* 0x00000004191a7825 */ /* 0x001fe200078e021a */
[C---:B--2---:R-:W-:Y:S01]  /*0180*/  ISETP.GE.AND P0, PT, R24.reuse, UR4, PT ;  /* 0x0000000418007c0c */ /* 0x044fe2000bf06270 */
[----:B------:R0:W-:Y:S03]  /*0190*/  STG.E desc[UR6][R6.64], R24 ;  /* 0x0000001806007986 */ /* 0x0001e6000c101906 */
[----:B------:R-:W-:Y:S01]  /*01a0*/  ISETP.LT.OR P0, PT, R24, RZ, P0 ;  /* 0x000000ff1800720c */ /* 0x000fe20000701670 */
[----:B------:R0:W-:Y:S04]  /*01b0*/  STG.E desc[UR6][R8.64], RZ ;  /* 0x000000ff08007986 */ /* 0x0001e8000c101906 */
[----:B------:R0:W-:Y:S08]  /*01c0*/  STG.E desc[UR6][R26.64], RZ ;  /* 0x000000ff1a007986 */ /* 0x0001f0000c101906 */
[----:B------:R-:W-:Y:S05]  /*01d0*/  @P0 EXIT ;  /* 0x000000000000094d */ /* 0x000fea0003800000 */
[----:B------:R-:W1:Y:S02]  /*01e0*/  LDC.64 R2, c[0x0][0x3c0] ;  /* 0x0000f000ff027b82 */ /* 0x000e640000000a00 */
[----:B-1----:R-:W-:-:S06]  /*01f0*/  IMAD.WIDE.U32 R2, R24, 0x4, R2 ;  /* 0x0000000418027825 */ /* 0x002fcc00078e0002 */
[----:B------:R-:W2:Y:S02]  /*0200*/  LDG.E.CONSTANT R2, desc[UR6][R2.64] ;  /* 0x0000000602027981 */ /* 0x000ea4000c1e9900 */
[----:B--2---:R-:W-:-:S13]  /*0210*/  ISETP.GE.AND P0, PT, R2, 0x2, PT ;  /* 0x000000020200780c */ /* 0x004fda0003f06270 */
[----:B------:R-:W-:Y:S05]  /*0220*/  @!P0 EXIT ;  /* 0x000000000000894d */ /* 0x000fea0003800000 */
[----:B------:R-:W1:Y:S02]  /*0230*/  LDC.64 R2, c[0x0][0x3a0] ;  /* 0x0000e800ff027b82 */ /* 0x000e640000000a00 */
[----:B-1----:R-:W-:-:S05]  /*0240*/  IMAD.WIDE R2, R25, 0x4, R2 ;  /* 0x0000000419027825 */ /* 0x002fca00078e0202 */
[----:B0-----:R-:W2:Y:S04]  /*0250*/  LDG.E.CONSTANT R7, desc[UR6][R2.64] ;  /* 0x0000000602077981 */ /* 0x001ea8000c1e9900 */
[----:B------:R-:W2:Y:S02]  /*0260*/  LDG.E.CONSTANT R0, desc[UR6][R2.64+0x4] ;  /* 0x0000040602007981 */ /* 0x000ea4000c1e9900 */
[----:B--2---:R-:W-:-:S05]  /*0270*/  IMAD.IADD R23, R0, 0x1, -R7 ;  /* 0x0000000100177824 */ /* 0x004fca00078e0a07 */
[----:B------:R-:W-:-:S13]  /*0280*/  ISETP.GE.AND P0, PT, R23, 0x1, PT ;  /* 0x000000011700780c */ /* 0x000fda0003f06270 */
[----:B------:R-:W-:Y:S05]  /*0290*/  @!P0 EXIT ;  /* 0x000000000000894d */ /* 0x000fea0003800000 */
[----:B------:R-:W0:Y:S01]  /*02a0*/  LDC.64 R2, c[0x0][0x398] ;  /* 0x0000e600ff027b82 */ /* 0x000e220000000a00 */
[----:B------:R1:W-:Y:S01]  /*02b0*/  STL.64 [R1], RZ ;  /* 0x000000ff01007387 */ /* 0x0003e20000100a00 */
[----:B------:R-:W2:Y:S01]  /*02c0*/  LDCU UR5, c[0x0][0x388] ;  /* 0x00007100ff0577ac */ /* 0x000ea20008000800 */
[----:B0-----:R-:W-:-:S05]  /*02d0*/  IMAD.WIDE R2, R7, 0x4, R2 ;  /* 0x0000000407027825 */ /* 0x001fca00078e0202 */
[----:B------:R-:W0:Y:S01]  /*02e0*/  LDC.64 R6, c[0x0][0x3b0] ;  /* 0x0000ec00ff067b82 */ /* 0x000e220000000a00 */
[----:B------:R-:W0:Y:S02]  /*02f0*/  LDG.E.CONSTANT R9, desc[UR6][R2.64] ;  /* 0x0000000602097981 */ /* 0x000e24000c1e9900 */
[----:B0-----:R-:W-:-:S05]  /*0300*/  IMAD.WIDE R6, R9, 0x4, R6 ;  /* 0x0000000409067825 */ /* 0x001fca00078e0206 */
[----:B------:R-:W3:Y:S04]  /*0310*/  LDG.E.CONSTANT R15, desc[UR6][R6.64] ;  /* 0x00000006060f7981 */ /* 0x000ee8000c1e9900 */
[----:B------:R-:W3:Y:S01]  /*0320*/  LDG.E.CONSTANT R10, desc[UR6][R6.64+0x4] ;  /* 0x00000406060a7981 */ /* 0x000ee2000c1e9900 */
[----:B------:R-:W-:Y:S01]  /*0330*/  UISETP.LT.AND UP0, UPT, UR4, 0x40, UPT ;  /* 0x000000400400788c */ /* 0x000fe2000bf01270 */
[----:B------:R-:W-:Y:S01]  /*0340*/  BSSY.RECONVERGENT B0, `(.L_x_24) ;  /* 0x0000099000007945 */ /* 0x000fe20003800200 */
[----:B------:R-:W-:Y:S01]  /*0350*/  IMAD.MOV.U32 R0, RZ, RZ, R1 ;  /* 0x000000ffff007224 */ /* 0x000fe200078e0001 */
[----:B------:R-:W-:Y:S01]  /*0360*/  VIMNMX.U32 R17, PT, PT, R23, 0x40, PT ;  /* 0x0000004017117848 */ /* 0x000fe20003fe0000 */
[----:B------:R-:W-:Y:S01]  /*0370*/  USEL UR4, UR4, 0x40, UP0 ;  /* 0x0000004004047887 */ /* 0x000fe20008000000 */
[----:B---3--:R-:W-:-:S13]  /*0380*/  ISETP.GE.AND P0, PT, R15, R10, PT ;  /* 0x0000000a0f00720c */ /* 0x008fda0003f06270 */
[----:B-12---:R-:W-:Y:S05]  /*0390*/  @P0 BRA `(.L_x_25) ;  /* 0x00000008004c0947 */ /* 0x006fea0003800000 */
[--C-:B------:R-:W-:Y:S01]  /*03a0*/  IMAD.IADD R16, R10, 0x1, -R15.reuse ;  /* 0x000000010a107824 */ /* 0x100fe200078e0a0f */
[----:B------:R-:W-:Y:S01]  /*03b0*/  BSSY.RECONVERGENT B1, `(.L_x_26) ;  /* 0x0000040000017945 */ /* 0x000fe20003800200 */
[----:B------:R-:W-:Y:S01]  /*03c0*/  CS2R R12, SRZ ;  /* 0x00000000000c7805 */ /* 0x000fe2000001ff00 */
[----:B------:R-:W-:Y:S02]  /*03d0*/  IMAD.MOV.U32 R11, RZ, RZ, R15 ;  /* 0x000000ffff0b7224 */ /* 0x000fe400078e000f */
[----:B------:R-:W-:-:S13]  /*03e0*/  LOP3.LUT P0, R16, R16, 0x3, RZ, 0xc0, !PT ;  /* 0x0000000310107812 */ /* 0x000fda000780c0ff */
[----:B------:R-:W-:Y:S05]  /*03f0*/  @!P0 BRA `(.L_x_27) ;  /* 0x0000000000ec8947 */ /* 0x000fea0003800000 */
[----:B------:R-:W0:Y:S02]  /*0400*/  LDC.64 R6, c[0x0][0x3a8] ;  /* 0x0000ea00ff067b82 */ /* 0x000e240000000a00 */
[----:B0-----:R-:W-:-:S05]  /*0410*/  IMAD.WIDE R6, R15, 0x4, R6 ;  /* 0x000000040f067825 */ /* 0x001fca00078e0206 */
[----:B------:R-:W2:Y:S01]  /*0420*/  LDG.E.CONSTANT R9, desc[UR6][R6.64] ;  /* 0x0000000606097981 */ /* 0x000ea2000c1e9900 */
[----:B------:R-:W-:Y:S01]  /*0430*/  BSSY.RECONVERGENT B2, `(.L_x_28) ;  /* 0x000000f000027945 */ /* 0x000fe20003800200 */
[----:B------:R-:W-:Y:S02]  /*0440*/  ISETP.NE.AND P1, PT, R16, 0x1, PT ;  /* 0x000000011000780c */ /* 0x000fe40003f25270 */
[----:B------:R-:W-:Y:S02]  /*0450*/  CS2R R12, SRZ ;  /* 0x00000000000c7805 */ /* 0x000fe4000001ff00 */
[----:B--2---:R-:W-:-:S04]  /*0460*/  ISETP.GE.AND P0, PT, R9, RZ, PT ;  /* 0x000000ff0900720c */ /* 0x004fc80003f06270 */
[----:B------:R-:W-:-:S04]  /*0470*/  ISETP.EQ.OR P0, PT, R9, R25, !P0 ;  /* 0x000000190900720c */ /* 0x000fc80004702670 */
[----:B------:R-:W-:-:S13]  /*0480*/  ISETP.GE.OR P0, PT, R9, R14, P0 ;  /* 0x0000000e0900720c */ /* 0x000fda0000706670 */
[----:B------:R-:W-:Y:S05]  /*0490*/  @P0 BRA `(.L_x_29) ;  /* 0x0000000000200947 */ /* 0x000fea0003800000 */
[----:B------:R-:W-:-:S06]  /*04a0*/  IMAD.WIDE.U32 R8, R9, 0x4, R4 ;  /* 0x0000000409087825 */ /* 0x000fcc00078e0004 */
[----:B------:R-:W2:Y:S02]  /*04b0*/  LDG.E.CONSTANT R8, desc[UR6][R8.64] ;  /* 0x0000000608087981 */ /* 0x000ea4000c1e9900 */
[----:B--2---:R-:W-:-:S04]  /*04c0*/  ISETP.GE.AND P0, PT, R8, UR4, PT ;  /* 0x0000000408007c0c */ /* 0x004fc8000bf06270 */
[----:B------:R-:W-:-:S13]  /*04d0*/  ISETP.LT.OR P0, PT, R8, RZ, P0 ;  /* 0x000000ff0800720c */ /* 0x000fda0000701670 */
[----:B------:R-:W-:-:S05]  /*04e0*/  @!P0 IMAD.MOV.U32 R11, RZ, RZ, 0x1 ;  /* 0x00000001ff0b8424 */ /* 0x000fca00078e00ff */
[CC--:B------:R-:W-:Y:S02]  /*04f0*/  @!P0 SHF.L.U64.HI R13, R11.reuse, R8.reuse, RZ ;  /* 0x000000080b0d8219 */ /* 0x0c0fe400000102ff */
[----:B------:R-:W-:-:S05]  /*0500*/  @!P0 SHF.L.U32 R12, R11, R8, RZ ;  /* 0x000000080b0c8219 */ /* 0x000fca00000006ff */
[----:B------:R0:W-:Y:S02]  /*0510*/  @!P0 STL.64 [R1], R12 ;  /* 0x0000000c01008387 */ /* 0x0001e40000100a00 */
.L_x_29:
[----:B------:R-:W-:Y:S05]  /*0520*/  BSYNC.RECONVERGENT B2 ;  /* 0x0000000000027941 */ /* 0x000fea0003800200 */
.L_x_28:
[----:B------:R-:W-:Y:S01]  /*0530*/  VIADD R11, R15, 0x1 ;  /* 0x000000010f0b7836 */ /* 0x000fe20000000000 */
[----:B------:R-:W-:Y:S06]  /*0540*/  @!P1 BRA `(.L_x_27) ;  /* 0x0000000000989947 */ /* 0x000fec0003800000 */
[----:B------:R-:W2:Y:S01]  /*0550*/  LDG.E.CONSTANT R9, desc[UR6][R6.64+0x4] ;  /* 0x0000040606097981 */ /* 0x000ea2000c1e9900 */
[----:B------:R-:W-:Y:S01]  /*0560*/  BSSY.RECONVERGENT B2, `(.L_x_30) ;  /* 0x0000010000027945 */ /* 0x000fe20003800200 */
[----:B------:R-:W-:Y:S02]  /*0570*/  ISETP.NE.AND P1, PT, R16, 0x2, PT ;  /* 0x000000021000780c */ /* 0x000fe40003f25270 */
        /* <DEDUP_REMOVED lines=9> */
[CC--:B------:R-:W-:Y:S02]  /*0610*/  @!P0 SHF.L.U32 R11, R19.reuse, R8.reuse, RZ ;  /* 0x00000008130b8219 */ /* 0x0c0fe400000006ff */
[----:B------:R-:W-:Y:S02]  /*0620*/  @!P0 SHF.L.U64.HI R16, R19, R8, RZ ;  /* 0x0000000813108219 */ /* 0x000fe400000102ff */
[----:B0-----:R-:W-:Y:S02]  /*0630*/  @!P0 LOP3.LUT R12, R12, R11, RZ, 0xfc, !PT ;  /* 0x0000000b0c0c8212 */ /* 0x001fe400078efcff */
[----:B------:R-:W-:-:S05]  /*0640*/  @!P0 LOP3.LUT R13, R13, R16, RZ, 0xfc, !PT ;  /* 0x000000100d0d8212 */ /* 0x000fca00078efcff */
[----:B------:R1:W-:Y:S02]  /*0650*/  @!P0 STL.64 [R1], R12 ;  /* 0x0000000c01008387 */ /* 0x0003e40000100a00 */
.L_x_31:
[----:B------:R-:W-:Y:S05]  /*0660*/  BSYNC.RECONVERGENT B2 ;  /* 0x0000000000027941 */ /* 0x000fea0003800200 */
.L_x_30:
[----:B------:R-:W-:Y:S01]  /*0670*/  VIADD R11, R15, 0x2 ;  /* 0x000000020f0b7836 */ /* 0x000fe20000000000 */
[----:B------:R-:W-:Y:S06]  /*0680*/  @!P1 BRA `(.L_x_27) ;  /* 0x0000000000489947 */ /* 0x000fec0003800000 */
[----:B------:R-:W2:Y:S01]  /*0690*/  LDG.E.CONSTANT R7, desc[UR6][R6.64+0x8] ;  /* 0x0000080606077981 */ /* 0x000ea2000c1e9900 */
[----:B------:R-:W-:Y:S01]  /*06a0*/  BSSY.RECONVERGENT B2, `(.L_x_32) ;  /* 0x000000f000027945 */ /* 0x000fe20003800200 */
        /* <DEDUP_REMOVED lines=11> */
[----:B01----:R-:W-:Y:S02]  /*0760*/  @!P0 LOP3.LUT R12, R12, R7, RZ, 0xfc, !PT ;  /* 0x000000070c0c8212 */ /* 0x003fe400078efcff */
[----:B------:R-:W-:-:S05]  /*0770*/  @!P0 LOP3.LUT R13, R13, R6, RZ, 0xfc, !PT ;  /* 0x000000060d0d8212 */ /* 0x000fca00078efcff */
[----:B------:R2:W-:Y:S02]  /*0780*/  @!P0 STL.64 [R1], R12 ;  /* 0x0000000c01008387 */ /* 0x0005e40000100a00 */
.L_x_33:
[----:B------:R-:W-:Y:S05]  /*0790*/  BSYNC.RECONVERGENT B2 ;  /* 0x0000000000027941 */ /* 0x000fea0003800200 */
.L_x_32:
[----:B------:R-:W-:-:S07]  /*07a0*/  VIADD R11, R15, 0x3 ;  /* 0x000000030f0b7836 */ /* 0x000fce0000000000 */
.L_x_27:
[----:B------:R-:W-:Y:S05]  /*07b0*/  BSYNC.RECONVERGENT B1 ;  /* 0x0000000000017941 */ /* 0x000fea0003800200 */
.L_x_26:
[----:B------:R-:W3:Y:S01]  /*07c0*/  LDC.64 R4, c[0x0][0x3b8] ;  /* 0x0000ee00ff047b82 */ /* 0x000ee20000000a00 */
[----:B------:R-:W-:-:S05]  /*07d0*/  IMAD.IADD R8, R15, 0x1, -R10 ;  /* 0x000000010f087824 */ /* 0x000fca00078e0a0a */
[----:B------:R-:W-:Y:S02]  /*07e0*/  ISETP.GT.U32.AND P0, PT, R8, -0x4, PT ;  /* 0xfffffffc0800780c */ /* 0x000fe40003f04070 */
[----:B------:R-:W4:Y:S11]  /*07f0*/  LDC.64 R6, c[0x0][0x3a8] ;  /* 0x0000ea00ff067b82 */ /* 0x000f360000000a00 */
[----:B------:R-:W-:Y:S05]  /*0800*/  @P0 BRA `(.L_x_25) ;  /* 0x0000000400300947 */ /* 0x000fea0003800000 */
[----:B------:R-:W-:Y:S01]  /*0810*/  BSSY.RECONVERGENT B1, `(.L_x_34) ;  /* 0x000004a000017945 */ /* 0x000fe20003800200 */
.L_x_43:
[----:B----4-:R-:W-:-:S05]  /*0820*/  IMAD.WIDE R8, R11, 0x4, R6 ;  /* 0x000000040b087825 */ /* 0x010fca00078e0206 */
[----:B------:R-:W4:Y:S04]  /*0830*/  LDG.E.CONSTANT R29, desc[UR6][R8.64] ;  /* 0x00000006081d7981 */ /* 0x000f28000c1e9900 */
[----:B------:R-:W5:Y:S04]  /*0840*/  LDG.E.CONSTANT R21, desc[UR6][R8.64+0x4] ;  /* 0x0000040608157981 */ /* 0x000f68000c1e9900 */
[----:B------:R-:W2:Y:S04]  /*0850*/  LDG.E.CONSTANT R19, desc[UR6][R8.64+0x8] ;  /* 0x0000080608137981 */ /* 0x000ea8000c1e9900 */
[----:B------:R-:W3:Y:S01]  /*0860*/  LDG.E.CONSTANT R15, desc[UR6][R8.64+0xc] ;  /* 0x00000c06080f7981 */ /* 0x000ee2000c1e9900 */
[----:B------:R-:W-:Y:S01]  /*0870*/  IMAD.U32 R14, RZ, RZ, UR5 ;  /* 0x00000005ff0e7e24 */ /* 0x000fe2000f8e00ff */
[----:B------:R-:W-:Y:S01]  /*0880*/  BSSY.RECONVERGENT B2, `(.L_x_35) ;  /* 0x000001a000027945 */ /* 0x000fe20003800200 */
[----:B------:R-:W-:-:S05]  /*0890*/  VIADD R11, R11, 0x4 ;  /* 0x000000040b0b7836 */ /* 0x000fca0000000000 */
[----:B------:R-:W-:Y:S02]  /*08a0*/  ISETP.NE.AND P4, PT, R11, R10, PT ;  /* 0x0000000a0b00720c */ /* 0x000fe40003f85270 */
[----:B----4-:R-:W-:-:S04]  /*08b0*/  ISETP.GE.AND P3, PT, R29, RZ, PT ;  /* 0x000000ff1d00720c */ /* 0x010fc80003f66270 */
[-C--:B------:R-:W-:Y:S02]  /*08c0*/  ISETP.EQ.OR P3, PT, R29, R25.reuse, !P3 ;  /* 0x000000191d00720c */ /* 0x080fe40005f62670 */
[----:B-----5:R-:W-:Y:S02]  /*08d0*/  ISETP.GE.AND P0, PT, R21, RZ, PT ;  /* 0x000000ff1500720c */ /* 0x020fe40003f06270 */
[----:B------:R-:W-:Y:S02]  /*08e0*/  ISETP.GE.OR P3, PT, R29, R14, P3 ;  /* 0x0000000e1d00720c */ /* 0x000fe40001f66670 */
[----:B--2---:R-:W-:Y:S02]  /*08f0*/  ISETP.GE.AND P1, PT, R19, RZ, PT ;  /* 0x000000ff1300720c */ /* 0x004fe40003f26270 */
[----:B---3--:R-:W-:Y:S02]  /*0900*/  ISETP.GE.AND P2, PT, R15, RZ, PT ;  /* 0x000000ff0f00720c */ /* 0x008fe40003f46270 */
[----:B------:R-:W-:-:S02]  /*0910*/  ISETP.EQ.OR P0, PT, R21, R25, !P0 ;  /* 0x000000191500720c */ /* 0x000fc40004702670 */
[-C--:B------:R-:W-:Y:S02]  /*0920*/  ISETP.EQ.OR P1, PT, R19, R25.reuse, !P1 ;  /* 0x000000191300720c */ /* 0x080fe40004f22670 */
[----:B------:R-:W-:Y:S02]  /*0930*/  ISETP.EQ.OR P2, PT, R15, R25, !P2 ;  /* 0x000000190f00720c */ /* 0x000fe40005742670 */
[-C--:B------:R-:W-:Y:S02]  /*0940*/  ISETP.GE.OR P0, PT, R21, R14.reuse, P0 ;  /* 0x0000000e1500720c */ /* 0x080fe40000706670 */
[-C--:B------:R-:W-:Y:S02]  /*0950*/  ISETP.GE.OR P1, PT, R19, R14.reuse, P1 ;  /* 0x0000000e1300720c */ /* 0x080fe40000f26670 */
[----:B------:R-:W-:Y:S01]  /*0960*/  ISETP.GE.OR P2, PT, R15, R14, P2 ;  /* 0x0000000e0f00720c */ /* 0x000fe20001746670 */
[----:B------:R-:W-:-:S12]  /*0970*/  @P3 BRA `(.L_x_36) ;  /* 0x0000000000283947 */ /* 0x000fd80003800000 */
[----:B------:R-:W-:-:S06]  /*0980*/  IMAD.WIDE.U32 R8, R29, 0x4, R4 ;  /* 0x000000041d087825 */ /* 0x000fcc00078e0004 */
[----:B------:R-:W2:Y:S02]  /*0990*/  LDG.E.CONSTANT R8, desc[UR6][R8.64] ;  /* 0x0000000608087981 */ /* 0x000ea4000c1e9900 */
[----:B--2---:R-:W-:-:S04]  /*09a0*/  ISETP.GE.AND P3, PT, R8, UR4, PT ;  /* 0x0000000408007c0c */ /* 0x004fc8000bf66270 */
[----:B------:R-:W-:-:S13]  /*09b0*/  ISETP.LT.OR P3, PT, R8, RZ, P3 ;  /* 0x000000ff0800720c */ /* 0x000fda0001f61670 */
[----:B------:R-:W-:Y:S01]  /*09c0*/  @!P3 IMAD.MOV.U32 R31, RZ, RZ, 0x1 ;  /* 0x00000001ff1fb424 */ /* 0x000fe200078e00ff */
[----:B------:R-:W-:-:S04]  /*09d0*/  @!P3 LOP3.LUT R16, R8, 0x3f, RZ, 0xc0, !PT ;  /* 0x0000003f0810b812 */ /* 0x000fc800078ec0ff */
[CC--:B------:R-:W-:Y:S02]  /*09e0*/  @!P3 SHF.L.U32 R29, R31.reuse, R16.reuse, RZ ;  /* 0x000000101f1db219 */ /* 0x0c0fe400000006ff */
[----:B------:R-:W-:Y:S02]  /*09f0*/  @!P3 SHF.L.U64.HI R16, R31, R16, RZ ;  /* 0x000000101f10b219 */ /* 0x000fe400000102ff */
[----:B01----:R-:W-:Y:S02]  /*0a00*/  @!P3 LOP3.LUT R12, R12, R29, RZ, 0xfc, !PT ;  /* 0x0000001d0c0cb212 */ /* 0x003fe400078efcff */
[----:B------:R-:W-:-:S07]  /*0a10*/  @!P3 LOP3.LUT R13, R13, R16, RZ, 0xfc, !PT ;  /* 0x000000100d0db212 */ /* 0x000fce00078efcff */
.L_x_36:
[----:B------:R-:W-:Y:S05]  /*0a20*/  BSYNC.RECONVERGENT B2 ;  /* 0x0000000000027941 */ /* 0x000fea0003800200 */
.L_x_35:
[----:B------:R-:W-:Y:S04]  /*0a30*/  BSSY.RECONVERGENT B2, `(.L_x_37) ;  /* 0x000000c000027945 */ /* 0x000fe80003800200 */
[----:B------:R-:W-:Y:S05]  /*0a40*/  @P0 BRA `(.L_x_38) ;  /* 0x0000000000280947 */ /* 0x000fea0003800000 */
        /* <DEDUP_REMOVED lines=10> */
.L_x_38:
[----:B------:R-:W-:Y:S05]  /*0af0*/  BSYNC.RECONVERGENT B2 ;  /* 0x0000000000027941 */ /* 0x000fea0003800200 */
.L_x_37:
        /* <DEDUP_REMOVED lines=12> */
.L_x_40:
[----:B------:R-:W-:Y:S05]  /*0bc0*/  BSYNC.RECONVERGENT B2 ;  /* 0x0000000000027941 */ /* 0x000fea0003800200 */
.L_x_39:
        /* <DEDUP_REMOVED lines=12> */
.L_x_42:
[----:B------:R-:W-:Y:S05]  /*0c90*/  BSYNC.RECONVERGENT B2 ;  /* 0x0000000000027941 */ /* 0x000fea0003800200 */
.L_x_41:
[----:B------:R-:W-:Y:S05]  /*0ca0*/  @P4 BRA `(.L_x_43) ;  /* 0xfffffff800dc4947 */ /* 0x000fea000383ffff */
[----:B------:R-:W-:Y:S05]  /*0cb0*/  BSYNC.RECONVERGENT B1 ;  /* 0x0000000000017941 */ /* 0x000fea0003800200 */
.L_x_34:
[----:B------:R2:W-:Y:S02]  /*0cc0*/  STL.64 [R1], R12 ;  /* 0x0000000c01007387 */ /* 0x0005e40000100a00 */
.L_x_25:
[----:B------:R-:W-:Y:S05]  /*0cd0*/  BSYNC.RECONVERGENT B0 ;  /* 0x0000000000007941 */ /* 0x000fea0003800200 */
.L_x_24:
[----:B------:R-:W-:Y:S01]  /*0ce0*/  ISETP.NE.AND P0, PT, R23, 0x1, PT ;  /* 0x000000011700780c */ /* 0x000fe20003f05270 */
[----:B------:R-:W0:Y:S01]  /*0cf0*/  LDCU UR5, c[0x0][0x388] ;  /* 0x00007100ff0577ac */ /* 0x000e220008000800 */
[----:B------:R-:W-:Y:S11]  /*0d00*/  BSSY.RECONVERGENT B0, `(.L_x_44) ;  /* 0x0002b42000007945 */ /* 0x000ff60003800200 */
[----:B------:R-:W-:Y:S05]  /*0d10*/  @!P0 BRA `(.L_x_45) ;  /* 0x000002b400008947 */ /* 0x000fea0003800000 */
[----:B----4-:R-:W4:Y:S01]  /*0d20*/  LDG.E.CONSTANT R7, desc[UR6][R2.64+0x4] ;  /* 0x0000040602077981 */ /* 0x010f22000c1e9900 */
[----:B---3--:R-:W4:Y:S02]  /*0d30*/  LDC.64 R4, c[0x0][0x3b0] ;  /* 0x0000ec00ff047b82 */ /* 0x008f240000000a00 */
[----:B----4-:R-:W-:-:S05]  /*0d40*/  IMAD.WIDE R4, R7, 0x4, R4 ;  /* 0x0000000407047825 */ /* 0x010fca00078e0204 */
[----:B------:R-:W3:Y:S04]  /*0d50*/  LDG.E.CONSTANT R11, desc[UR6][R4.64] ;  /* 0x00000006040b7981 */ /* 0x000ee8000c1e9900 */
[----:B------:R-:W3:Y:S01]  /*0d60*/  LDG.E.CONSTANT R8, desc[UR6][R4.64+0x4] ;  /* 0x0000040604087981 */ /* 0x000ee2000c1e9900 */
[----:B------:R-:W-:Y:S03]  /*0d70*/  BSSY.RECONVERGENT B1, `(.L_x_46) ;  /* 0x00000a7000017945 */ /* 0x000fe60003800200 */
[----:B------:R4:W-:Y:S01]  /*0d80*/  STL.64 [R1+0x8], RZ ;  /* 0x000008ff01007387 */ /* 0x0009e20000100a00 */
[----:B---3--:R-:W-:-:S13]  /*0d90*/  ISETP.GE.AND P0, PT, R11, R8, PT ;  /* 0x000000080b00720c */ /* 0x008fda0003f06270 */
[----:B----4-:R-:W-:Y:S05]  /*0da0*/  @P0 BRA `(.L_x_47) ;  /* 0x00000008008c0947 */ /* 0x010fea0003800000 */
[--C-:B012---:R-:W-:Y:S01]  /*0db0*/  IMAD.IADD R12, R8, 0x1, -R11.reuse ;  /* 0x00000001080c7824 */ /* 0x107fe200078e0a0b */
[----:B------:R-:W-:Y:S01]  /*0dc0*/  BSSY.RECONVERGENT B2, `(.L_x_48) ;  /* 0x000004e000027945 */ /* 0x000fe20003800200 */
[----:B------:R-:W-:Y:S02]  /*0dd0*/  IMAD.MOV.U32 R9, RZ, RZ, RZ ;  /* 0x000000ffff097224 */ /* 0x000fe400078e00ff */
[----:B------:R-:W-:Y:S01]  /*0de0*/  IMAD.MOV.U32 R10, RZ, RZ, RZ ;  /* 0x000000ffff0a7224 */ /* 0x000fe200078e00ff */
[----:B------:R-:W-:Y:S01]  /*0df0*/  LOP3.LUT P0, R12, R12, 0x3, RZ, 0xc0, !PT ;  /* 0x000000030c0c7812 */ /* 0x000fe2000780c0ff */
[----:B------:R-:W-:-:S12]  /*0e00*/  IMAD.MOV.U32 R15, RZ, RZ, R11 ;  /* 0x000000ffff0f7224 */ /* 0x000fd800078e000b */
[----:B------:R-:W-:Y:S05]  /*0e10*/  @!P0 BRA `(.L_x_49) ;  /* 0x0000000400208947 */ /* 0x000fea0003800000 */
[----:B------:R-:W0:Y:S02]  /*0e20*/  LDC.64 R6, c[0x0][0x3a8] ;  /* 0x0000ea00ff067b82 */ /* 0x000e240000000a00 */
[----:B0-----:R-:W-:-:S05]  /*0e30*/  IMAD.WIDE R6, R11, 0x4, R6 ;  /* 0x000000040b067825 */ /* 0x001fca00078e0206 */
[----:B------:R-:W2:Y:S01]  /*0e40*/  LDG.E.CONSTANT R13, desc[UR6][R6.64] ;  /* 0x00000006060d7981 */ /* 0x000ea2000c1e9900 */
[----:B------:R-:W-:Y:S01]  /*0e50*/  BSSY.RECONVERGENT B3, `(.L_x_50) ;  /* 0x0000014000037945 */ /* 0x000fe20003800200 */
[----:B------:R-:W-:Y:S01]  /*0e60*/  ISETP.NE.AND P1, PT, R12, 0x1, PT ;  /* 0x000000010c00780c */ /* 0x000fe20003f25270 */
[----:B------:R-:W-:Y:S02]  /*0e70*/  IMAD.MOV.U32 R9, RZ, RZ, RZ ;  /* 0x000000ffff097224 */ /* 0x000fe400078e00ff */
[----:B------:R-:W-:Y:S01]  /*0e80*/  IMAD.MOV.U32 R10, RZ, RZ, RZ ;  /* 0x000000ffff0a7224 */ /* 0x000fe200078e00ff */
[----:B--2---:R-:W-:-:S04]  /*0e90*/  ISETP.GE.AND P0, PT, R13, RZ, PT ;  /* 0x000000ff0d00720c */ /* 0x004fc80003f06270 */
[----:B------:R-:W-:-:S04]  /*0ea0*/  ISETP.EQ.OR P0, PT, R13, R25, !P0 ;  /* 0x000000190d00720c */ /* 0x000fc80004702670 */
[----:B------:R-:W-:-:S13]  /*0eb0*/  ISETP.GE.OR P0, PT, R13, R14, P0 ;  /* 0x0000000e0d00720c */ /* 0x000fda0000706670 */
[----:B------:R-:W-:Y:S05]  /*0ec0*/  @P0 BRA `(.L_x_51) ;  /* 0x0000000000300947 */ /* 0x000fea0003800000 */
[----:B------:R-:W0:Y:S02]  /*0ed0*/  LDC.64 R4, c[0x0][0x3b8] ;  /* 0x0000ee00ff047b82 */ /* 0x000e240000000a00 */
[----:B0-----:R-:W-:-:S06]  /*0ee0*/  IMAD.WIDE.U32 R4, R13, 0x4, R4 ;  /* 0x000000040d047825 */ /* 0x001fcc00078e0004 */
[----:B------:R-:W2:Y:S02]  /*0ef0*/  LDG.E.CONSTANT R4, desc[UR6][R4.64] ;  /* 0x0000000604047981 */ /* 0x000ea4000c1e9900 */
[----:B--2---:R-:W-:-:S04]  /*0f00*/  ISETP.GE.AND P0, PT, R4, UR4, PT ;  /* 0x0000000404007c0c */ /* 0x004fc8000bf06270 */
[----:B------:R-:W-:-:S13]  /*0f10*/  ISETP.LT.OR P0, PT, R4, RZ, P0 ;  /* 0x000000ff0400720c */ /* 0x000fda0000701670 */
[----:B------:R-:W-:Y:S01]  /*0f20*/  @!P0 IMAD.MOV.U32 R16, RZ, RZ, 0x1 ;  /* 0x00000001ff108424 */ /* 0x000fe200078e00ff */
[----:B------:R-:W-:-:S04]  /*0f30*/  @!P0 LOP3.LUT R13, R4, 0x3f, RZ, 0xc0, !PT ;  /* 0x0000003f040d8812 */ /* 0x000fc800078ec0ff */
[CC--:B------:R-:W-:Y:S02]  /*0f40*/  @!P0 SHF.L.U64.HI R10, R16.reuse, R13.reuse, RZ ;  /* 0x0000000d100a8219 */ /* 0x0c0fe400000102ff */
[----:B------:R-:W-:-:S03]  /*0f50*/  @!P0 SHF.L.U32 R9, R16, R13, RZ ;  /* 0x0000000d10098219 */ /* 0x000fc600000006ff */
[----:B------:R-:W-:Y:S02]  /*0f60*/  @!P0 IMAD.MOV.U32 R5, RZ, RZ, R10 ;  /* 0x000000ffff058224 */ /* 0x000fe400078e000a */
[----:B------:R-:W-:-:S05]  /*0f70*/  @!P0 IMAD.MOV.U32 R4, RZ, RZ, R9 ;  /* 0x000000ffff048224 */ /* 0x000fca00078e0009 */
[----:B------:R0:W-:Y:S02]  /*0f80*/  @!P0 STL.64 [R1+0x8], R4 ;  /* 0x0000080401008387 */ /* 0x0001e40000100a00 */
.L_x_51:
[----:B------:R-:W-:Y:S05]  /*0f90*/  BSYNC.RECONVERGENT B3 ;  /* 0x0000000000037941 */ /* 0x000fea0003800200 */
.L_x_50:
        /* <DEDUP_REMOVED lines=9> */
[----:B0-----:R-:W0:Y:S02]  /*1030*/  LDC.64 R4, c[0x0][0x3b8] ;  /* 0x0000ee00ff047b82 */ /* 0x001e240000000a00 */
[----:B0-----:R-:W-:-:S06]  /*1040*/  IMAD.WIDE.U32 R4, R13, 0x4, R4 ;  /* 0x000000040d047825 */ /* 0x001fcc00078e0004 */
[----:B------:R-:W2:Y:S02]  /*1050*/  LDG.E.CONSTANT R4, desc[UR6][R4.64] ;  /* 0x0000000604047981 */ /* 0x000ea4000c1e9900 */
[----:B--2---:R-:W-:-:S04]  /*1060*/  ISETP.GE.AND P0, PT, R4, UR4, PT ;  /* 0x0000000404007c0c */ /* 0x004fc8000bf06270 */
[----:B------:R-:W-:-:S13]  /*1070*/  ISETP.LT.OR P0, PT, R4, RZ, P0 ;  /* 0x000000ff0400720c */ /* 0x000fda0000701670 */
[----:B------:R-:W-:Y:S01]  /*1080*/  @!P0 IMAD.MOV.U32 R13, RZ, RZ, 0x1 ;  /* 0x00000001ff0d8424 */ /* 0x000fe200078e00ff */
[----:B------:R-:W-:-:S04]  /*1090*/  @!P0 LOP3.LUT R12, R4, 0x3f, RZ, 0xc0, !PT ;  /* 0x0000003f040c8812 */ /* 0x000fc800078ec0ff */
[CC--:B------:R-:W-:Y:S02]  /*10a0*/  @!P0 SHF.L.U32 R16, R13.reuse, R12.reuse, RZ ;  /* 0x0000000c0d108219 */ /* 0x0c0fe400000006ff */
[----:B------:R-:W-:Y:S02]  /*10b0*/  @!P0 SHF.L.U64.HI R13, R13, R12, RZ ;  /* 0x0000000c0d0d8219 */ /* 0x000fe400000102ff */
[----:B------:R-:W-:Y:S02]  /*10c0*/  @!P0 LOP3.LUT R9, R9, R16, RZ, 0xfc, !PT ;  /* 0x0000001009098212 */ /* 0x000fe400078efcff */
[----:B------:R-:W-:-:S03]  /*10d0*/  @!P0 LOP3.LUT R10, R10, R13, RZ, 0xfc, !PT ;  /* 0x0000000d0a0a8212 */ /* 0x000fc600078efcff */
[----:B------:R-:W-:Y:S02]  /*10e0*/  @!P0 IMAD.MOV.U32 R4, RZ, RZ, R9 ;  /* 0x000000ffff048224 */ /* 0x000fe400078e0009 */
[----:B------:R-:W-:-:S05]  /*10f0*/  @!P0 IMAD.MOV.U32 R5, RZ, RZ, R10 ;  /* 0x000000ffff058224 */ /* 0x000fca00078e000a */
[----:B------:R1:W-:Y:S02]  /*1100*/  @!P0 STL.64 [R1+0x8], R4 ;  /* 0x0000080401008387 */ /* 0x0003e40000100a00 */
.L_x_53:
[----:B------:R-:W-:Y:S05]  /*1110*/  BSYNC.RECONVERGENT B3 ;  /* 0x0000000000037941 */ /* 0x000fea0003800200 */
.L_x_52:
        /* <DEDUP_REMOVED lines=8> */
[----:B01----:R-:W0:Y:S02]  /*11a0*/  LDC.64 R4, c[0x0][0x3b8] ;  /* 0x0000ee00ff047b82 */ /* 0x003e240000000a00 */
        /* <DEDUP_REMOVED lines=13> */
.L_x_55:
[----:B------:R-:W-:Y:S05]  /*1280*/  BSYNC.RECONVERGENT B3 ;  /* 0x0000000000037941 */ /* 0x000fea0003800200 */
.L_x_54:
[----:B------:R-:W-:-:S07]  /*1290*/  VIADD R15, R11, 0x3 ;  /* 0x000000030b0f7836 */ /* 0x000fce0000000000 */
.L_x_49:
[----:B------:R-:W-:Y:S05]  /*12a0*/  BSYNC.RECONVERGENT B2 ;  /* 0x0000000000027941 */ /* 0x000fea0003800200 */
.L_x_48:
[----:B012---:R-:W3:Y:S01]  /*12b0*/  LDC.64 R4, c[0x0][0x3b8] ;  /* 0x0000ee00ff047b82 */ /* 0x007ee20000000a00 */
[----:B------:R-:W-:-:S05]  /*12c0*/  IMAD.IADD R11, R11, 0x1, -R8 ;  /* 0x000000010b0b7824 */ /* 0x000fca00078e0a08 */
[----:B------:R-:W-:Y:S02]  /*12d0*/  ISETP.GT.U32.AND P0, PT, R11, -0x4, PT ;  /* 0xfffffffc0b00780c */ /* 0x000fe40003f04070 */
[----:B------:R-:W4:Y:S11]  /*12e0*/  LDC.64 R6, c[0x0][0x3a8] ;  /* 0x0000ea00ff067b82 */ /* 0x000f360000000a00 */
[----:B------:R-:W-:Y:S05]  /*12f0*/  @P0 BRA `(.L_x_47) ;  /* 0x0000000400380947 */ /* 0x000fea0003800000 */
[----:B------:R-:W-:Y:S01]  /*1300*/  BSSY.RECONVERGENT B2, `(.L_x_56) ;  /* 0x000004a000027945 */ /* 0x000fe20003800200 */
.L_x_65:
[----:B----4-:R-:W-:-:S05]  /*1310*/  IMAD.WIDE R12, R15, 0x4, R6 ;  /* 0x000000040f0c7825 */ /* 0x010fca00078e0206 */
[----:B------:R-:W2:Y:S04]  /*1320*/  LDG.E.CONSTANT R29, desc[UR6][R12.64] ;  /* 0x000000060c1d7981 */ /* 0x000ea8000c1e9900 */
[----:B------:R-:W4:Y:S04]  /*1330*/  LDG.E.CONSTANT R21, desc[UR6][R12.64+0x4] ;  /* 0x000004060c157981 */ /* 0x000f28000c1e9900 */
[----:B------:R-:W5:Y:S04]  /*1340*/  LDG.E.CONSTANT R19, desc[UR6][R12.64+0x8] ;  /* 0x000008060c137981 */ /* 0x000f68000c1e9900 */
[----:B------:R-:W3:Y:S01]  /*1350*/  LDG.E.CONSTANT R11, desc[UR6][R12.64+0xc] ;  /* 0x00000c060c0b7981 */ /* 0x000ee2000c1e9900 */
[----:B------:R-:W-:Y:S01]  /*1360*/  IMAD.U32 R14, RZ, RZ, UR5 ;  /* 0x00000005ff0e7e24 */ /* 0x000fe2000f8e00ff */
[----:B------:R-:W-:Y:S01]  /*1370*/  BSSY.RECONVERGENT B3, `(.L_x_57) ;  /* 0x000001a000037945 */ /* 0x000fe20003800200 */
[----:B------:R-:W-:-:S05]  /*1380*/  VIADD R15, R15, 0x4 ;  /* 0x000000040f0f7836 */ /* 0x000fca0000000000 */
[----:B------:R-:W-:Y:S02]  /*1390*/  ISETP.NE.AND P4, PT, R15, R8, PT ;  /* 0x000000080f00720c */ /* 0x000fe40003f85270 */
[----:B--2---:R-:W-:-:S04]  /*13a0*/  ISETP.GE.AND P3, PT, R29, RZ, PT ;  /* 0x000000ff1d00720c */ /* 0x004fc80003f66270 */
[-C--:B------:R-:W-:Y:S02]  /*13b0*/  ISETP.EQ.OR P3, PT, R29, R25.reuse, !P3 ;  /* 0x000000191d00720c */ /* 0x080fe40005f62670 */
[----:B----4-:R-:W-:Y:S02]  /*13c0*/  ISETP.GE.AND P0, PT, R21, RZ, PT ;  /* 0x000000ff1500720c */ /* 0x010fe40003f06270 */
[----:B------:R-:W-:Y:S02]  /*13d0*/  ISETP.GE.OR P3, PT, R29, R14, P3 ;  /* 0x0000000e1d00720c */ /* 0x000fe40001f66670 */
[----:B-----5:R-:W-:Y:S02]  /*13e0*/  ISETP.GE.AND P1, PT, R19, RZ, PT ;  /* 0x000000ff1300720c */ /* 0x020fe40003f26270 */
        /* <DEDUP_REMOVED lines=17> */
[----:B------:R-:W-:-:S07]  /*1500*/  @!P3 LOP3.LUT R10, R10, R29, RZ, 0xfc, !PT ;  /* 0x0000001d0a0ab212 */ /* 0x000fce00078efcff */
.L_x_58:
[----:B------:R-:W-:Y:S05]  /*1510*/  BSYNC.RECONVERGENT B3 ;  /* 0x0000000000037941 */ /* 0x000fea0003800200 */
.L_x_57:
        /* <DEDUP_REMOVED lines=12> */
.L_x_60:
[----:B------:R-:W-:Y:S05]  /*15e0*/  BSYNC.RECONVERGENT B3 ;  /* 0x0000000000037941 */ /* 0x000fea0003800200 */
.L_x_59:
        /* <DEDUP_REMOVED lines=12> */
.L_x_62:
[----:B------:R-:W-:Y:S05]  /*16b0*/  BSYNC.RECONVERGENT B3 ;  /* 0x0000000000037941 */ /* 0x000fea0003800200 */
.L_x_61:
        /* <DEDUP_REMOVED lines=12> */
.L_x_64:
[----:B------:R-:W-:Y:S05]  /*1780*/  BSYNC.RECONVERGENT B3 ;  /* 0x0000000000037941 */ /* 0x000fea0003800200 */
.L_x_63:
[----:B------:R-:W-:Y:S05]  /*1790*/  @P4 BRA `(.L_x_65) ;  /* 0xfffffff800dc4947 */ /* 0x000fea000383ffff */
[----:B------:R-:W-:Y:S05]  /*17a0*/  BSYNC.RECONVERGENT B2 ;  /* 0x0000000000027941 */ /* 0x000fea0003800200 */
.L_x_56:
[----:B------:R-:W-:Y:S02]  /*17b0*/  IMAD.MOV.U32 R4, RZ, RZ, R9 ;  /* 0x000000ffff047224 */ /* 0x000fe400078e0009 */
[----:B------:R-:W-:-:S05]  /*17c0*/  IMAD.MOV.U32 R5, RZ, RZ, R10 ;  /* 0x000000ffff057224 */ /* 0x000fca00078e000a */
[----:B------:R0:W-:Y:S02]  /*17d0*/  STL.64 [R1+0x8], R4 ;  /* 0x0000080401007387 */ /* 0x0001e40000100a00 */
.L_x_47:
[----:B0-----:R-:W-:Y:S05]  /*17e0*/  BSYNC.RECONVERGENT B1 ;  /* 0x0000000000017941 */ /* 0x001fea0003800200 */
.L_x_46:
[----:B------:R-:W-:-:S13]  /*17f0*/  ISETP.NE.AND P0, PT, R23, 0x2, PT ;  /* 0x000000021700780c */ /* 0x000fda0003f05270 */
        /* <DEDUP_REMOVED lines=9> */
[----:B0-----:R-:W-:Y:S05]  /*1890*/  @P0 BRA `(.L_x_67) ;  /* 0x0000000800900947 */ /* 0x001fea0003800000 */
[--C-:B-12---:R-:W-:Y:S01]  /*18a0*/  IMAD.IADD R12, R8, 0x1, -R11.reuse ;  /* 0x00000001080c7824 */ /* 0x106fe200078e0a0b */
        /* <DEDUP_REMOVED lines=29> */
.L_x_71:
[----:B------:R-:W-:Y:S05]  /*1a80*/  BSYNC.RECONVERGENT B3 ;  /* 0x0000000000037941 */ /* 0x000fea0003800200 */
.L_x_70:
        /* <DEDUP_REMOVED lines=23> */
.L_x_73:
[----:B------:R-:W-:Y:S05]  /*1c00*/  BSYNC.RECONVERGENT B3 ;  /* 0x0000000000037941 */ /* 0x000fea0003800200 */
.L_x_72:
        /* <DEDUP_REMOVED lines=22> */
.L_x_75:
[----:B------:R-:W-:Y:S05]  /*1d70*/  BSYNC.RECONVERGENT B3 ;  /* 0x0000000000037941 */ /* 0x000fea0003800200 */
.L_x_74:
[----:B------:R-:W-:-:S07]  /*1d80*/  VIADD R15, R11, 0x3 ;  /* 0x000000030b0f7836 */ /* 0x000fce0000000000 */
.L_x_69:
[----:B------:R-:W-:Y:S05]  /*1d90*/  BSYNC.RECONVERGENT B2 ;  /* 0x0000000000027941 */ /* 0x000fea0003800200 */
.L_x_68:
[----:B012---:R-:W0:Y:S01]  /*1da0*/  LDC.64 R4, c[0x0][0x3b8] ;  /* 0x0000ee00ff047b82 */ /* 0x007e220000000a00 */
[----:B------:R-:W-:-:S05]  /*1db0*/  IMAD.IADD R11, R11, 0x1, -R8 ;  /* 0x000000010b0b7824 */ /* 0x000fca00078e0a08 */
[----:B------:R-:W-:Y:S02]  /*1dc0*/  ISETP.GT.U32.AND P0, PT, R11, -0x4, PT ;  /* 0xfffffffc0b00780c */ /* 0x000fe40003f04070 */
[----:B------:R-:W3:Y:S11]  /*1dd0*/  LDC.64 R6, c[0x0][0x3a8] ;  /* 0x0000ea00ff067b82 */ /* 0x000ef60000000a00 */
[----:B------:R-:W-:Y:S05]  /*1de0*/  @P0 BRA `(.L_x_67) ;  /* 0x00000004003c0947 */ /* 0x000fea0003800000 */
[----:B------:R-:W-:Y:S01]  /*1df0*/  BSSY.RECONVERGENT B2, `(.L_x_76) ;  /* 0x000004b000027945 */ /* 0x000fe20003800200 */
.L_x_85:
[C---:B---3--:R-:W-:Y:S01]  /*1e00*/  IMAD.WIDE R12, R15.reuse, 0x4, R6 ;  /* 0x000000040f0c7825 */ /* 0x048fe200078e0206 */
[----:B------:R-:W1:Y:S04]  /*1e10*/  LDCU UR8, c[0x0][0x388] ;  /* 0x00007100ff0877ac */ /* 0x000e680008000800 */
[----:B------:R-:W2:Y:S04]  /*1e20*/  LDG.E.CONSTANT R29, desc[UR6][R12.64] ;  /* 0x000000060c1d7981 */ /* 0x000ea8000c1e9900 */
[----:B------:R-:W3:Y:S04]  /*1e30*/  LDG.E.CONSTANT R21, desc[UR6][R12.64+0x4] ;  /* 0x000004060c157981 */ /* 0x000ee8000c1e9900 */
[----:B------:R-:W4:Y:S04]  /*1e40*/  LDG.E.CONSTANT R19, desc[UR6][R12.64+0x8] ;  /* 0x000008060c137981 */ /* 0x000f28000c1e9900 */
[----:B------:R-:W5:Y:S01]  /*1e50*/  LDG.E.CONSTANT R11, desc[UR6][R12.64+0xc] ;  /* 0x00000c060c0b7981 */ /* 0x000f62000c1e9900 */
[----:B------:R-:W-:Y:S01]  /*1e60*/  VIADD R15, R15, 0x4 ;  /* 0x000000040f0f7836 */ /* 0x000fe20000000000 */
[----:B------:R-:W-:Y:S01]  /*1e70*/  BSSY.RECONVERGENT B3, `(.L_x_77) ;  /* 0x000001a000037945 */ /* 0x000fe20003800200 */
[----:B-1----:R-:W-:-:S03]  /*1e80*/  IMAD.U32 R14, RZ, RZ, UR8 ;  /* 0x00000008ff0e7e24 */ /* 0x002fc6000f8e00ff */
[----:B------:R-:W-:Y:S02]  /*1e90*/  ISETP.NE.AND P4, PT, R15, R8, PT ;  /* 0x000000080f00720c */ /* 0x000fe40003f85270 */
[----:B--2---:R-:W-:-:S04]  /*1ea0*/  ISETP.GE.AND P3, PT, R29, RZ, PT ;  /* 0x000000ff1d00720c */ /* 0x004fc80003f66270 */
[-C--:B------:R-:W-:Y:S02]  /*1eb0*/  ISETP.EQ.OR P3, PT, R29, R25.reuse, !P3 ;  /* 0x000000191d00720c */ /* 0x080fe40005f62670 */
[----:B---3--:R-:W-:Y:S02]  /*1ec0*/  ISETP.GE.AND P0, PT, R21, RZ, PT ;  /* 0x000000ff1500720c */ /* 0x008fe40003f06270 */
[----:B------:R-:W-:Y:S02]  /*1ed0*/  ISETP.GE.OR P3, PT, R29, R14, P3 ;  /* 0x0000000e1d00720c */ /* 0x000fe40001f66670 */
[----:B----4-:R-:W-:Y:S02]  /*1ee0*/  ISETP.GE.AND P1, PT, R19, RZ, PT ;  /* 0x000000ff1300720c */ /* 0x010fe40003f26270 */
[----:B-----5:R-:W-:Y:S02]  /*1ef0*/  ISETP.GE.AND P2, PT, R11, RZ, PT ;  /* 0x000000ff0b00720c */ /* 0x020fe40003f46270 */
[----:B------:R-:W-:-:S02]  /*1f00*/  ISETP.EQ.OR P0, PT, R21, R25, !P0 ;  /* 0x000000191500720c */ /* 0x000fc40004702670 */
[-C--:B------:R-:W-:Y:S02]  /*1f10*/  ISETP.EQ.OR P1, PT, R19, R25.reuse, !P1 ;  /* 0x000000191300720c */ /* 0x080fe40004f22670 */
[----:B------:R-:W-:Y:S02]  /*1f20*/  ISETP.EQ.OR P2, PT, R11, R25, !P2 ;  /* 0x000000190b00720c */ /* 0x000fe40005742670 */
[-C--:B------:R-:W-:Y:S02]  /*1f30*/  ISETP.GE.OR P0, PT, R21, R14.reuse, P0 ;  /* 0x0000000e1500720c */ /* 0x080fe40000706670 */
[-C--:B------:R-:W-:Y:S02]  /*1f40*/  ISETP.GE.OR P1, PT, R19, R14.reuse, P1 ;  /* 0x0000000e1300720c */ /* 0x080fe40000f26670 */
[----:B------:R-:W-:Y:S01]  /*1f50*/  ISETP.GE.OR P2, PT, R11, R14, P2 ;  /* 0x0000000e0b00720c */ /* 0x000fe20001746670 */
[----:B------:R-:W-:-:S12]  /*1f60*/  @P3 BRA `(.L_x_78) ;  /* 0x0000000000283947 */ /* 0x000fd80003800000 */
        /* <DEDUP_REMOVED lines=10> */
.L_x_78:
[----:B------:R-:W-:Y:S05]  /*2010*/  BSYNC.RECONVERGENT B3 ;  /* 0x0000000000037941 */ /* 0x000fea0003800200 */
.L_x_77:
[----:B------:R-:W-:Y:S04]  /*2020*/  BSSY.RECONVERGENT B3, `(.L_x_79) ;  /* 0x000000c000037945 */ /* 0x000fe80003800200 */
[----:B------:R-:W-:Y:S05]  /*2030*/  @P0 BRA `(.L_x_80) ;  /* 0x0000000000280947 */ /* 0x000fea0003800000 */
        /* <DEDUP_REMOVED lines=10> */
.L_x_80:
[----:B------:R-:W-:Y:S05]  /*20e0*/  BSYNC.RECONVERGENT B3 ;  /* 0x0000000000037941 */ /* 0x000fea0003800200 */
.L_x_79:
        /* <DEDUP_REMOVED lines=12> */
.L_x_82:
[----:B------:R-:W-:Y:S05]  /*21b0*/  BSYNC.RECONVERGENT B3 ;  /* 0x0000000000037941 */ /* 0x000fea0003800200 */
.L_x_81:
        /* <DEDUP_REMOVED lines=12> */
.L_x_84:
[----:B------:R-:W-:Y:S05]  /*2280*/  BSYNC.RECONVERGENT B3 ;  /* 0x0000000000037941 */ /* 0x000fea0003800200 */
.L_x_83:
[----:B------:R-:W-:Y:S05]  /*2290*/  @P4 BRA `(.L_x_85) ;  /* 0xfffffff800d84947 */ /* 0x000fea000383ffff */
[----:B------:R-:W-:Y:S05]  /*22a0*/  BSYNC.RECONVERGENT B2 ;  /* 0x0000000000027941 */ /* 0x000fea0003800200 */
.L_x_76:
[----:B0-----:R-:W-:Y:S02]  /*22b0*/  IMAD.MOV.U32 R4, RZ, RZ, R9 ;  /* 0x000000ffff047224 */ /* 0x001fe400078e0009 */
[----:B------:R-:W-:-:S05]  /*22c0*/  IMAD.MOV.U32 R5, RZ, RZ, R10 ;  /* 0x000000ffff057224 */ /* 0x000fca00078e000a */
[----:B------:R4:W-:Y:S02]  /*22d0*/  STL.64 [R1+0x10], R4 ;  /* 0x0000100401007387 */ /* 0x0009e40000100a00 */
.L_x_67:
[----:B------:R-:W-:Y:S05]  /*22e0*/  BSYNC.RECONVERGENT B1 ;  /* 0x0000000000017941 */ /* 0x000fea0003800200 */
.L_x_66:
[----:B------:R-:W-:-:S13]  /*22f0*/  ISETP.NE.AND P0, PT, R23, 0x3, PT ;  /* 0x000000031700780c */ /* 0x000fda0003f05270 */
[----:B------:R-:W-:Y:S05]  /*2300*/  @!P0 BRA `(.L_x_45) ;  /* 0x0000029c00848947 */ /* 0x000fea0003800000 */
[----:B---3--:R-:W3:Y:S01]  /*2310*/  LDG.E.CONSTANT R7, desc[UR6][R2.64+0xc] ;  /* 0x00000c0602077981 */ /* 0x008ee2000c1e9900 */
[----:B0---4-:R-:W3:Y:S02]  /*2320*/  LDC.64 R4, c[0x0][0x3b0] ;  /* 0x0000ec00ff047b82 */ /* 0x011ee40000000a00 */
[----:B---3--:R-:W-:-:S05]  /*2330*/  IMAD.WIDE R4, R7, 0x4, R4 ;  /* 0x0000000407047825 */ /* 0x008fca00078e0204 */
        /* <DEDUP_REMOVED lines=36> */
.L_x_91:
[----:B------:R-:W-:Y:S05]  /*2580*/  BSYNC.RECONVERGENT B3 ;  /* 0x0000000000037941 */ /* 0x000fea0003800200 */
.L_x_90:
        /* <DEDUP_REMOVED lines=23> */
.L_x_93:
[----:B------:R-:W-:Y:S05]  /*2700*/  BSYNC.RECONVERGENT B3 ;  /* 0x0000000000037941 */ /* 0x000fea0003800200 */
.L_x_92:
        /* <DEDUP_REMOVED lines=22> */
.L_x_95:
[----:B------:R-:W-:Y:S05]  /*2870*/  BSYNC.RECONVERGENT B3 ;  /* 0x0000000000037941 */ /* 0x000fea0003800200 */
.L_x_94:
[----:B------:R-:W-:-:S07]  /*2880*/  VIADD R15, R11, 0x3 ;  /* 0x000000030b0f7836 */ /* 0x000fce0000000000 */
.L_x_89:
[----:B------:R-:W-:Y:S05]  /*2890*/  BSYNC.RECONVERGENT B2 ;  /* 0x0000000000027941 */ /* 0x000fea0003800200 */
.L_x_88:
[----:B012---:R-:W0:Y:S01]  /*28a0*/  LDC.64 R4, c[0x0][0x3b8] ;  /* 0x0000ee00ff047b82 */ /* 0x007e220000000a00 */
[----:B------:R-:W-:-:S05]  /*28b0*/  IMAD.IADD R11, R11, 0x1, -R8 ;  /* 0x000000010b0b7824 */ /* 0x000fca00078e0a08 */
[----:B------:R-:W-:Y:S02]  /*28c0*/  ISETP.GT.U32.AND P0, PT, R11, -0x4, PT ;  /* 0xfffffffc0b00780c */ /* 0x000fe40003f04070 */
[----:B------:R-:W3:Y:S11]  /*28d0*/  LDC.64 R6, c[0x0][0x3a8] ;  /* 0x0000ea00ff067b82 */ /* 0x000ef60000000a00 */
[----:B------:R-:W-:Y:S05]  /*28e0*/  @P0 BRA `(.L_x_87) ;  /* 0x00000004003c0947 */ /* 0x000fea0003800000 */
[----:B------:R-:W-:Y:S01]  /*28f0*/  BSSY.RECONVERGENT B2, `(.L_x_96) ;  /* 0x000004b000027945 */ /* 0x000fe20003800200 */
.L_x_105:
        /* <DEDUP_REMOVED lines=33> */
.L_x_98:
[----:B------:R-:W-:Y:S05]  /*2b10*/  BSYNC.RECONVERGENT B3 ;  /* 0x0000000000037941 */ /* 0x000fea0003800200 */
.L_x_97:
        /* <DEDUP_REMOVED lines=12> */
.L_x_100:
[----:B------:R-:W-:Y:S05]  /*2be0*/  BSYNC.RECONVERGENT B3 ;  /* 0x0000000000037941 */ /* 0x000fea0003800200 */
.L_x_99:
        /* <DEDUP_REMOVED lines=12> */
.L_x_102:
[----:B------:R-:W-:Y:S05]  /*2cb0*/  BSYNC.RECONVERGENT B3 ;  /* 0x0000000000037941 */ /* 0x000fea0003800200 */
.L_x_101:
        /* <DEDUP_REMOVED lines=12> */
.L_x_104:
[----:B------:R-:W-:Y:S05]  /*2d80*/  BSYNC.RECONVERGENT B3 ;  /* 0x0000000000037941 */ /* 0x000fea0003800200 */
.L_x_103:
[----:B------:R-:W-:Y:S05]  /*2d90*/  @P4 BRA `(.L_x_105) ;  /* 0xfffffff800d84947 */ /* 0x000fea000383ffff */
[----:B------:R-:W-:Y:S05]  /*2da0*/  BSYNC.RECONVERGENT B2 ;  /* 0x0000000000027941 */ /* 0x000fea0003800200 */
.L_x_96:
[----:B0-----:R-:W-:Y:S02]  /*2db0*/  IMAD.MOV.U32 R4, RZ, RZ, R9 ;  /* 0x000000ffff047224 */ /* 0x001fe400078e0009 */
[----:B------:R-:W-:-:S05]  /*2dc0*/  IMAD.MOV.U32 R5, RZ, RZ, R10 ;  /* 0x000000ffff057224 */ /* 0x000fca00078e000a */
[----:B------:R4:W-:Y:S02]  /*2dd0*/  STL.64 [R1+0x18], R4 ;  /* 0x0000180401007387 */ /* 0x0009e40000100a00 */
.L_x_87:
[----:B------:R-:W-:Y:S05]  /*2de0*/  BSYNC.RECONVERGENT B1 ;  /* 0x0000000000017941 */ /* 0x000fea0003800200 */
.L_x_86:
        /* <DEDUP_REMOVED lines=41> */
.L_x_111:
[----:B------:R-:W-:Y:S05]  /*3080*/  BSYNC.RECONVERGENT B3 ;  /* 0x0000000000037941 */ /* 0x000fea0003800200 */
.L_x_110:
        /* <DEDUP_REMOVED lines=23> */
.L_x_113:
[----:B------:R-:W-:Y:S05]  /*3200*/  BSYNC.RECONVERGENT B3 ;  /* 0x0000000000037941 */ /* 0x000fea0003800200 */
.L_x_112:
        /* <DEDUP_REMOVED lines=22> */
.L_x_115:
[----:B------:R-:W-:Y:S05]  /*3370*/  BSYNC.RECONVERGENT B3 ;  /* 0x0000000000037941 */ /* 0x000fea0003800200 */
.L_x_114:
[----:B------:R-:W-:-:S07]  /*3380*/  VIADD R15, R11, 0x3 ;  /* 0x000000030b0f7836 */ /* 0x000fce0000000000 */
.L_x_109:
[----:B------:R-:W-:Y:S05]  /*3390*/  BSYNC.RECONVERGENT B2 ;  /* 0x0000000000027941 */ /* 0x000fea0003800200 */
.L_x_108:
[----:B012---:R-:W0:Y:S01]  /*33a0*/  LDC.64 R4, c[0x0][0x3b8] ;  /* 0x0000ee00ff047b82 */ /* 0x007e220000000a00 */
[----:B------:R-:W-:-:S05]  /*33b0*/  IMAD.IADD R11, R11, 0x1, -R8 ;  /* 0x000000010b0b7824 */ /* 0x000fca00078e0a08 */
[----:B------:R-:W-:Y:S02]  /*33c0*/  ISETP.GT.U32.AND P0, PT, R11, -0x4, PT ;  /* 0xfffffffc0b00780c */ /* 0x000fe40003f04070 */
[----:B------:R-:W3:Y:S11]  /*33d0*/  LDC.64 R6, c[0x0][0x3a8] ;  /* 0x0000ea00ff067b82 */ /* 0x000ef60000000a00 */
[----:B------:R-:W-:Y:S05]  /*33e0*/  @P0 BRA `(.L_x_107) ;  /* 0x00000004003c0947 */ /* 0x000fea0003800000 */
[----:B------:R-:W-:Y:S01]  /*33f0*/  BSSY.RECONVERGENT B2, `(.L_x_116) ;  /* 0x000004b000027945 */ /* 0x000fe20003800200 */
.L_x_125:
        /* <DEDUP_REMOVED lines=33> */
.L_x_118:
[----:B------:R-:W-:Y:S05]  /*3610*/  BSYNC.RECONVERGENT B3 ;  /* 0x0000000000037941 */ /* 0x000fea0003800200 */
.L_x_117:
        /* <DEDUP_REMOVED lines=12> */
.L_x_120:
[----:B------:R-:W-:Y:S05]  /*36e0*/  BSYNC.RECONVERGENT B3 ;  /* 0x0000000000037941 */ /* 0x000fea0003800200 */
.L_x_119:
        /* <DEDUP_REMOVED lines=12> */
.L_x_122:
[----:B------:R-:W-:Y:S05]  /*37b0*/  BSYNC.RECONVERGENT B3 ;  /* 0x0000000000037941 */ /* 0x000fea0003800200 */
.L_x_121:
        /* <DEDUP_REMOVED lines=12> */
.L_x_124:
[----:B------:R-:W-:Y:S05]  /*3880*/  BSYNC.RECONVERGENT B3 ;  /* 0x0000000000037941 */ /* 0x000fea0003800200 */
.L_x_123:
[----:B------:R-:W-:Y:S05]  /*3890*/  @P4 BRA `(.L_x_125) ;  /* 0xfffffff800d84947 */ /* 0x000fea000383ffff */
[----:B------:R-:W-:Y:S05]  /*38a0*/  BSYNC.RECONVERGENT B2 ;  /* 0x0000000000027941 */ /* 0x000fea0003800200 */
.L_x_116:
[----:B0-----:R-:W-:Y:S02]  /*38b0*/  IMAD.MOV.U32 R4, RZ, RZ, R9 ;  /* 0x000000ffff047224 */ /* 0x001fe400078e0009 */
[----:B------:R-:W-:-:S05]  /*38c0*/  IMAD.MOV.U32 R5, RZ, RZ, R10 ;  /* 0x000000ffff057224 */ /* 0x000fca00078e000a */
[----:B------:R4:W-:Y:S02]  /*38d0*/  STL.64 [R1+0x20], R4 ;  /* 0x0000200401007387 */ /* 0x0009e40000100a00 */
.L_x_107:
[----:B------:R-:W-:Y:S05]  /*38e0*/  BSYNC.RECONVERGENT B1 ;  /* 0x0000000000017941 */ /* 0x000fea0003800200 */
.L_x_106:
        /* <DEDUP_REMOVED lines=41> */
.L_x_131:
[----:B------:R-:W-:Y:S05]  /*3b80*/  BSYNC.RECONVERGENT B3 ;  /* 0x0000000000037941 */ /* 0x000fea0003800200 */
.L_x_130:
        /* <DEDUP_REMOVED lines=23> */
.L_x_133:
[----:B------:R-:W-:Y:S05]  /*3d00*/  BSYNC.RECONVERGENT B3 ;  /* 0x0000000000037941 */ /* 0x000fea0003800200 */
.L_x_132:
        /* <DEDUP_REMOVED lines=22> */
.L_x_135:
[----:B------:R-:W-:Y:S05]  /*3e70*/  BSYNC.RECONVERGENT B3 ;  /* 0x0000000000037941 */ /* 0x000fea0003800200 */
.L_x_134:
[----:B------:R-:W-:-:S07]  /*3e80*/  VIADD R15, R11, 0x3 ;  /* 0x000000030b0f7836 */ /* 0x000fce0000000000 */
.L_x_129:
[----:B------:R-:W-:Y:S05]  /*3e90*/  BSYNC.RECONVERGENT B2 ;  /* 0x0000000000027941 */ /* 0x000fea0003800200 */
.L_x_128:
[----:B012---:R-:W0:Y:S01]  /*3ea0*/  LDC.64 R4, c[0x0][0x3b8] ;  /* 0x0000ee00ff047b82 */ /* 0x007e220000000a00 */
[----:B------:R-:W-:-:S05]  /*3eb0*/  IMAD.IADD R11, R11, 0x1, -R8 ;  /* 0x000000010b0b7824 */ /* 0x000fca00078e0a08 */
[----:B------:R-:W-:Y:S02]  /*3ec0*/  ISETP.GT.U32.AND P0, PT, R11, -0x4, PT ;  /* 0xfffffffc0b00780c */ /* 0x000fe40003f04070 */
[----:B------:R-:W3:Y:S11]  /*3ed0*/  LDC.64 R6, c[0x0][0x3a8] ;  /* 0x0000ea00ff067b82 */ /* 0x000ef60000000a00 */
[----:B------:R-:W-:Y:S05]  /*3ee0*/  @P0 BRA `(.L_x_127) ;  /* 0x00000004003c0947 */ /* 0x000fea0003800000 */
[----:B------:R-:W-:Y:S01]  /*3ef0*/  BSSY.RECONVERGENT B2, `(.L_x_136) ;  /* 0x000004b000027945 */ /* 0x000fe20003800200 */
.L_x_145:
        /* <DEDUP_REMOVED lines=33> */
.L_x_138:
[----:B------:R-:W-:Y:S05]  /*4110*/  BSYNC.RECONVERGENT B3 ;  /* 0x0000000000037941 */ /* 0x000fea0003800200 */
.L_x_137:
        /* <DEDUP_REMOVED lines=12> */
.L_x_140:
[----:B------:R-:W-:Y:S05]  /*41e0*/  BSYNC.RECONVERGENT B3 ;  /* 0x0000000000037941 */ /* 0x000fea0003800200 */
.L_x_139:
        /* <DEDUP_REMOVED lines=12> */
.L_x_142:
[----:B------:R-:W-:Y:S05]  /*42b0*/  BSYNC.RECONVERGENT B3 ;  /* 0x0000000000037941 */ /* 0x000fea0003800200 */
.L_x_141:
        /* <DEDUP_REMOVED lines=12> */
.L_x_144:
[----:B------:R-:W-:Y:S05]  /*4380*/  BSYNC.RECONVERGENT B3 ;  /* 0x0000000000037941 */ /* 0x000fea0003800200 */
.L_x_143:
[----:B------:R-:W-:Y:S05]  /*4390*/  @P4 BRA `(.L_x_145) ;  /* 0xfffffff800d84947 */ /* 0x000fea000383ffff */
[----:B------:R-:W-:Y:S05]  /*43a0*/  BSYNC.RECONVERGENT B2 ;  /* 0x0000000000027941 */ /* 0x000fea0003800200 */
.L_x_136:
[----:B0-----:R-:W-:Y:S02]  /*43b0*/  IMAD.MOV.U32 R4, RZ, RZ, R9 ;  /* 0x000000ffff047224 */ /* 0x001fe400078e0009 */
[----:B------:R-:W-:-:S05]  /*43c0*/  IMAD.MOV.U32 R5, RZ, RZ, R10 ;  /* 0x000000ffff057224 */ /* 0x000fca00078e000a */
[----:B------:R4:W-:Y:S02]  /*43d0*/  STL.64 [R1+0x28], R4 ;  /* 0x0000280401007387 */ /* 0x0009e40000100a00 */
.L_x_127:
[----:B------:R-:W-:Y:S05]  /*43e0*/  BSYNC.RECONVERGENT B1 ;  /* 0x0000000000017941 */ /* 0x000fea0003800200 */
.L_x_126:
        /* <DEDUP_REMOVED lines=41> */
.L_x_151:
[----:B------:R-:W-:Y:S05]  /*4680*/  BSYNC.RECONVERGENT B3 ;  /* 0x0000000000037941 */ /* 0x000fea0003800200 */
.L_x_150:
        /* <DEDUP_REMOVED lines=23> */
.L_x_153:
[----:B------:R-:W-:Y:S05]  /*4800*/  BSYNC.RECONVERGENT B3 ;  /* 0x0000000000037941 */ /* 0x000fea0003800200 */
.L_x_152:
        /* <DEDUP_REMOVED lines=22> */
.L_x_155:
[----:B------:R-:W-:Y:S05]  /*4970*/  BSYNC.RECONVERGENT B3 ;  /* 0x0000000000037941 */ /* 0x000fea0003800200 */
.L_x_154:
[----:B------:R-:W-:-:S07]  /*4980*/  VIADD R15, R11, 0x3 ;  /* 0x000000030b0f7836 */ /* 0x000fce0000000000 */
.L_x_149:
[----:B------:R-:W-:Y:S05]  /*4990*/  BSYNC.RECONVERGENT B2 ;  /* 0x0000000000027941 */ /* 0x000fea0003800200 */
.L_x_148:
[----:B012---:R-:W0:Y:S01]  /*49a0*/  LDC.64 R4, c[0x0][0x3b8] ;  /* 0x0000ee00ff047b82 */ /* 0x007e220000000a00 */
[----:B------:R-:W-:-:S05]  /*49b0*/  IMAD.IADD R11, R11, 0x1, -R8 ;  /* 0x000000010b0b7824 */ /* 0x000fca00078e0a08 */
[----:B------:R-:W-:Y:S02]  /*49c0*/  ISETP.GT.U32.AND P0, PT, R11, -0x4, PT ;  /* 0xfffffffc0b00780c */ /* 0x000fe40003f04070 */
[----:B------:R-:W3:Y:S11]  /*49d0*/  LDC.64 R6, c[0x0][0x3a8] ;  /* 0x0000ea00ff067b82 */ /* 0x000ef60000000a00 */
[----:B------:R-:W-:Y:S05]  /*49e0*/  @P0 BRA `(.L_x_147) ;  /* 0x00000004003c0947 */ /* 0x000fea0003800000 */
[----:B------:R-:W-:Y:S01]  /*49f0*/  BSSY.RECONVERGENT B2, `(.L_x_156) ;  /* 0x000004b000027945 */ /* 0x000fe20003800200 */
.L_x_165:
        /* <DEDUP_REMOVED lines=33> */
.L_x_158:
[----:B------:R-:W-:Y:S05]  /*4c10*/  BSYNC.RECONVERGENT B3 ;  /* 0x0000000000037941 */ /* 0x000fea0003800200 */
.L_x_157:
        /* <DEDUP_REMOVED lines=12> */
.L_x_160:
[----:B------:R-:W-:Y:S05]  /*4ce0*/  BSYNC.RECONVERGENT B3 ;  /* 0x0000000000037941 */ /* 0x000fea0003800200 */
.L_x_159:
        /* <DEDUP_REMOVED lines=12> */
.L_x_162:
[----:B------:R-:W-:Y:S05]  /*4db0*/  BSYNC.RECONVERGENT B3 ;  /* 0x0000000000037941 */ /* 0x000fea0003800200 */
.L_x_161:
        /* <DEDUP_REMOVED lines=12> */
.L_x_164:
[----:B------:R-:W-:Y:S05]  /*4e80*/  BSYNC.RECONVERGENT B3 ;  /* 0x0000000000037941 */ /* 0x000fea0003800200 */
.L_x_163:
[----:B------:R-:W-:Y:S05]  /*4e90*/  @P4 BRA `(.L_x_165) ;  /* 0xfffffff800d84947 */ /* 0x000fea000383ffff */
[----:B------:R-:W-:Y:S05]  /*4ea0*/  BSYNC.RECONVERGENT B2 ;  /* 0x0000000000027941 */ /* 0x000fea0003800200 */
.L_x_156:
[----:B0-----:R-:W-:Y:S02]  /*4eb0*/  IMAD.MOV.U32 R4, RZ, RZ, R9 ;  /* 0x000000ffff047224 */ /* 0x001fe400078e0009 */
[----:B------:R-:W-:-:S05]  /*4ec0*/  IMAD.MOV.U32 R5, RZ, RZ, R10 ;  /* 0x000000ffff057224 */ /* 0x000fca00078e000a */
[----:B------:R4:W-:Y:S02]  /*4ed0*/  STL.64 [R1+0x30], R4 ;  /* 0x0000300401007387 */ /* 0x0009e40000100a00 */
.L_x_147:
[----:B------:R-:W-:Y:S05]  /*4ee0*/  BSYNC.RECONVERGENT B1 ;  /* 0x0000000000017941 */ /* 0x000fea0003800200 */
.L_x_146:
        /* <DEDUP_REMOVED lines=41> */
.L_x_171:
[----:B------:R-:W-:Y:S05]  /*5180*/  BSYNC.RECONVERGENT B3 ;  /* 0x0000000000037941 */ /* 0x000fea0003800200 */
.L_x_170:
        /* <DEDUP_REMOVED lines=23> */
.L_x_173:
[----:B------:R-:W-:Y:S05]  /*5300*/  BSYNC.RECONVERGENT B3 ;  /* 0x0000000000037941 */ /* 0x000fea0003800200 */
.L_x_172:
        /* <DEDUP_REMOVED lines=22> */
.L_x_175:
[----:B------:R-:W-:Y:S05]  /*5470*/  BSYNC.RECONVERGENT B3 ;  /* 0x0000000000037941 */ /* 0x000fea0003800200 */
.L_x_174:
[----:B------:R-:W-:-:S07]  /*5480*/  VIADD R15, R11, 0x3 ;  /* 0x000000030b0f7836 */ /* 0x000fce0000000000 */
.L_x_169:
[----:B------:R-:W-:Y:S05]  /*5490*/  BSYNC.RECONVERGENT B2 ;  /* 0x0000000000027941 */ /* 0x000fea0003800200 */
.L_x_168:
[----:B012---:R-:W0:Y:S01]  /*54a0*/  LDC.64 R4, c[0x0][0x3b8] ;  /* 0x0000ee00ff047b82 */ /* 0x007e220000000a00 */
[----:B------:R-:W-:-:S05]  /*54b0*/  IMAD.IADD R11, R11, 0x1, -R8 ;  /* 0x000000010b0b7824 */ /* 0x000fca00078e0a08 */
[----:B------:R-:W-:Y:S02]  /*54c0*/  ISETP.GT.U32.AND P0, PT, R11, -0x4, PT ;  /* 0xfffffffc0b00780c */ /* 0x000fe40003f04070 */
[----:B------:R-:W3:Y:S11]  /*54d0*/  LDC.64 R6, c[0x0][0x3a8] ;  /* 0x0000ea00ff067b82 */ /* 0x000ef60000000a00 */
[----:B------:R-:W-:Y:S05]  /*54e0*/  @P0 BRA `(.L_x_167) ;  /* 0x00000004003c0947 */ /* 0x000fea0003800000 */
[----:B------:R-:W-:Y:S01]  /*54f0*/  BSSY.RECONVERGENT B2, `(.L_x_176) ;  /* 0x000004b000027945 */ /* 0x000fe20003800200 */
.L_x_185:
        /* <DEDUP_REMOVED lines=33> */
.L_x_178:
[----:B------:R-:W-:Y:S05]  /*5710*/  BSYNC.RECONVERGENT B3 ;  /* 0x0000000000037941 */ /* 0x000fea0003800200 */
.L_x_177:
        /* <DEDUP_REMOVED lines=12> */
.L_x_180:
[----:B------:R-:W-:Y:S05]  /*57e0*/  BSYNC.RECONVERGENT B3 ;  /* 0x0000000000037941 */ /* 0x000fea0003800200 */
.L_x_179:
        /* <DEDUP_REMOVED lines=12> */
.L_x_182:
[----:B------:R-:W-:Y:S05]  /*58b0*/  BSYNC.RECONVERGENT B3 ;  /* 0x0000000000037941 */ /* 0x000fea0003800200 */
.L_x_181:
        /* <DEDUP_REMOVED lines=12> */
.L_x_184:
[----:B------:R-:W-:Y:S05]  /*5980*/  BSYNC.RECONVERGENT B3 ;  /* 0x0000000000037941 */ /* 0x000fea0003800200 */
.L_x_183:
[----:B------:R-:W-:Y:S05]  /*5990*/  @P4 BRA `(.L_x_185) ;  /* 0xfffffff800d84947 */ /* 0x000fea000383ffff */
[----:B------:R-:W-:Y:S05]  /*59a0*/  BSYNC.RECONVERGENT B2 ;  /* 0x0000000000027941 */ /* 0x000fea0003800200 */
.L_x_176:
[----:B0-----:R-:W-:Y:S02]  /*59b0*/  IMAD.MOV.U32 R4, RZ, RZ, R9 ;  /* 0x000000ffff047224 */ /* 0x001fe400078e0009 */
[----:B------:R-:W-:-:S05]  /*59c0*/  IMAD.MOV.U32 R5, RZ, RZ, R10 ;  /* 0x000000ffff057224 */ /* 0x000fca00078e000a */
[----:B------:R4:W-:Y:S02]  /*59d0*/  STL.64 [R1+0x38], R4 ;  /* 0x0000380401007387 */ /* 0x0009e40000100a00 */
.L_x_167:
[----:B------:R-:W-:Y:S05]  /*59e0*/  BSYNC.RECONVERGENT B1 ;  /* 0x0000000000017941 */ /* 0x000fea0003800200 */
.L_x_166:
        /* <DEDUP_REMOVED lines=41> */
.L_x_191:
[----:B------:R-:W-:Y:S05]  /*5c80*/  BSYNC.RECONVERGENT B3 ;  /* 0x0000000000037941 */ /* 0x000fea0003800200 */
.L_x_190:
        /* <DEDUP_REMOVED lines=23> */
.L_x_193:
[----:B------:R-:W-:Y:S05]  /*5e00*/  BSYNC.RECONVERGENT B3 ;  /* 0x0000000000037941 */ /* 0x000fea0003800200 */
.L_x_192:
        /* <DEDUP_REMOVED lines=22> */
.L_x_195:
[----:B------:R-:W-:Y:S05]  /*5f70*/  BSYNC.RECONVERGENT B3 ;  /* 0x0000000000037941 */ /* 0x000fea0003800200 */
.L_x_194:
[----:B------:R-:W-:-:S07]  /*5f80*/  VIADD R15, R11, 0x3 ;  /* 0x000000030b0f7836 */ /* 0x000fce0000000000 */
.L_x_189:
[----:B------:R-:W-:Y:S05]  /*5f90*/  BSYNC.RECONVERGENT B2 ;  /* 0x0000000000027941 */ /* 0x000fea0003800200 */
.L_x_188:
[----:B012---:R-:W0:Y:S01]  /*5fa0*/  LDC.64 R4, c[0x0][0x3b8] ;  /* 0x0000ee00ff047b82 */ /* 0x007e220000000a00 */
[----:B------:R-:W-:-:S05]  /*5fb0*/  IMAD.IADD R11, R11, 0x1, -R8 ;  /* 0x000000010b0b7824 */ /* 0x000fca00078e0a08 */
[----:B------:R-:W-:Y:S02]  /*5fc0*/  ISETP.GT.U32.AND P0, PT, R11, -0x4, PT ;  /* 0xfffffffc0b00780c */ /* 0x000fe40003f04070 */
[----:B------:R-:W3:Y:S11]  /*5fd0*/  LDC.64 R6, c[0x0][0x3a8] ;  /* 0x0000ea00ff067b82 */ /* 0x000ef60000000a00 */
[----:B------:R-:W-:Y:S05]  /*5fe0*/  @P0 BRA `(.L_x_187) ;  /* 0x00000004003c0947 */ /* 0x000fea0003800000 */
[----:B------:R-:W-:Y:S01]  /*5ff0*/  BSSY.RECONVERGENT B2, `(.L_x_196) ;  /* 0x000004b000027945 */ /* 0x000fe20003800200 */
.L_x_205:
        /* <DEDUP_REMOVED lines=33> */
.L_x_198:
[----:B------:R-:W-:Y:S05]  /*6210*/  BSYNC.RECONVERGENT B3 ;  /* 0x0000000000037941 */ /* 0x000fea0003800200 */
.L_x_197:
        /* <DEDUP_REMOVED lines=12> */
.L_x_200:
[----:B------:R-:W-:Y:S05]  /*62e0*/  BSYNC.RECONVERGENT B3 ;  /* 0x0000000000037941 */ /* 0x000fea0003800200 */
.L_x_199:
        /* <DEDUP_REMOVED lines=12> */
.L_x_202:
[----:B------:R-:W-:Y:S05]  /*63b0*/  BSYNC.RECONVERGENT B3 ;  /* 0x0000000000037941 */ /* 0x000fea0003800200 */
.L_x_201:
        /* <DEDUP_REMOVED lines=12> */
.L_x_204:
[----:B------:R-:W-:Y:S05]  /*6480*/  BSYNC.RECONVERGENT B3 ;  /* 0x0000000000037941 */ /* 0x000fea0003800200 */
.L_x_203:
[----:B------:R-:W-:Y:S05]  /*6490*/  @P4 BRA `(.L_x_205) ;  /* 0xfffffff800d84947 */ /* 0x000fea000383ffff */
[----:B------:R-:W-:Y:S05]  /*64a0*/  BSYNC.RECONVERGENT B2 ;  /* 0x0000000000027941 */ /* 0x000fea0003800200 */
.L_x_196:
[----:B0-----:R-:W-:Y:S02]  /*64b0*/  IMAD.MOV.U32 R4, RZ, RZ, R9 ;  /* 0x000000ffff047224 */ /* 0x001fe400078e0009 */
[----:B------:R-:W-:-:S05]  /*64c0*/  IMAD.MOV.U32 R5, RZ, RZ, R10 ;  /* 0x000000ffff057224 */ /* 0x000fca00078e000a */
[----:B------:R4:W-:Y:S02]  /*64d0*/  STL.64 [R1+0x40], R4 ;  /* 0x0000400401007387 */ /* 0x0009e40000100a00 */
.L_x_187:
[----:B------:R-:W-:Y:S05]  /*64e0*/  BSYNC.RECONVERGENT B1 ;  /* 0x0000000000017941 */ /* 0x000fea0003800200 */
.L_x_186:
        /* <DEDUP_REMOVED lines=41> */
.L_x_211:
[----:B------:R-:W-:Y:S05]  /*6780*/  BSYNC.RECONVERGENT B3 ;  /* 0x0000000000037941 */ /* 0x000fea0003800200 */
.L_x_210:
        /* <DEDUP_REMOVED lines=23> */
.L_x_213:
[----:B------:R-:W-:Y:S05]  /*6900*/  BSYNC.RECONVERGENT B3 ;  /* 0x0000000000037941 */ /* 0x000fea0003800200 */
.L_x_212:
        /* <DEDUP_REMOVED lines=22> */
.L_x_215:
[----:B------:R-:W-:Y:S05]  /*6a70*/  BSYNC.RECONVERGENT B3 ;  /* 0x0000000000037941 */ /* 0x000fea0003800200 */
.L_x_214:
[----:B------:R-:W-:-:S07]  /*6a80*/  VIADD R15, R11, 0x3 ;  /* 0x000000030b0f7836 */ /* 0x000fce0000000000 */
.L_x_209:
[----:B------:R-:W-:Y:S05]  /*6a90*/  BSYNC.RECONVERGENT B2 ;  /* 0x0000000000027941 */ /* 0x000fea0003800200 */
.L_x_208:
[----:B012---:R-:W0:Y:S01]  /*6aa0*/  LDC.64 R4, c[0x0][0x3b8] ;  /* 0x0000ee00ff047b82 */ /* 0x007e220000000a00 */
[----:B------:R-:W-:-:S05]  /*6ab0*/  IMAD.IADD R11, R11, 0x1, -R8 ;  /* 0x000000010b0b7824 */ /* 0x000fca00078e0a08 */
[----:B------:R-:W-:Y:S02]  /*6ac0*/  ISETP.GT.U32.AND P0, PT, R11, -0x4, PT ;  /* 0xfffffffc0b00780c */ /* 0x000fe40003f04070 */
[----:B------:R-:W3:Y:S11]  /*6ad0*/  LDC.64 R6, c[0x0][0x3a8] ;  /* 0x0000ea00ff067b82 */ /* 0x000ef60000000a00 */
[----:B------:R-:W-:Y:S05]  /*6ae0*/  @P0 BRA `(.L_x_207) ;  /* 0x00000004003c0947 */ /* 0x000fea0003800000 */
[----:B------:R-:W-:Y:S01]  /*6af0*/  BSSY.RECONVERGENT B2, `(.L_x_216) ;  /* 0x000004b000027945 */ /* 0x000fe20003800200 */
.L_x_225:
        /* <DEDUP_REMOVED lines=33> */
.L_x_218:
[----:B------:R-:W-:Y:S05]  /*6d10*/  BSYNC.RECONVERGENT B3 ;  /* 0x0000000000037941 */ /* 0x000fea0003800200 */
.L_x_217:
        /* <DEDUP_REMOVED lines=12> */
.L_x_220:
[----:B------:R-:W-:Y:S05]  /*6de0*/  BSYNC.RECONVERGENT B3 ;  /* 0x0000000000037941 */ /* 0x000fea0003800200 */
.L_x_219:
        /* <DEDUP_REMOVED lines=12> */
.L_x_222:
[----:B------:R-:W-:Y:S05]  /*6eb0*/  BSYNC.RECONVERGENT B3 ;  /* 0x0000000000037941 */ /* 0x000fea0003800200 */
.L_x_221:
        /* <DEDUP_REMOVED lines=12> */
.L_x_224:
[----:B------:R-:W-:Y:S05]  /*6f80*/  BSYNC.RECONVERGENT B3 ;  /* 0x0000000000037941 */ /* 0x000fea0003800200 */
.L_x_223:
[----:B------:R-:W-:Y:S05]  /*6f90*/  @P4 BRA `(.L_x_225) ;  /* 0xfffffff800d84947 */ /* 0x000fea000383ffff */
[----:B------:R-:W-:Y:S05]  /*6fa0*/  BSYNC.RECONVERGENT B2 ;  /* 0x0000000000027941 */ /* 0x000fea0003800200 */
.L_x_216:
[----:B0-----:R-:W-:Y:S02]  /*6fb0*/  IMAD.MOV.U32 R4, RZ, RZ, R9 ;  /* 0x000000ffff047224 */ /* 0x001fe400078e0009 */
[----:B------:R-:W-:-:S05]  /*6fc0*/  IMAD.MOV.U32 R5, RZ, RZ, R10 ;  /* 0x000000ffff057224 */ /* 0x000fca00078e000a */
[----:B------:R4:W-:Y:S02]  /*6fd0*/  STL.64 [R1+0x48], R4 ;  /* 0x0000480401007387 */ /* 0x0009e40000100a00 */
.L_x_207:
[----:B------:R-:W-:Y:S05]  /*6fe0*/  BSYNC.RECONVERGENT B1 ;  /* 0x0000000000017941 */ /* 0x000fea0003800200 */
.L_x_206:
        /* <DEDUP_REMOVED lines=41> */
.L_x_231:
[----:B------:R-:W-:Y:S05]  /*7280*/  BSYNC.RECONVERGENT B3 ;  /* 0x0000000000037941 */ /* 0x000fea0003800200 */
.L_x_230:
        /* <DEDUP_REMOVED lines=23> */
.L_x_233:
[----:B------:R-:W-:Y:S05]  /*7400*/  BSYNC.RECONVERGENT B3 ;  /* 0x0000000000037941 */ /* 0x000fea0003800200 */
.L_x_232:
        /* <DEDUP_REMOVED lines=22> */
.L_x_235:
[----:B------:R-:W-:Y:S05]  /*7570*/  BSYNC.RECONVERGENT B3 ;  /* 0x0000000000037941 */ /* 0x000fea0003800200 */
.L_x_234:
[----:B------:R-:W-:-:S07]  /*7580*/  VIADD R15, R11, 0x3 ;  /* 0x000000030b0f7836 */ /* 0x000fce0000000000 */
.L_x_229:
[----:B------:R-:W-:Y:S05]  /*7590*/  BSYNC.RECONVERGENT B2 ;  /* 0x0000000000027941 */ /* 0x000fea0003800200 */
.L_x_228:
[----:B012---:R-:W0:Y:S01]  /*75a0*/  LDC.64 R4, c[0x0][0x3b8] ;  /* 0x0000ee00ff047b82 */ /* 0x007e220000000a00 */
[----:B------:R-:W-:-:S05]  /*75b0*/  IMAD.IADD R11, R11, 0x1, -R8 ;  /* 0x000000010b0b7824 */ /* 0x000fca00078e0a08 */
[----:B------:R-:W-:Y:S02]  /*75c0*/  ISETP.GT.U32.AND P0, PT, R11, -0x4, PT ;  /* 0xfffffffc0b00780c */ /* 0x000fe40003f04070 */
[----:B------:R-:W3:Y:S11]  /*75d0*/  LDC.64 R6, c[0x0][0x3a8] ;  /* 0x0000ea00ff067b82 */ /* 0x000ef60000000a00 */
[----:B------:R-:W-:Y:S05]  /*75e0*/  @P0 BRA `(.L_x_227) ;  /* 0x00000004003c0947 */ /* 0x000fea0003800000 */
[----:B------:R-:W-:Y:S01]  /*75f0*/  BSSY.RECONVERGENT B2, `(.L_x_236) ;  /* 0x000004b000027945 */ /* 0x000fe20003800200 */
.L_x_245:
        /* <DEDUP_REMOVED lines=33> */
.L_x_238:
[----:B------:R-:W-:Y:S05]  /*7810*/  BSYNC.RECONVERGENT B3 ;  /* 0x0000000000037941 */ /* 0x000fea0003800200 */
.L_x_237:
        /* <DEDUP_REMOVED lines=12> */
.L_x_240:
[----:B------:R-:W-:Y:S05]  /*78e0*/  BSYNC.RECONVERGENT B3 ;  /* 0x0000000000037941 */ /* 0x000fea0003800200 */
.L_x_239:
        /* <DEDUP_REMOVED lines=12> */
.L_x_242:
[----:B------:R-:W-:Y:S05]  /*79b0*/  BSYNC.RECONVERGENT B3 ;  /* 0x0000000000037941 */ /* 0x000fea0003800200 */
.L_x_241:
        /* <DEDUP_REMOVED lines=12> */
.L_x_244:
[----:B------:R-:W-:Y:S05]  /*7a80*/  BSYNC.RECONVERGENT B3 ;  /* 0x0000000000037941 */ /* 0x000fea0003800200 */
.L_x_243:
[----:B------:R-:W-:Y:S05]  /*7a90*/  @P4 BRA `(.L_x_245) ;  /* 0xfffffff800d84947 */ /* 0x000fea000383ffff */
[----:B------:R-:W-:Y:S05]  /*7aa0*/  BSYNC.RECONVERGENT B2 ;  /* 0x0000000000027941 */ /* 0x000fea0003800200 */
.L_x_236:
[----:B0-----:R-:W-:Y:S02]  /*7ab0*/  IMAD.MOV.U32 R4, RZ, RZ, R9 ;  /* 0x000000ffff047224 */ /* 0x001fe400078e0009 */
[----:B------:R-:W-:-:S05]  /*7ac0*/  IMAD.MOV.U32 R5, RZ, RZ, R10 ;  /* 0x000000ffff057224 */ /* 0x000fca00078e000a */
[----:B------:R4:W-:Y:S02]  /*7ad0*/  STL.64 [R1+0x50], R4 ;  /* 0x0000500401007387 */ /* 0x0009e40000100a00 */
.L_x_227:
[----:B------:R-:W-:Y:S05]  /*7ae0*/  BSYNC.RECONVERGENT B1 ;  /* 0x0000000000017941 */ /* 0x000fea0003800200 */
.L_x_226:
        /* <DEDUP_REMOVED lines=41> */
.L_x_251:
[----:B------:R-:W-:Y:S05]  /*7d80*/  BSYNC.RECONVERGENT B3 ;  /* 0x0000000000037941 */ /* 0x000fea0003800200 */
.L_x_250:
        /* <DEDUP_REMOVED lines=23> */
.L_x_253:
[----:B------:R-:W-:Y:S05]  /*7f00*/  BSYNC.RECONVERGENT B3 ;  /* 0x0000000000037941 */ /* 0x000fea0003800200 */
.L_x_252:
        /* <DEDUP_REMOVED lines=22> */
.L_x_255:
[----:B------:R-:W-:Y:S05]  /*8070*/  BSYNC.RECONVERGENT B3 ;  /* 0x0000000000037941 */ /* 0x000fea0003800200 */
.L_x_254:
[----:B------:R-:W-:-:S07]  /*8080*/  VIADD R15, R11, 0x3 ;  /* 0x000000030b0f7836 */ /* 0x000fce0000000000 */
.L_x_249:
[----:B------:R-:W-:Y:S05]  /*8090*/  BSYNC.RECONVERGENT B2 ;  /* 0x0000000000027941 */ /* 0x000fea0003800200 */
.L_x_248:
[----:B012---:R-:W0:Y:S01]  /*80a0*/  LDC.64 R4, c[0x0][0x3b8] ;  /* 0x0000ee00ff047b82 */ /* 0x007e220000000a00 */
[----:B------:R-:W-:-:S05]  /*80b0*/  IMAD.IADD R11, R11, 0x1, -R8 ;  /* 0x000000010b0b7824 */ /* 0x000fca00078e0a08 */
[----:B------:R-:W-:Y:S02]  /*80c0*/  ISETP.GT.U32.AND P0, PT, R11, -0x4, PT ;  /* 0xfffffffc0b00780c */ /* 0x000fe40003f04070 */
[----:B------:R-:W3:Y:S11]  /*80d0*/  LDC.64 R6, c[0x0][0x3a8] ;  /* 0x0000ea00ff067b82 */ /* 0x000ef60000000a00 */
[----:B------:R-:W-:Y:S05]  /*80e0*/  @P0 BRA `(.L_x_247) ;  /* 0x00000004003c0947 */ /* 0x000fea0003800000 */
[----:B------:R-:W-:Y:S01]  /*80f0*/  BSSY.RECONVERGENT B2, `(.L_x_256) ;  /* 0x000004b000027945 */ /* 0x000fe20003800200 */
.L_x_265:
        /* <DEDUP_REMOVED lines=33> */
.L_x_258:
[----:B------:R-:W-:Y:S05]  /*8310*/  BSYNC.RECONVERGENT B3 ;  /* 0x0000000000037941 */ /* 0x000fea0003800200 */
.L_x_257:
        /* <DEDUP_REMOVED lines=12> */
.L_x_260:
[----:B------:R-:W-:Y:S05]  /*83e0*/  BSYNC.RECONVERGENT B3 ;  /* 0x0000000000037941 */ /* 0x000fea0003800200 */
.L_x_259:
        /* <DEDUP_REMOVED lines=12> */
.L_x_262:
[----:B------:R-:W-:Y:S05]  /*84b0*/  BSYNC.RECONVERGENT B3 ;  /* 0x0000000000037941 */ /* 0x000fea0003800200 */
.L_x_261:
        /* <DEDUP_REMOVED lines=12> */
.L_x_264:
[----:B------:R-:W-:Y:S05]  /*8580*/  BSYNC.RECONVERGENT B3 ;  /* 0x0000000000037941 */ /* 0x000fea0003800200 */
.L_x_263:
[----:B------:R-:W-:Y:S05]  /*8590*/  @P4 BRA `(.L_x_265) ;  /* 0xfffffff800d84947 */ /* 0x000fea000383ffff */
[----:B------:R-:W-:Y:S05]  /*85a0*/  BSYNC.RECONVERGENT B2 ;  /* 0x0000000000027941 */ /* 0x000fea0003800200 */
.L_x_256:
[----:B0-----:R-:W-:Y:S02]  /*85b0*/  IMAD.MOV.U32 R4, RZ, RZ, R9 ;  /* 0x000000ffff047224 */ /* 0x001fe400078e0009 */
[----:B------:R-:W-:-:S05]  /*85c0*/  IMAD.MOV.U32 R5, RZ, RZ, R10 ;  /* 0x000000ffff057224 */ /* 0x000fca00078e000a */
[----:B------:R4:W-:Y:S02]  /*85d0*/  STL.64 [R1+0x58], R4 ;  /* 0x0000580401007387 */ /* 0x0009e40000100a00 */
.L_x_247:
[----:B------:R-:W-:Y:S05]  /*85e0*/  BSYNC.RECONVERGENT B1 ;  /* 0x0000000000017941 */ /* 0x000fea0003800200 */
.L_x_246:
        /* <DEDUP_REMOVED lines=41> */
.L_x_271:
[----:B------:R-:W-:Y:S05]  /*8880*/  BSYNC.RECONVERGENT B3 ;  /* 0x0000000000037941 */ /* 0x000fea0003800200 */
.L_x_270:
        /* <DEDUP_REMOVED lines=23> */
.L_x_273:
[----:B------:R-:W-:Y:S05]  /*8a00*/  BSYNC.RECONVERGENT B3 ;  /* 0x0000000000037941 */ /* 0x000fea0003800200 */
.L_x_272:
        /* <DEDUP_REMOVED lines=22> */
.L_x_275:
[----:B------:R-:W-:Y:S05]  /*8b70*/  BSYNC.RECONVERGENT B3 ;  /* 0x0000000000037941 */ /* 0x000fea0003800200 */
.L_x_274:
[----:B------:R-:W-:-:S07]  /*8b80*/  VIADD R15, R11, 0x3 ;  /* 0x000000030b0f7836 */ /* 0x000fce0000000000 */
.L_x_269:
[----:B------:R-:W-:Y:S05]  /*8b90*/  BSYNC.RECONVERGENT B2 ;  /* 0x0000000000027941 */ /* 0x000fea0003800200 */
.L_x_268:
[----:B012---:R-:W0:Y:S01]  /*8ba0*/  LDC.64 R4, c[0x0][0x3b8] ;  /* 0x0000ee00ff047b82 */ /* 0x007e220000000a00 */
[----:B------:R-:W-:-:S05]  /*8bb0*/  IMAD.IADD R11, R11, 0x1, -R8 ;  /* 0x000000010b0b7824 */ /* 0x000fca00078e0a08 */
[----:B------:R-:W-:Y:S02]  /*8bc0*/  ISETP.GT.U32.AND P0, PT, R11, -0x4, PT ;  /* 0xfffffffc0b00780c */ /* 0x000fe40003f04070 */
[----:B------:R-:W3:Y:S11]  /*8bd0*/  LDC.64 R6, c[0x0][0x3a8] ;  /* 0x0000ea00ff067b82 */ /* 0x000ef60000000a00 */
[----:B------:R-:W-:Y:S05]  /*8be0*/  @P0 BRA `(.L_x_267) ;  /* 0x00000004003c0947 */ /* 0x000fea0003800000 */
[----:B------:R-:W-:Y:S01]  /*8bf0*/  BSSY.RECONVERGENT B2, `(.L_x_276) ;  /* 0x000004b000027945 */ /* 0x000fe20003800200 */
.L_x_285:
        /* <DEDUP_REMOVED lines=33> */
.L_x_278:
[----:B------:R-:W-:Y:S05]  /*8e10*/  BSYNC.RECONVERGENT B3 ;  /* 0x0000000000037941 */ /* 0x000fea0003800200 */
.L_x_277:
        /* <DEDUP_REMOVED lines=12> */
.L_x_280:
[----:B------:R-:W-:Y:S05]  /*8ee0*/  BSYNC.RECONVERGENT B3 ;  /* 0x0000000000037941 */ /* 0x000fea0003800200 */
.L_x_279:
        /* <DEDUP_REMOVED lines=12> */
.L_x_282:
[----:B------:R-:W-:Y:S05]  /*8fb0*/  BSYNC.RECONVERGENT B3 ;  /* 0x0000000000037941 */ /* 0x000fea0003800200 */
.L_x_281:
        /* <DEDUP_REMOVED lines=12> */
.L_x_284:
[----:B------:R-:W-:Y:S05]  /*9080*/  BSYNC.RECONVERGENT B3 ;  /* 0x0000000000037941 */ /* 0x000fea0003800200 */
.L_x_283:
[----:B------:R-:W-:Y:S05]  /*9090*/  @P4 BRA `(.L_x_285) ;  /* 0xfffffff800d84947 */ /* 0x000fea000383ffff */
[----:B------:R-:W-:Y:S05]  /*90a0*/  BSYNC.RECONVERGENT B2 ;  /* 0x0000000000027941 */ /* 0x000fea0003800200 */
.L_x_276:
[----:B0-----:R-:W-:Y:S02]  /*90b0*/  IMAD.MOV.U32 R4, RZ, RZ, R9 ;  /* 0x000000ffff047224 */ /* 0x001fe400078e0009 */
[----:B------:R-:W-:-:S05]  /*90c0*/  IMAD.MOV.U32 R5, RZ, RZ, R10 ;  /* 0x000000ffff057224 */ /* 0x000fca00078e000a */
[----:B------:R4:W-:Y:S02]  /*90d0*/  STL.64 [R1+0x60], R4 ;  /* 0x0000600401007387 */ /* 0x0009e40000100a00 */
.L_x_267:
[----:B------:R-:W-:Y:S05]  /*90e0*/  BSYNC.RECONVERGENT B1 ;  /* 0x0000000000017941 */ /* 0x000fea0003800200 */
.L_x_266:
        /* <DEDUP_REMOVED lines=41> */
.L_x_291:
[----:B------:R-:W-:Y:S05]  /*9380*/  BSYNC.RECONVERGENT B3 ;  /* 0x0000000000037941 */ /* 0x000fea0003800200 */
.L_x_290:
        /* <DEDUP_REMOVED lines=23> */
.L_x_293:
[----:B------:R-:W-:Y:S05]  /*9500*/  BSYNC.RECONVERGENT B3 ;  /* 0x0000000000037941 */ /* 0x000fea0003800200 */
.L_x_292:
        /* <DEDUP_REMOVED lines=22> */
.L_x_295:
[----:B------:R-:W-:Y:S05]  /*9670*/  BSYNC.RECONVERGENT B3 ;  /* 0x0000000000037941 */ /* 0x000fea0003800200 */
.L_x_294:
[----:B------:R-:W-:-:S07]  /*9680*/  VIADD R15, R11, 0x3 ;  /* 0x000000030b0f7836 */ /* 0x000fce0000000000 */
.L_x_289:
[----:B------:R-:W-:Y:S05]  /*9690*/  BSYNC.RECONVERGENT B2 ;  /* 0x0000000000027941 */ /* 0x000fea0003800200 */
.L_x_288:
[----:B012---:R-:W0:Y:S01]  /*96a0*/  LDC.64 R4, c[0x0][0x3b8] ;  /* 0x0000ee00ff047b82 */ /* 0x007e220000000a00 */
[----:B------:R-:W-:-:S05]  /*96b0*/  IMAD.IADD R11, R11, 0x1, -R8 ;  /* 0x000000010b0b7824 */ /* 0x000fca00078e0a08 */
[----:B------:R-:W-:Y:S02]  /*96c0*/  ISETP.GT.U32.AND P0, PT, R11, -0x4, PT ;  /* 0xfffffffc0b00780c */ /* 0x000fe40003f04070 */
[----:B------:R-:W3:Y:S11]  /*96d0*/  LDC.64 R6, c[0x0][0x3a8] ;  /* 0x0000ea00ff067b82 */ /* 0x000ef60000000a00 */
[----:B------:R-:W-:Y:S05]  /*96e0*/  @P0 BRA `(.L_x_287) ;  /* 0x00000004003c0947 */ /* 0x000fea0003800000 */
[----:B------:R-:W-:Y:S01]  /*96f0*/  BSSY.RECONVERGENT B2, `(.L_x_296) ;  /* 0x000004b000027945 */ /* 0x000fe20003800200 */
.L_x_305:
        /* <DEDUP_REMOVED lines=33> */
.L_x_298:
[----:B------:R-:W-:Y:S05]  /*9910*/  BSYNC.RECONVERGENT B3 ;  /* 0x0000000000037941 */ /* 0x000fea0003800200 */
.L_x_297:
        /* <DEDUP_REMOVED lines=12> */
.L_x_300:
[----:B------:R-:W-:Y:S05]  /*99e0*/  BSYNC.RECONVERGENT B3 ;  /* 0x0000000000037941 */ /* 0x000fea0003800200 */
.L_x_299:
        /* <DEDUP_REMOVED lines=12> */
.L_x_302:
[----:B------:R-:W-:Y:S05]  /*9ab0*/  BSYNC.RECONVERGENT B3 ;  /* 0x0000000000037941 */ /* 0x000fea0003800200 */
.L_x_301:
        /* <DEDUP_REMOVED lines=12> */
.L_x_304:
[----:B------:R-:W-:Y:S05]  /*9b80*/  BSYNC.RECONVERGENT B3 ;  /* 0x0000000000037941 */ /* 0x000fea0003800200 */
.L_x_303:
[----:B------:R-:W-:Y:S05]  /*9b90*/  @P4 BRA `(.L_x_305) ;  /* 0xfffffff800d84947 */ /* 0x000fea000383ffff */
[----:B------:R-:W-:Y:S05]  /*9ba0*/  BSYNC.RECONVERGENT B2 ;  /* 0x0000000000027941 */ /* 0x000fea0003800200 */
.L_x_296:
[----:B0-----:R-:W-:Y:S02]  /*9bb0*/  IMAD.MOV.U32 R4, RZ, RZ, R9 ;  /* 0x000000ffff047224 */ /* 0x001fe400078e0009 */
[----:B------:R-:W-:-:S05]  /*9bc0*/  IMAD.MOV.U32 R5, RZ, RZ, R10 ;  /* 0x000000ffff057224 */ /* 0x000fca00078e000a */
[----:B------:R4:W-:Y:S02]  /*9bd0*/  STL.64 [R1+0x68], R4 ;  /* 0x0000680401007387 */ /* 0x0009e40000100a00 */
.L_x_287:
[----:B------:R-:W-:Y:S05]  /*9be0*/  BSYNC.RECONVERGENT B1 ;  /* 0x0000000000017941 */ /* 0x000fea0003800200 */
.L_x_286:
        /* <DEDUP_REMOVED lines=41> */
.L_x_311:
[----:B------:R-:W-:Y:S05]  /*9e80*/  BSYNC.RECONVERGENT B3 ;  /* 0x0000000000037941 */ /* 0x000fea0003800200 */
.L_x_310:
        /* <DEDUP_REMOVED lines=23> */
.L_x_313:
[----:B------:R-:W-:Y:S05]  /*a000*/  BSYNC.RECONVERGENT B3 ;  /* 0x0000000000037941 */ /* 0x000fea0003800200 */
.L_x_312:
        /* <DEDUP_REMOVED lines=22> */
.L_x_315:
[----:B------:R-:W-:Y:S05]  /*a170*/  BSYNC.RECONVERGENT B3 ;  /* 0x0000000000037941 */ /* 0x000fea0003800200 */
.L_x_314:
[----:B------:R-:W-:-:S07]  /*a180*/  VIADD R15, R11, 0x3 ;  /* 0x000000030b0f7836 */ /* 0x000fce0000000000 */
.L_x_309:
[----:B------:R-:W-:Y:S05]  /*a190*/  BSYNC.RECONVERGENT B2 ;  /* 0x0000000000027941 */ /* 0x000fea0003800200 */
.L_x_308:
[----:B012---:R-:W0:Y:S01]  /*a1a0*/  LDC.64 R4, c[0x0][0x3b8] ;  /* 0x0000ee00ff047b82 */ /* 0x007e220000000a00 */
[----:B------:R-:W-:-:S05]  /*a1b0*/  IMAD.IADD R11, R11, 0x1, -R8 ;  /* 0x000000010b0b7824 */ /* 0x000fca00078e0a08 */
[----:B------:R-:W-:Y:S02]  /*a1c0*/  ISETP.GT.U32.AND P0, PT, R11, -0x4, PT ;  /* 0xfffffffc0b00780c */ /* 0x000fe40003f04070 */
[----:B------:R-:W3:Y:S11]  /*a1d0*/  LDC.64 R6, c[0x0][0x3a8] ;  /* 0x0000ea00ff067b82 */ /* 0x000ef60000000a00 */
[----:B------:R-:W-:Y:S05]  /*a1e0*/  @P0 BRA `(.L_x_307) ;  /* 0x00000004003c0947 */ /* 0x000fea0003800000 */
[----:B------:R-:W-:Y:S01]  /*a1f0*/  BSSY.RECONVERGENT B2, `(.L_x_316) ;  /* 0x000004b000027945 */ /* 0x000fe20003800200 */
.L_x_325:
        /* <DEDUP_REMOVED lines=33> */
.L_x_318:
[----:B------:R-:W-:Y:S05]  /*a410*/  BSYNC.RECONVERGENT B3 ;  /* 0x0000000000037941 */ /* 0x000fea0003800200 */
.L_x_317:
        /* <DEDUP_REMOVED lines=12> */
.L_x_320:
[----:B------:R-:W-:Y:S05]  /*a4e0*/  BSYNC.RECONVERGENT B3 ;  /* 0x0000000000037941 */ /* 0x000fea0003800200 */
.L_x_319:
        /* <DEDUP_REMOVED lines=12> */
.L_x_322:
[----:B------:R-:W-:Y:S05]  /*a5b0*/  BSYNC.RECONVERGENT B3 ;  /* 0x0000000000037941 */ /* 0x000fea0003800200 */
.L_x_321:
        /* <DEDUP_REMOVED lines=12> */
.L_x_324:
[----:B------:R-:W-:Y:S05]  /*a680*/  BSYNC.RECONVERGENT B3 ;  /* 0x0000000000037941 */ /* 0x000fea0003800200 */
.L_x_323:
[----:B------:R-:W-:Y:S05]  /*a690*/  @P4 BRA `(.L_x_325) ;  /* 0xfffffff800d84947 */ /* 0x000fea000383ffff */
[----:B------:R-:W-:Y:S05]  /*a6a0*/  BSYNC.RECONVERGENT B2 ;  /* 0x0000000000027941 */ /* 0x000fea0003800200 */
.L_x_316:
[----:B0-----:R-:W-:Y:S02]  /*a6b0*/  IMAD.MOV.U32 R4, RZ, RZ, R9 ;  /* 0x000000ffff047224 */ /* 0x001fe400078e0009 */
[----:B------:R-:W-:-:S05]  /*a6c0*/  IMAD.MOV.U32 R5, RZ, RZ, R10 ;  /* 0x000000ffff057224 */ /* 0x000fca00078e000a */
[----:B------:R4:W-:Y:S02]  /*a6d0*/  STL.64 [R1+0x70], R4 ;  /* 0x0000700401007387 */ /* 0x0009e40000100a00 */
.L_x_307:
[----:B------:R-:W-:Y:S05]  /*a6e0*/  BSYNC.RECONVERGENT B1 ;  /* 0x0000000000017941 */ /* 0x000fea0003800200 */
.L_x_306:
        /* <DEDUP_REMOVED lines=41> */
.L_x_331:
[----:B------:R-:W-:Y:S05]  /*a980*/  BSYNC.RECONVERGENT B3 ;  /* 0x0000000000037941 */ /* 0x000fea0003800200 */
.L_x_330:
        /* <DEDUP_REMOVED lines=23> */
.L_x_333:
[----:B------:R-:W-:Y:S05]  /*ab00*/  BSYNC.RECONVERGENT B3 ;  /* 0x0000000000037941 */ /* 0x000fea0003800200 */
.L_x_332:
        /* <DEDUP_REMOVED lines=22> */
.L_x_335:
[----:B------:R-:W-:Y:S05]  /*ac70*/  BSYNC.RECONVERGENT B3 ;  /* 0x0000000000037941 */ /* 0x000fea0003800200 */
.L_x_334:
[----:B------:R-:W-:-:S07]  /*ac80*/  VIADD R15, R11, 0x3 ;  /* 0x000000030b0f7836 */ /* 0x000fce0000000000 */
.L_x_329:
[----:B------:R-:W-:Y:S05]  /*ac90*/  BSYNC.RECONVERGENT B2 ;  /* 0x0000000000027941 */ /* 0x000fea0003800200 */
.L_x_328:
[----:B012---:R-:W0:Y:S01]  /*aca0*/  LDC.64 R4, c[0x0][0x3b8] ;  /* 0x0000ee00ff047b82 */ /* 0x007e220000000a00 */
[----:B------:R-:W-:-:S05]  /*acb0*/  IMAD.IADD R11, R11, 0x1, -R8 ;  /* 0x000000010b0b7824 */ /* 0x000fca00078e0a08 */
[----:B------:R-:W-:Y:S02]  /*acc0*/  ISETP.GT.U32.AND P0, PT, R11, -0x4, PT ;  /* 0xfffffffc0b00780c */ /* 0x000fe40003f04070 */
[----:B------:R-:W3:Y:S11]  /*acd0*/  LDC.64 R6, c[0x0][0x3a8] ;  /* 0x0000ea00ff067b82 */ /* 0x000ef60000000a00 */
[----:B------:R-:W-:Y:S05]  /*ace0*/  @P0 BRA `(.L_x_327) ;  /* 0x00000004003c0947 */ /* 0x000fea0003800000 */
[----:B------:R-:W-:Y:S01]  /*acf0*/  BSSY.RECONVERGENT B2, `(.L_x_336) ;  /* 0x000004b000027945 */ /* 0x000fe20003800200 */
.L_x_345:
        /* <DEDUP_REMOVED lines=33> */
.L_x_338:
[----:B------:R-:W-:Y:S05]  /*af10*/  BSYNC.RECONVERGENT B3 ;  /* 0x0000000000037941 */ /* 0x000fea0003800200 */
.L_x_337:
        /* <DEDUP_REMOVED lines=12> */
.L_x_340:
[----:B------:R-:W-:Y:S05]  /*afe0*/  BSYNC.RECONVERGENT B3 ;  /* 0x0000000000037941 */ /* 0x000fea0003800200 */
.L_x_339:
        /* <DEDUP_REMOVED lines=12> */
.L_x_342:
[----:B------:R-:W-:Y:S05]  /*b0b0*/  BSYNC.RECONVERGENT B3 ;  /* 0x0000000000037941 */ /* 0x000fea0003800200 */
.L_x_341:
        /* <DEDUP_REMOVED lines=12> */
.L_x_344:
[----:B------:R-:W-:Y:S05]  /*b180*/  BSYNC.RECONVERGENT B3 ;  /* 0x0000000000037941 */ /* 0x000fea0003800200 */
.L_x_343:
[----:B------:R-:W-:Y:S05]  /*b190*/  @P4 BRA `(.L_x_345) ;  /* 0xfffffff800d84947 */ /* 0x000fea000383ffff */
[----:B------:R-:W-:Y:S05]  /*b1a0*/  BSYNC.RECONVERGENT B2 ;  /* 0x0000000000027941 */ /* 0x000fea0003800200 */
.L_x_336:
[----:B0-----:R-:W-:Y:S02]  /*b1b0*/  IMAD.MOV.U32 R4, RZ, RZ, R9 ;  /* 0x000000ffff047224 */ /* 0x001fe400078e0009 */
[----:B------:R-:W-:-:S05]  /*b1c0*/  IMAD.MOV.U32 R5, RZ, RZ, R10 ;  /* 0x000000ffff057224 */ /* 0x000fca00078e000a */
[----:B------:R4:W-:Y:S02]  /*b1d0*/  STL.64 [R1+0x78], R4 ;  /* 0x0000780401007387 */ /* 0x0009e40000100a00 */
.L_x_327:
[----:B------:R-:W-:Y:S05]  /*b1e0*/  BSYNC.RECONVERGENT B1 ;  /* 0x0000000000017941 */ /* 0x000fea0003800200 */
.L_x_326:
        /* <DEDUP_REMOVED lines=41> */
.L_x_351:
[----:B------:R-:W-:Y:S05]  /*b480*/  BSYNC.RECONVERGENT B3 ;  /* 0x0000000000037941 */ /* 0x000fea0003800200 */
.L_x_350:
        /* <DEDUP_REMOVED lines=23> */
.L_x_353:
[----:B------:R-:W-:Y:S05]  /*b600*/  BSYNC.RECONVERGENT B3 ;  /* 0x0000000000037941 */ /* 0x000fea0003800200 */
.L_x_352:
        /* <DEDUP_REMOVED lines=22> */
.L_x_355:
[----:B------:R-:W-:Y:S05]  /*b770*/  BSYNC.RECONVERGENT B3 ;  /* 0x0000000000037941 */ /* 0x000fea0003800200 */
.L_x_354:
[----:B------:R-:W-:-:S07]  /*b780*/  VIADD R15, R11, 0x3 ;  /* 0x000000030b0f7836 */ /* 0x000fce0000000000 */
.L_x_349:
[----:B------:R-:W-:Y:S05]  /*b790*/  BSYNC.RECONVERGENT B2 ;  /* 0x0000000000027941 */ /* 0x000fea0003800200 */
.L_x_348:
[----:B012---:R-:W0:Y:S01]  /*b7a0*/  LDC.64 R4, c[0x0][0x3b8] ;  /* 0x0000ee00ff047b82 */ /* 0x007e220000000a00 */
[----:B------:R-:W-:-:S05]  /*b7b0*/  IMAD.IADD R11, R11, 0x1, -R8 ;  /* 0x000000010b0b7824 */ /* 0x000fca00078e0a08 */
[----:B------:R-:W-:Y:S02]  /*b7c0*/  ISETP.GT.U32.AND P0, PT, R11, -0x4, PT ;  /* 0xfffffffc0b00780c */ /* 0x000fe40003f04070 */
[----:B------:R-:W3:Y:S11]  /*b7d0*/  LDC.64 R6, c[0x0][0x3a8] ;  /* 0x0000ea00ff067b82 */ /* 0x000ef60000000a00 */
[----:B------:R-:W-:Y:S05]  /*b7e0*/  @P0 BRA `(.L_x_347) ;  /* 0x00000004003c0947 */ /* 0x000fea0003800000 */
[----:B------:R-:W-:Y:S01]  /*b7f0*/  BSSY.RECONVERGENT B2, `(.L_x_356) ;  /* 0x000004b000027945 */ /* 0x000fe20003800200 */
.L_x_365:
        /* <DEDUP_REMOVED lines=33> */
.L_x_358:
[----:B------:R-:W-:Y:S05]  /*ba10*/  BSYNC.RECONVERGENT B3 ;  /* 0x0000000000037941 */ /* 0x000fea0003800200 */
.L_x_357:
        /* <DEDUP_REMOVED lines=12> */
.L_x_360:
[----:B------:R-:W-:Y:S05]  /*bae0*/  BSYNC.RECONVERGENT B3 ;  /* 0x0000000000037941 */ /* 0x000fea0003800200 */
.L_x_359:
        /* <DEDUP_REMOVED lines=12> */
.L_x_362:
[----:B------:R-:W-:Y:S05]  /*bbb0*/  BSYNC.RECONVERGENT B3 ;  /* 0x0000000000037941 */ /* 0x000fea0003800200 */
.L_x_361:
        /* <DEDUP_REMOVED lines=12> */
.L_x_364:
[----:B------:R-:W-:Y:S05]  /*bc80*/  BSYNC.RECONVERGENT B3 ;  /* 0x0000000000037941 */ /* 0x000fea0003800200 */
.L_x_363:
[----:B------:R-:W-:Y:S05]  /*bc90*/  @P4 BRA `(.L_x_365) ;  /* 0xfffffff800d84947 */ /* 0x000fea000383ffff */
[----:B------:R-:W-:Y:S05]  /*bca0*/  BSYNC.RECONVERGENT B2 ;  /* 0x0000000000027941 */ /* 0x000fea0003800200 */
.L_x_356:
[----:B0-----:R-:W-:Y:S02]  /*bcb0*/  IMAD.MOV.U32 R4, RZ, RZ, R9 ;  /* 0x000000ffff047224 */ /* 0x001fe400078e0009 */
[----:B------:R-:W-:-:S05]  /*bcc0*/  IMAD.MOV.U32 R5, RZ, RZ, R10 ;  /* 0x000000ffff057224 */ /* 0x000fca00078e000a */
[----:B------:R4:W-:Y:S02]  /*bcd0*/  STL.64 [R1+0x80], R4 ;  /* 0x0000800401007387 */ /* 0x0009e40000100a00 */
.L_x_347:
[----:B------:R-:W-:Y:S05]  /*bce0*/  BSYNC.RECONVERGENT B1 ;  /* 0x0000000000017941 */ /* 0x000fea0003800200 */
.L_x_346:
        /* <DEDUP_REMOVED lines=41> */
.L_x_371:
[----:B------:R-:W-:Y:S05]  /*bf80*/  BSYNC.RECONVERGENT B3 ;  /* 0x0000000000037941 */ /* 0x000fea0003800200 */
.L_x_370:
        /* <DEDUP_REMOVED lines=23> */
.L_x_373:
[----:B------:R-:W-:Y:S05]  /*c100*/  BSYNC.RECONVERGENT B3 ;  /* 0x0000000000037941 */ /* 0x000fea0003800200 */
.L_x_372:
        /* <DEDUP_REMOVED lines=22> */
.L_x_375:
[----:B------:R-:W-:Y:S05]  /*c270*/  BSYNC.RECONVERGENT B3 ;  /* 0x0000000000037941 */ /* 0x000fea0003800200 */
.L_x_374:
[----:B------:R-:W-:-:S07]  /*c280*/  VIADD R15, R11, 0x3 ;  /* 0x000000030b0f7836 */ /* 0x000fce0000000000 */
.L_x_369:
[----:B------:R-:W-:Y:S05]  /*c290*/  BSYNC.RECONVERGENT B2 ;  /* 0x0000000000027941 */ /* 0x000fea0003800200 */
.L_x_368:
[----:B012---:R-:W0:Y:S01]  /*c2a0*/  LDC.64 R4, c[0x0][0x3b8] ;  /* 0x0000ee00ff047b82 */ /* 0x007e220000000a00 */
[----:B------:R-:W-:-:S05]  /*c2b0*/  IMAD.IADD R11, R11, 0x1, -R8 ;  /* 0x000000010b0b7824 */ /* 0x000fca00078e0a08 */
[----:B------:R-:W-:Y:S02]  /*c2c0*/  ISETP.GT.U32.AND P0, PT, R11, -0x4, PT ;  /* 0xfffffffc0b00780c */ /* 0x000fe40003f04070 */
[----:B------:R-:W3:Y:S11]  /*c2d0*/  LDC.64 R6, c[0x0][0x3a8] ;  /* 0x0000ea00ff067b82 */ /* 0x000ef60000000a00 */
[----:B------:R-:W-:Y:S05]  /*c2e0*/  @P0 BRA `(.L_x_367) ;  /* 0x00000004003c0947 */ /* 0x000fea0003800000 */
[----:B------:R-:W-:Y:S01]  /*c2f0*/  BSSY.RECONVERGENT B2, `(.L_x_376) ;  /* 0x000004b000027945 */ /* 0x000fe20003800200 */
.L_x_385:
        /* <DEDUP_REMOVED lines=33> */
.L_x_378:
[----:B------:R-:W-:Y:S05]  /*c510*/  BSYNC.RECONVERGENT B3 ;  /* 0x0000000000037941 */ /* 0x000fea0003800200 */
.L_x_377:
        /* <DEDUP_REMOVED lines=12> */
.L_x_380:
[----:B------:R-:W-:Y:S05]  /*c5e0*/  BSYNC.RECONVERGENT B3 ;  /* 0x0000000000037941 */ /* 0x000fea0003800200 */
.L_x_379:
        /* <DEDUP_REMOVED lines=12> */
.L_x_382:
[----:B------:R-:W-:Y:S05]  /*c6b0*/  BSYNC.RECONVERGENT B3 ;  /* 0x0000000000037941 */ /* 0x000fea0003800200 */
.L_x_381:
        /* <DEDUP_REMOVED lines=12> */
.L_x_384:
[----:B------:R-:W-:Y:S05]  /*c780*/  BSYNC.RECONVERGENT B3 ;  /* 0x0000000000037941 */ /* 0x000fea0003800200 */
.L_x_383:
[----:B------:R-:W-:Y:S05]  /*c790*/  @P4 BRA `(.L_x_385) ;  /* 0xfffffff800d84947 */ /* 0x000fea000383ffff */
[----:B------:R-:W-:Y:S05]  /*c7a0*/  BSYNC.RECONVERGENT B2 ;  /* 0x0000000000027941 */ /* 0x000fea0003800200 */
.L_x_376:
[----:B0-----:R-:W-:Y:S02]  /*c7b0*/  IMAD.MOV.U32 R4, RZ, RZ, R9 ;  /* 0x000000ffff047224 */ /* 0x001fe400078e0009 */
[----:B------:R-:W-:-:S05]  /*c7c0*/  IMAD.MOV.U32 R5, RZ, RZ, R10 ;  /* 0x000000ffff057224 */ /* 0x000fca00078e000a */
[----:B------:R4:W-:Y:S02]  /*c7d0*/  STL.64 [R1+0x88], R4 ;  /* 0x0000880401007387 */ /* 0x0009e40000100a00 */
.L_x_367:
[----:B------:R-:W-:Y:S05]  /*c7e0*/  BSYNC.RECONVERGENT B1 ;  /* 0x0000000000017941 */ /* 0x000fea0003800200 */
.L_x_366:
        /* <DEDUP_REMOVED lines=41> */
.L_x_391:
[----:B------:R-:W-:Y:S05]  /*ca80*/  BSYNC.RECONVERGENT B3 ;  /* 0x0000000000037941 */ /* 0x000fea0003800200 */
.L_x_390:
        /* <DEDUP_REMOVED lines=23> */
.L_x_393:
[----:B------:R-:W-:Y:S05]  /*cc00*/  BSYNC.RECONVERGENT B3 ;  /* 0x0000000000037941 */ /* 0x000fea0003800200 */
.L_x_392:
        /* <DEDUP_REMOVED lines=22> */
.L_x_395:
[----:B------:R-:W-:Y:S05]  /*cd70*/  BSYNC.RECONVERGENT B3 ;  /* 0x0000000000037941 */ /* 0x000fea0003800200 */
.L_x_394:
[----:B------:R-:W-:-:S07]  /*cd80*/  VIADD R15, R11, 0x3 ;  /* 0x000000030b0f7836 */ /* 0x000fce0000000000 */
.L_x_389:
[----:B------:R-:W-:Y:S05]  /*cd90*/  BSYNC.RECONVERGENT B2 ;  /* 0x0000000000027941 */ /* 0x000fea0003800200 */
.L_x_388:
[----:B012---:R-:W0:Y:S01]  /*cda0*/  LDC.64 R4, c[0x0][0x3b8] ;  /* 0x0000ee00ff047b82 */ /* 0x007e220000000a00 */
[----:B------:R-:W-:-:S05]  /*cdb0*/  IMAD.IADD R11, R11, 0x1, -R8 ;  /* 0x000000010b0b7824 */ /* 0x000fca00078e0a08 */
[----:B------:R-:W-:Y:S02]  /*cdc0*/  ISETP.GT.U32.AND P0, PT, R11, -0x4, PT ;  /* 0xfffffffc0b00780c */ /* 0x000fe40003f04070 */
[----:B------:R-:W3:Y:S11]  /*cdd0*/  LDC.64 R6, c[0x0][0x3a8] ;  /* 0x0000ea00ff067b82 */ /* 0x000ef60000000a00 */
[----:B------:R-:W-:Y:S05]  /*cde0*/  @P0 BRA `(.L_x_387) ;  /* 0x00000004003c0947 */ /* 0x000fea0003800000 */
[----:B------:R-:W-:Y:S01]  /*cdf0*/  BSSY.RECONVERGENT B2, `(.L_x_396) ;  /* 0x000004b000027945 */ /* 0x000fe20003800200 */
.L_x_405:
        /* <DEDUP_REMOVED lines=33> */
.L_x_398:
[----:B------:R-:W-:Y:S05]  /*d010*/  BSYNC.RECONVERGENT B3 ;  /* 0x0000000000037941 */ /* 0x000fea0003800200 */
.L_x_397:
        /* <DEDUP_REMOVED lines=12> */
.L_x_400:
[----:B------:R-:W-:Y:S05]  /*d0e0*/  BSYNC.RECONVERGENT B3 ;  /* 0x0000000000037941 */ /* 0x000fea0003800200 */
.L_x_399:
        /* <DEDUP_REMOVED lines=12> */
.L_x_402:
[----:B------:R-:W-:Y:S05]  /*d1b0*/  BSYNC.RECONVERGENT B3 ;  /* 0x0000000000037941 */ /* 0x000fea0003800200 */
.L_x_401:
        /* <DEDUP_REMOVED lines=12> */
.L_x_404:
[----:B------:R-:W-:Y:S05]  /*d280*/  BSYNC.RECONVERGENT B3 ;  /* 0x0000000000037941 */ /* 0x000fea0003800200 */
.L_x_403:
[----:B------:R-:W-:Y:S05]  /*d290*/  @P4 BRA `(.L_x_405) ;  /* 0xfffffff800d84947 */ /* 0x000fea000383ffff */
[----:B------:R-:W-:Y:S05]  /*d2a0*/  BSYNC.RECONVERGENT B2 ;  /* 0x0000000000027941 */ /* 0x000fea0003800200 */
.L_x_396:
[----:B0-----:R-:W-:Y:S02]  /*d2b0*/  IMAD.MOV.U32 R4, RZ, RZ, R9 ;  /* 0x000000ffff047224 */ /* 0x001fe400078e0009 */
[----:B------:R-:W-:-:S05]  /*d2c0*/  IMAD.MOV.U32 R5, RZ, RZ, R10 ;  /* 0x000000ffff057224 */ /* 0x000fca00078e000a */
[----:B------:R4:W-:Y:S02]  /*d2d0*/  STL.64 [R1+0x90], R4 ;  /* 0x0000900401007387 */ /* 0x0009e40000100a00 */
.L_x_387:
[----:B------:R-:W-:Y:S05]  /*d2e0*/  BSYNC.RECONVERGENT B1 ;  /* 0x0000000000017941 */ /* 0x000fea0003800200 */
.L_x_386:
        /* <DEDUP_REMOVED lines=41> */
.L_x_411:
[----:B------:R-:W-:Y:S05]  /*d580*/  BSYNC.RECONVERGENT B3 ;  /* 0x0000000000037941 */ /* 0x000fea0003800200 */
.L_x_410:
        /* <DEDUP_REMOVED lines=23> */
.L_x_413:
[----:B------:R-:W-:Y:S05]  /*d700*/  BSYNC.RECONVERGENT B3 ;  /* 0x0000000000037941 */ /* 0x000fea0003800200 */
.L_x_412:
        /* <DEDUP_REMOVED lines=22> */
.L_x_415:
[----:B------:R-:W-:Y:S05]  /*d870*/  BSYNC.RECONVERGENT B3 ;  /* 0x0000000000037941 */ /* 0x000fea0003800200 */
.L_x_414:
[----:B------:R-:W-:-:S07]  /*d880*/  VIADD R15, R11, 0x3 ;  /* 0x000000030b0f7836 */ /* 0x000fce0000000000 */
.L_x_409:
[----:B------:R-:W-:Y:S05]  /*d890*/  BSYNC.RECONVERGENT B2 ;  /* 0x0000000000027941 */ /* 0x000fea0003800200 */
.L_x_408:
[----:B012---:R-:W0:Y:S01]  /*d8a0*/  LDC.64 R4, c[0x0][0x3b8] ;  /* 0x0000ee00ff047b82 */ /* 0x007e220000000a00 */
[----:B------:R-:W-:-:S05]  /*d8b0*/  IMAD.IADD R11, R11, 0x1, -R8 ;  /* 0x000000010b0b7824 */ /* 0x000fca00078e0a08 */
[----:B------:R-:W-:Y:S02]  /*d8c0*/  ISETP.GT.U32.AND P0, PT, R11, -0x4, PT ;  /* 0xfffffffc0b00780c */ /* 0x000fe40003f04070 */
[----:B------:R-:W3:Y:S11]  /*d8d0*/  LDC.64 R6, c[0x0][0x3a8] ;  /* 0x0000ea00ff067b82 */ /* 0x000ef60000000a00 */
[----:B------:R-:W-:Y:S05]  /*d8e0*/  @P0 BRA `(.L_x_407) ;  /* 0x00000004003c0947 */ /* 0x000fea0003800000 */
[----:B------:R-:W-:Y:S01]  /*d8f0*/  BSSY.RECONVERGENT B2, `(.L_x_416) ;  /* 0x000004b000027945 */ /* 0x000fe20003800200 */
.L_x_425:
        /* <DEDUP_REMOVED lines=33> */
.L_x_418:
[----:B------:R-:W-:Y:S05]  /*db10*/  BSYNC.RECONVERGENT B3 ;  /* 0x0000000000037941 */ /* 0x000fea0003800200 */
.L_x_417:
        /* <DEDUP_REMOVED lines=12> */
.L_x_420:
[----:B------:R-:W-:Y:S05]  /*dbe0*/  BSYNC.RECONVERGENT B3 ;  /* 0x0000000000037941 */ /* 0x000fea0003800200 */
.L_x_419:
        /* <DEDUP_REMOVED lines=12> */
.L_x_422:
[----:B------:R-:W-:Y:S05]  /*dcb0*/  BSYNC.RECONVERGENT B3 ;  /* 0x0000000000037941 */ /* 0x000fea0003800200 */
.L_x_421:
        /* <DEDUP_REMOVED lines=12> */
.L_x_424:
[----:B------:R-:W-:Y:S05]  /*dd80*/  BSYNC.RECONVERGENT B3 ;  /* 0x0000000000037941 */ /* 0x000fea0003800200 */
.L_x_423:
[----:B------:R-:W-:Y:S05]  /*dd90*/  @P4 BRA `(.L_x_425) ;  /* 0xfffffff800d84947 */ /* 0x000fea000383ffff */
[----:B------:R-:W-:Y:S05]  /*dda0*/  BSYNC.RECONVERGENT B2 ;  /* 0x0000000000027941 */ /* 0x000fea0003800200 */
.L_x_416:
[----:B0-----:R-:W-:Y:S02]  /*ddb0*/  IMAD.MOV.U32 R4, RZ, RZ, R9 ;  /* 0x000000ffff047224 */ /* 0x001fe400078e0009 */
[----:B------:R-:W-:-:S05]  /*ddc0*/  IMAD.MOV.U32 R5, RZ, RZ, R10 ;  /* 0x000000ffff057224 */ /* 0x000fca00078e000a */
[----:B------:R4:W-:Y:S02]  /*ddd0*/  STL.64 [R1+0x98], R4 ;  /* 0x0000980401007387 */ /* 0x0009e40000100a00 */
.L_x_407:
[----:B------:R-:W-:Y:S05]  /*dde0*/  BSYNC.RECONVERGENT B1 ;  /* 0x0000000000017941 */ /* 0x000fea0003800200 */
.L_x_406:
        /* <DEDUP_REMOVED lines=41> */
.L_x_431:
[----:B------:R-:W-:Y:S05]  /*e080*/  BSYNC.RECONVERGENT B3 ;  /* 0x0000000000037941 */ /* 0x000fea0003800200 */
.L_x_430:
        /* <DEDUP_REMOVED lines=23> */
.L_x_433:
[----:B------:R-:W-:Y:S05]  /*e200*/  BSYNC.RECONVERGENT B3 ;  /* 0x0000000000037941 */ /* 0x000fea0003800200 */
.L_x_432:
        /* <DEDUP_REMOVED lines=22> */
.L_x_435:
[----:B------:R-:W-:Y:S05]  /*e370*/  BSYNC.RECONVERGENT B3 ;  /* 0x0000000000037941 */ /* 0x000fea0003800200 */
.L_x_434:
[----:B------:R-:W-:-:S07]  /*e380*/  VIADD R15, R11, 0x3 ;  /* 0x000000030b0f7836 */ /* 0x000fce0000000000 */
.L_x_429:
[----:B------:R-:W-:Y:S05]  /*e390*/  BSYNC.RECONVERGENT B2 ;  /* 0x0000000000027941 */ /* 0x000fea0003800200 */
.L_x_428:
[----:B012---:R-:W0:Y:S01]  /*e3a0*/  LDC.64 R4, c[0x0][0x3b8] ;  /* 0x0000ee00ff047b82 */ /* 0x007e220000000a00 */
[----:B------:R-:W-:-:S05]  /*e3b0*/  IMAD.IADD R11, R11, 0x1, -R8 ;  /* 0x000000010b0b7824 */ /* 0x000fca00078e0a08 */
[----:B------:R-:W-:Y:S02]  /*e3c0*/  ISETP.GT.U32.AND P0, PT, R11, -0x4, PT ;  /* 0xfffffffc0b00780c */ /* 0x000fe40003f04070 */
[----:B------:R-:W3:Y:S11]  /*e3d0*/  LDC.64 R6, c[0x0][0x3a8] ;  /* 0x0000ea00ff067b82 */ /* 0x000ef60000000a00 */
[----:B------:R-:W-:Y:S05]  /*e3e0*/  @P0 BRA `(.L_x_427) ;  /* 0x00000004003c0947 */ /* 0x000fea0003800000 */
[----:B------:R-:W-:Y:S01]  /*e3f0*/  BSSY.RECONVERGENT B2, `(.L_x_436) ;  /* 0x000004b000027945 */ /* 0x000fe20003800200 */
.L_x_445:
        /* <DEDUP_REMOVED lines=33> */
.L_x_438:
[----:B------:R-:W-:Y:S05]  /*e610*/  BSYNC.RECONVERGENT B3 ;  /* 0x0000000000037941 */ /* 0x000fea0003800200 */
.L_x_437:
        /* <DEDUP_REMOVED lines=12> */
.L_x_440:
[----:B------:R-:W-:Y:S05]  /*e6e0*/  BSYNC.RECONVERGENT B3 ;  /* 0x0000000000037941 */ /* 0x000fea0003800200 */
.L_x_439:
        /* <DEDUP_REMOVED lines=12> */
.L_x_442:
[----:B------:R-:W-:Y:S05]  /*e7b0*/  BSYNC.RECONVERGENT B3 ;  /* 0x0000000000037941 */ /* 0x000fea0003800200 */
.L_x_441:
        /* <DEDUP_REMOVED lines=12> */
.L_x_444:
[----:B------:R-:W-:Y:S05]  /*e880*/  BSYNC.RECONVERGENT B3 ;  /* 0x0000000000037941 */ /* 0x000fea0003800200 */
.L_x_443:
[----:B------:R-:W-:Y:S05]  /*e890*/  @P4 BRA `(.L_x_445) ;  /* 0xfffffff800d84947 */ /* 0x000fea000383ffff */
[----:B------:R-:W-:Y:S05]  /*e8a0*/  BSYNC.RECONVERGENT B2 ;  /* 0x0000000000027941 */ /* 0x000fea0003800200 */
.L_x_436:
[----:B0-----:R-:W-:Y:S02]  /*e8b0*/  IMAD.MOV.U32 R4, RZ, RZ, R9 ;  /* 0x000000ffff047224 */ /* 0x001fe400078e0009 */
[----:B------:R-:W-:-:S05]  /*e8c0*/  IMAD.MOV.U32 R5, RZ, RZ, R10 ;  /* 0x000000ffff057224 */ /* 0x000fca00078e000a */
[----:B------:R4:W-:Y:S02]  /*e8d0*/  STL.64 [R1+0xa0], R4 ;  /* 0x0000a00401007387 */ /* 0x0009e40000100a00 */
.L_x_427:
[----:B------:R-:W-:Y:S05]  /*e8e0*/  BSYNC.RECONVERGENT B1 ;  /* 0x0000000000017941 */ /* 0x000fea0003800200 */
.L_x_426:
        /* <DEDUP_REMOVED lines=41> */
.L_x_451:
[----:B------:R-:W-:Y:S05]  /*eb80*/  BSYNC.RECONVERGENT B3 ;  /* 0x0000000000037941 */ /* 0x000fea0003800200 */
.L_x_450:
        /* <DEDUP_REMOVED lines=23> */
.L_x_453:
[----:B------:R-:W-:Y:S05]  /*ed00*/  BSYNC.RECONVERGENT B3 ;  /* 0x0000000000037941 */ /* 0x000fea0003800200 */
.L_x_452:
        /* <DEDUP_REMOVED lines=22> */
.L_x_455:
[----:B------:R-:W-:Y:S05]  /*ee70*/  BSYNC.RECONVERGENT B3 ;  /* 0x0000000000037941 */ /* 0x000fea0003800200 */
.L_x_454:
[----:B------:R-:W-:-:S07]  /*ee80*/  VIADD R15, R11, 0x3 ;  /* 0x000000030b0f7836 */ /* 0x000fce0000000000 */
.L_x_449:
[----:B------:R-:W-:Y:S05]  /*ee90*/  BSYNC.RECONVERGENT B2 ;  /* 0x0000000000027941 */ /* 0x000fea0003800200 */
.L_x_448:
[----:B012---:R-:W0:Y:S01]  /*eea0*/  LDC.64 R4, c[0x0][0x3b8] ;  /* 0x0000ee00ff047b82 */ /* 0x007e220000000a00 */
[----:B------:R-:W-:-:S05]  /*eeb0*/  IMAD.IADD R11, R11, 0x1, -R8 ;  /* 0x000000010b0b7824 */ /* 0x000fca00078e0a08 */
[----:B------:R-:W-:Y:S02]  /*eec0*/  ISETP.GT.U32.AND P0, PT, R11, -0x4, PT ;  /* 0xfffffffc0b00780c */ /* 0x000fe40003f04070 */
[----:B------:R-:W3:Y:S11]  /*eed0*/  LDC.64 R6, c[0x0][0x3a8] ;  /* 0x0000ea00ff067b82 */ /* 0x000ef60000000a00 */
[----:B------:R-:W-:Y:S05]  /*eee0*/  @P0 BRA `(.L_x_447) ;  /* 0x00000004003c0947 */ /* 0x000fea0003800000 */
[----:B------:R-:W-:Y:S01]  /*eef0*/  BSSY.RECONVERGENT B2, `(.L_x_456) ;  /* 0x000004b000027945 */ /* 0x000fe20003800200 */
.L_x_465:
        /* <DEDUP_REMOVED lines=33> */
.L_x_458:
[----:B------:R-:W-:Y:S05]  /*f110*/  BSYNC.RECONVERGENT B3 ;  /* 0x0000000000037941 */ /* 0x000fea0003800200 */
.L_x_457:
        /* <DEDUP_REMOVED lines=12> */
.L_x_460:
[----:B------:R-:W-:Y:S05]  /*f1e0*/  BSYNC.RECONVERGENT B3 ;  /* 0x0000000000037941 */ /* 0x000fea0003800200 */
.L_x_459:
        /* <DEDUP_REMOVED lines=12> */
.L_x_462:
[----:B------:R-:W-:Y:S05]  /*f2b0*/  BSYNC.RECONVERGENT B3 ;  /* 0x0000000000037941 */ /* 0x000fea0003800200 */
.L_x_461:
        /* <DEDUP_REMOVED lines=12> */
.L_x_464:
[----:B------:R-:W-:Y:S05]  /*f380*/  BSYNC.RECONVERGENT B3 ;  /* 0x0000000000037941 */ /* 0x000fea0003800200 */
.L_x_463:
[----:B------:R-:W-:Y:S05]  /*f390*/  @P4 BRA `(.L_x_465) ;  /* 0xfffffff800d84947 */ /* 0x000fea000383ffff */
[----:B------:R-:W-:Y:S05]  /*f3a0*/  BSYNC.RECONVERGENT B2 ;  /* 0x0000000000027941 */ /* 0x000fea0003800200 */
.L_x_456:
[----:B0-----:R-:W-:Y:S02]  /*f3b0*/  IMAD.MOV.U32 R4, RZ, RZ, R9 ;  /* 0x000000ffff047224 */ /* 0x001fe400078e0009 */
[----:B------:R-:W-:-:S05]  /*f3c0*/  IMAD.MOV.U32 R5, RZ, RZ, R10 ;  /* 0x000000ffff057224 */ /* 0x000fca00078e000a */
[----:B------:R4:W-:Y:S02]  /*f3d0*/  STL.64 [R1+0xa8], R4 ;  /* 0x0000a80401007387 */ /* 0x0009e40000100a00 */
.L_x_447:
[----:B------:R-:W-:Y:S05]  /*f3e0*/  BSYNC.RECONVERGENT B1 ;  /* 0x0000000000017941 */ /* 0x000fea0003800200 */
.L_x_446:
        /* <DEDUP_REMOVED lines=41> */
.L_x_471:
[----:B------:R-:W-:Y:S05]  /*f680*/  BSYNC.RECONVERGENT B3 ;  /* 0x0000000000037941 */ /* 0x000fea0003800200 */
.L_x_470:
        /* <DEDUP_REMOVED lines=23> */
.L_x_473:
[----:B------:R-:W-:Y:S05]  /*f800*/  BSYNC.RECONVERGENT B3 ;  /* 0x0000000000037941 */ /* 0x000fea0003800200 */
.L_x_472:
        /* <DEDUP_REMOVED lines=22> */
.L_x_475:
[----:B------:R-:W-:Y:S05]  /*f970*/  BSYNC.RECONVERGENT B3 ;  /* 0x0000000000037941 */ /* 0x000fea0003800200 */
.L_x_474:
[----:B------:R-:W-:-:S07]  /*f980*/  VIADD R15, R11, 0x3 ;  /* 0x000000030b0f7836 */ /* 0x000fce0000000000 */
.L_x_469:
[----:B------:R-:W-:Y:S05]  /*f990*/  BSYNC.RECONVERGENT B2 ;  /* 0x0000000000027941 */ /* 0x000fea0003800200 */
.L_x_468:
[----:B012---:R-:W0:Y:S01]  /*f9a0*/  LDC.64 R4, c[0x0][0x3b8] ;  /* 0x0000ee00ff047b82 */ /* 0x007e220000000a00 */
[----:B------:R-:W-:-:S05]  /*f9b0*/  IMAD.IADD R11, R11, 0x1, -R8 ;  /* 0x000000010b0b7824 */ /* 0x000fca00078e0a08 */
[----:B------:R-:W-:Y:S02]  /*f9c0*/  ISETP.GT.U32.AND P0, PT, R11, -0x4, PT ;  /* 0xfffffffc0b00780c */ /* 0x000fe40003f04070 */
[----:B------:R-:W3:Y:S11]  /*f9d0*/  LDC.64 R6, c[0x0][0x3a8] ;  /* 0x0000ea00ff067b82 */ /* 0x000ef60000000a00 */
[----:B------:R-:W-:Y:S05]  /*f9e0*/  @P0 BRA `(.L_x_467) ;  /* 0x00000004003c0947 */ /* 0x000fea0003800000 */
[----:B------:R-:W-:Y:S01]  /*f9f0*/  BSSY.RECONVERGENT B2, `(.L_x_476) ;  /* 0x000004b000027945 */ /* 0x000fe20003800200 */
.L_x_485:
        /* <DEDUP_REMOVED lines=33> */
.L_x_478:
[----:B------:R-:W-:Y:S05]  /*fc10*/  BSYNC.RECONVERGENT B3 ;  /* 0x0000000000037941 */ /* 0x000fea0003800200 */
.L_x_477:
        /* <DEDUP_REMOVED lines=12> */
.L_x_480:
[----:B------:R-:W-:Y:S05]  /*fce0*/  BSYNC.RECONVERGENT B3 ;  /* 0x0000000000037941 */ /* 0x000fea0003800200 */
.L_x_479:
        /* <DEDUP_REMOVED lines=12> */
.L_x_482:
[----:B------:R-:W-:Y:S05]  /*fdb0*/  BSYNC.RECONVERGENT B3 ;  /* 0x0000000000037941 */ /* 0x000fea0003800200 */
.L_x_481:
        /* <DEDUP_REMOVED lines=12> */
.L_x_484:
[----:B------:R-:W-:Y:S05]  /*fe80*/  BSYNC.RECONVERGENT B3 ;  /* 0x0000000000037941 */ /* 0x000fea0003800200 */
.L_x_483:
[----:B------:R-:W-:Y:S05]  /*fe90*/  @P4 BRA `(.L_x_485) ;  /* 0xfffffff800d84947 */ /* 0x000fea000383ffff */
[----:B------:R-:W-:Y:S05]  /*fea0*/  BSYNC.RECONVERGENT B2 ;  /* 0x0000000000027941 */ /* 0x000fea0003800200 */
.L_x_476:
[----:B0-----:R-:W-:Y:S02]  /*feb0*/  IMAD.MOV.U32 R4, RZ, RZ, R9 ;  /* 0x000000ffff047224 */ /* 0x001fe400078e0009 */
[----:B------:R-:W-:-:S05]  /*fec0*/  IMAD.MOV.U32 R5, RZ, RZ, R10 ;  /* 0x000000ffff057224 */ /* 0x000fca00078e000a */
[----:B------:R4:W-:Y:S02]  /*fed0*/  STL.64 [R1+0xb0], R4 ;  /* 0x0000b00401007387 */ /* 0x0009e40000100a00 */
.L_x_467:
[----:B------:R-:W-:Y:S05]  /*fee0*/  BSYNC.RECONVERGENT B1 ;  /* 0x0000000000017941 */ /* 0x000fea0003800200 */
.L_x_466:
        /* <DEDUP_REMOVED lines=41> */
.L_x_491:
[----:B------:R-:W-:Y:S05]  /*10180*/  BSYNC.RECONVERGENT B3 ;  /* 0x0000000000037941 */ /* 0x000fea0003800200 */
.L_x_490:
        /* <DEDUP_REMOVED lines=23> */
.L_x_493:
[----:B------:R-:W-:Y:S05]  /*10300*/  BSYNC.RECONVERGENT B3 ;  /* 0x0000000000037941 */ /* 0x000fea0003800200 */
.L_x_492:
        /* <DEDUP_REMOVED lines=22> */
.L_x_495:
[----:B------:R-:W-:Y:S05]  /*10470*/  BSYNC.RECONVERGENT B3 ;  /* 0x0000000000037941 */ /* 0x000fea0003800200 */
.L_x_494:
[----:B------:R-:W-:-:S07]  /*10480*/  VIADD R15, R11, 0x3 ;  /* 0x000000030b0f7836 */ /* 0x000fce0000000000 */
.L_x_489:
[----:B------:R-:W-:Y:S05]  /*10490*/  BSYNC.RECONVERGENT B2 ;  /* 0x0000000000027941 */ /* 0x000fea0003800200 */
.L_x_488:
[----:B012---:R-:W0:Y:S01]  /*104a0*/  LDC.64 R4, c[0x0][0x3b8] ;  /* 0x0000ee00ff047b82 */ /* 0x007e220000000a00 */
[----:B------:R-:W-:-:S05]  /*104b0*/  IMAD.IADD R11, R11, 0x1, -R8 ;  /* 0x000000010b0b7824 */ /* 0x000fca00078e0a08 */
[----:B------:R-:W-:Y:S02]  /*104c0*/  ISETP.GT.U32.AND P0, PT, R11, -0x4, PT ;  /* 0xfffffffc0b00780c */ /* 0x000fe40003f04070 */
[----:B------:R-:W3:Y:S11]  /*104d0*/  LDC.64 R6, c[0x0][0x3a8] ;  /* 0x0000ea00ff067b82 */ /* 0x000ef60000000a00 */
[----:B------:R-:W-:Y:S05]  /*104e0*/  @P0 BRA `(.L_x_487) ;  /* 0x00000004003c0947 */ /* 0x000fea0003800000 */
[----:B------:R-:W-:Y:S01]  /*104f0*/  BSSY.RECONVERGENT B2, `(.L_x_496) ;  /* 0x000004b000027945 */ /* 0x000fe20003800200 */
.L_x_505:
        /* <DEDUP_REMOVED lines=33> */
.L_x_498:
[----:B------:R-:W-:Y:S05]  /*10710*/  BSYNC.RECONVERGENT B3 ;  /* 0x0000000000037941 */ /* 0x000fea0003800200 */
.L_x_497:
        /* <DEDUP_REMOVED lines=12> */
.L_x_500:
[----:B------:R-:W-:Y:S05]  /*107e0*/  BSYNC.RECONVERGENT B3 ;  /* 0x0000000000037941 */ /* 0x000fea0003800200 */
.L_x_499:
        /* <DEDUP_REMOVED lines=12> */
.L_x_502:
[----:B------:R-:W-:Y:S05]  /*108b0*/  BSYNC.RECONVERGENT B3 ;  /* 0x0000000000037941 */ /* 0x000fea0003800200 */
.L_x_501:
        /* <DEDUP_REMOVED lines=12> */
.L_x_504:
[----:B------:R-:W-:Y:S05]  /*10980*/  BSYNC.RECONVERGENT B3 ;  /* 0x0000000000037941 */ /* 0x000fea0003800200 */
.L_x_503:
[----:B------:R-:W-:Y:S05]  /*10990*/  @P4 BRA `(.L_x_505) ;  /* 0xfffffff800d84947 */ /* 0x000fea000383ffff */
[----:B------:R-:W-:Y:S05]  /*109a0*/  BSYNC.RECONVERGENT B2 ;  /* 0x0000000000027941 */ /* 0x000fea0003800200 */
.L_x_496:
[----:B0-----:R-:W-:Y:S02]  /*109b0*/  IMAD.MOV.U32 R4, RZ, RZ, R9 ;  /* 0x000000ffff047224 */ /* 0x001fe400078e0009 */
[----:B------:R-:W-:-:S05]  /*109c0*/  IMAD.MOV.U32 R5, RZ, RZ, R10 ;  /* 0x000000ffff057224 */ /* 0x000fca00078e000a */
[----:B------:R4:W-:Y:S02]  /*109d0*/  STL.64 [R1+0xb8], R4 ;  /* 0x0000b80401007387 */ /* 0x0009e40000100a00 */
.L_x_487:
[----:B------:R-:W-:Y:S05]  /*109e0*/  BSYNC.RECONVERGENT B1 ;  /* 0x0000000000017941 */ /* 0x000fea0003800200 */
.L_x_486:
        /* <DEDUP_REMOVED lines=41> */
.L_x_511:
[----:B------:R-:W-:Y:S05]  /*10c80*/  BSYNC.RECONVERGENT B3 ;  /* 0x0000000000037941 */ /* 0x000fea0003800200 */
.L_x_510:
        /* <DEDUP_REMOVED lines=23> */
.L_x_513:
[----:B------:R-:W-:Y:S05]  /*10e00*/  BSYNC.RECONVERGENT B3 ;  /* 0x0000000000037941 */ /* 0x000fea0003800200 */
.L_x_512:
        /* <DEDUP_REMOVED lines=22> */
.L_x_515:
[----:B------:R-:W-:Y:S05]  /*10f70*/  BSYNC.RECONVERGENT B3 ;  /* 0x0000000000037941 */ /* 0x000fea0003800200 */
.L_x_514:
[----:B------:R-:W-:-:S07]  /*10f80*/  VIADD R15, R11, 0x3 ;  /* 0x000000030b0f7836 */ /* 0x000fce0000000000 */
.L_x_509:
[----:B------:R-:W-:Y:S05]  /*10f90*/  BSYNC.RECONVERGENT B2 ;  /* 0x0000000000027941 */ /* 0x000fea0003800200 */
.L_x_508:
[----:B012---:R-:W0:Y:S01]  /*10fa0*/  LDC.64 R4, c[0x0][0x3b8] ;  /* 0x0000ee00ff047b82 */ /* 0x007e220000000a00 */
[----:B------:R-:W-:-:S05]  /*10fb0*/  IMAD.IADD R11, R11, 0x1, -R8 ;  /* 0x000000010b0b7824 */ /* 0x000fca00078e0a08 */
[----:B------:R-:W-:Y:S02]  /*10fc0*/  ISETP.GT.U32.AND P0, PT, R11, -0x4, PT ;  /* 0xfffffffc0b00780c */ /* 0x000fe40003f04070 */
[----:B------:R-:W3:Y:S11]  /*10fd0*/  LDC.64 R6, c[0x0][0x3a8] ;  /* 0x0000ea00ff067b82 */ /* 0x000ef60000000a00 */
[----:B------:R-:W-:Y:S05]  /*10fe0*/  @P0 BRA `(.L_x_507) ;  /* 0x00000004003c0947 */ /* 0x000fea0003800000 */
[----:B------:R-:W-:Y:S01]  /*10ff0*/  BSSY.RECONVERGENT B2, `(.L_x_516) ;  /* 0x000004b000027945 */ /* 0x000fe20003800200 */
.L_x_525:
        /* <DEDUP_REMOVED lines=33> */
.L_x_518:
[----:B------:R-:W-:Y:S05]  /*11210*/  BSYNC.RECONVERGENT B3 ;  /* 0x0000000000037941 */ /* 0x000fea0003800200 */
.L_x_517:
        /* <DEDUP_REMOVED lines=12> */
.L_x_520:
[----:B------:R-:W-:Y:S05]  /*112e0*/  BSYNC.RECONVERGENT B3 ;  /* 0x0000000000037941 */ /* 0x000fea0003800200 */
.L_x_519:
        /* <DEDUP_REMOVED lines=12> */
.L_x_522:
[----:B------:R-:W-:Y:S05]  /*113b0*/  BSYNC.RECONVERGENT B3 ;  /* 0x0000000000037941 */ /* 0x000fea0003800200 */
.L_x_521:
        /* <DEDUP_REMOVED lines=12> */
.L_x_524:
[----:B------:R-:W-:Y:S05]  /*11480*/  BSYNC.RECONVERGENT B3 ;  /* 0x0000000000037941 */ /* 0x000fea0003800200 */
.L_x_523:
[----:B------:R-:W-:Y:S05]  /*11490*/  @P4 BRA `(.L_x_525) ;  /* 0xfffffff800d84947 */ /* 0x000fea000383ffff */
[----:B------:R-:W-:Y:S05]  /*114a0*/  BSYNC.RECONVERGENT B2 ;  /* 0x0000000000027941 */ /* 0x000fea0003800200 */
.L_x_516:
[----:B0-----:R-:W-:Y:S02]  /*114b0*/  IMAD.MOV.U32 R4, RZ, RZ, R9 ;  /* 0x000000ffff047224 */ /* 0x001fe400078e0009 */
[----:B------:R-:W-:-:S05]  /*114c0*/  IMAD.MOV.U32 R5, RZ, RZ, R10 ;  /* 0x000000ffff057224 */ /* 0x000fca00078e000a */
[----:B------:R4:W-:Y:S02]  /*114d0*/  STL.64 [R1+0xc0], R4 ;  /* 0x0000c00401007387 */ /* 0x0009e40000100a00 */
.L_x_507:
[----:B------:R-:W-:Y:S05]  /*114e0*/  BSYNC.RECONVERGENT B1 ;  /* 0x0000000000017941 */ /* 0x000fea0003800200 */
.L_x_506:
        /* <DEDUP_REMOVED lines=41> */
.L_x_531:
[----:B------:R-:W-:Y:S05]  /*11780*/  BSYNC.RECONVERGENT B3 ;  /* 0x0000000000037941 */ /* 0x000fea0003800200 */
.L_x_530:
        /* <DEDUP_REMOVED lines=23> */
.L_x_533:
[----:B------:R-:W-:Y:S05]  /*11900*/  BSYNC.RECONVERGENT B3 ;  /* 0x0000000000037941 */ /* 0x000fea0003800200 */
.L_x_532:
        /* <DEDUP_REMOVED lines=22> */
.L_x_535:
[----:B------:R-:W-:Y:S05]  /*11a70*/  BSYNC.RECONVERGENT B3 ;  /* 0x0000000000037941 */ /* 0x000fea0003800200 */
.L_x_534:
[----:B------:R-:W-:-:S07]  /*11a80*/  VIADD R15, R11, 0x3 ;  /* 0x000000030b0f7836 */ /* 0x000fce0000000000 */
.L_x_529:
[----:B------:R-:W-:Y:S05]  /*11a90*/  BSYNC.RECONVERGENT B2 ;  /* 0x0000000000027941 */ /* 0x000fea0003800200 */
.L_x_528:
[----:B012---:R-:W0:Y:S01]  /*11aa0*/  LDC.64 R4, c[0x0][0x3b8] ;  /* 0x0000ee00ff047b82 */ /* 0x007e220000000a00 */
[----:B------:R-:W-:-:S05]  /*11ab0*/  IMAD.IADD R11, R11, 0x1, -R8 ;  /* 0x000000010b0b7824 */ /* 0x000fca00078e0a08 */
[----:B------:R-:W-:Y:S02]  /*11ac0*/  ISETP.GT.U32.AND P0, PT, R11, -0x4, PT ;  /* 0xfffffffc0b00780c */ /* 0x000fe40003f04070 */
[----:B------:R-:W3:Y:S11]  /*11ad0*/  LDC.64 R6, c[0x0][0x3a8] ;  /* 0x0000ea00ff067b82 */ /* 0x000ef60000000a00 */
[----:B------:R-:W-:Y:S05]  /*11ae0*/  @P0 BRA `(.L_x_527) ;  /* 0x00000004003c0947 */ /* 0x000fea0003800000 */
[----:B------:R-:W-:Y:S01]  /*11af0*/  BSSY.RECONVERGENT B2, `(.L_x_536) ;  /* 0x000004b000027945 */ /* 0x000fe20003800200 */
.L_x_545:
        /* <DEDUP_REMOVED lines=33> */
.L_x_538:
[----:B------:R-:W-:Y:S05]  /*11d10*/  BSYNC.RECONVERGENT B3 ;  /* 0x0000000000037941 */ /* 0x000fea0003800200 */
.L_x_537:
        /* <DEDUP_REMOVED lines=12> */
.L_x_540:
[----:B------:R-:W-:Y:S05]  /*11de0*/  BSYNC.RECONVERGENT B3 ;  /* 0x0000000000037941 */ /* 0x000fea0003800200 */
.L_x_539:
        /* <DEDUP_REMOVED lines=12> */
.L_x_542:
[----:B------:R-:W-:Y:S05]  /*11eb0*/  BSYNC.RECONVERGENT B3 ;  /* 0x0000000000037941 */ /* 0x000fea0003800200 */
.L_x_541:
        /* <DEDUP_REMOVED lines=12> */
.L_x_544:
[----:B------:R-:W-:Y:S05]  /*11f80*/  BSYNC.RECONVERGENT B3 ;  /* 0x0000000000037941 */ /* 0x000fea0003800200 */
.L_x_543:
[----:B------:R-:W-:Y:S05]  /*11f90*/  @P4 BRA `(.L_x_545) ;  /* 0xfffffff800d84947 */ /* 0x000fea000383ffff */
[----:B------:R-:W-:Y:S05]  /*11fa0*/  BSYNC.RECONVERGENT B2 ;  /* 0x0000000000027941 */ /* 0x000fea0003800200 */
.L_x_536:
[----:B0-----:R-:W-:Y:S02]  /*11fb0*/  IMAD.MOV.U32 R4, RZ, RZ, R9 ;  /* 0x000000ffff047224 */ /* 0x001fe400078e0009 */
[----:B------:R-:W-:-:S05]  /*11fc0*/  IMAD.MOV.U32 R5, RZ, RZ, R10 ;  /* 0x000000ffff057224 */ /* 0x000fca00078e000a */
[----:B------:R4:W-:Y:S02]  /*11fd0*/  STL.64 [R1+0xc8], R4 ;  /* 0x0000c80401007387 */ /* 0x0009e40000100a00 */
.L_x_527:
[----:B------:R-:W-:Y:S05]  /*11fe0*/  BSYNC.RECONVERGENT B1 ;  /* 0x0000000000017941 */ /* 0x000fea0003800200 */
.L_x_526:
        /* <DEDUP_REMOVED lines=41> */
.L_x_551:
[----:B------:R-:W-:Y:S05]  /*12280*/  BSYNC.RECONVERGENT B3 ;  /* 0x0000000000037941 */ /* 0x000fea0003800200 */
.L_x_550:
        /* <DEDUP_REMOVED lines=23> */
.L_x_553:
[----:B------:R-:W-:Y:S05]  /*12400*/  BSYNC.RECONVERGENT B3 ;  /* 0x0000000000037941 */ /* 0x000fea0003800200 */
.L_x_552:
        /* <DEDUP_REMOVED lines=22> */
.L_x_555:
[----:B------:R-:W-:Y:S05]  /*12570*/  BSYNC.RECONVERGENT B3 ;  /* 0x0000000000037941 */ /* 0x000fea0003800200 */
.L_x_554:
[----:B------:R-:W-:-:S07]  /*12580*/  VIADD R15, R11, 0x3 ;  /* 0x000000030b0f7836 */ /* 0x000fce0000000000 */
.L_x_549:
[----:B------:R-:W-:Y:S05]  /*12590*/  BSYNC.RECONVERGENT B2 ;  /* 0x0000000000027941 */ /* 0x000fea0003800200 */
.L_x_548:
[----:B012---:R-:W0:Y:S01]  /*125a0*/  LDC.64 R4, c[0x0][0x3b8] ;  /* 0x0000ee00ff047b82 */ /* 0x007e220000000a00 */
[----:B------:R-:W-:-:S05]  /*125b0*/  IMAD.IADD R11, R11, 0x1, -R8 ;  /* 0x000000010b0b7824 */ /* 0x000fca00078e0a08 */
[----:B------:R-:W-:Y:S02]  /*125c0*/  ISETP.GT.U32.AND P0, PT, R11, -0x4, PT ;  /* 0xfffffffc0b00780c */ /* 0x000fe40003f04070 */
[----:B------:R-:W3:Y:S11]  /*125d0*/  LDC.64 R6, c[0x0][0x3a8] ;  /* 0x0000ea00ff067b82 */ /* 0x000ef60000000a00 */
[----:B------:R-:W-:Y:S05]  /*125e0*/  @P0 BRA `(.L_x_547) ;  /* 0x00000004003c0947 */ /* 0x000fea0003800000 */
[----:B------:R-:W-:Y:S01]  /*125f0*/  BSSY.RECONVERGENT B2, `(.L_x_556) ;  /* 0x000004b000027945 */ /* 0x000fe20003800200 */
.L_x_565:
        /* <DEDUP_REMOVED lines=33> */
.L_x_558:
[----:B------:R-:W-:Y:S05]  /*12810*/  BSYNC.RECONVERGENT B3 ;  /* 0x0000000000037941 */ /* 0x000fea0003800200 */
.L_x_557:
        /* <DEDUP_REMOVED lines=12> */
.L_x_560:
[----:B------:R-:W-:Y:S05]  /*128e0*/  BSYNC.RECONVERGENT B3 ;  /* 0x0000000000037941 */ /* 0x000fea0003800200 */
.L_x_559:
        /* <DEDUP_REMOVED lines=12> */
.L_x_562:
[----:B------:R-:W-:Y:S05]  /*129b0*/  BSYNC.RECONVERGENT B3 ;  /* 0x0000000000037941 */ /* 0x000fea0003800200 */
.L_x_561:
        /* <DEDUP_REMOVED lines=12> */
.L_x_564:
[----:B------:R-:W-:Y:S05]  /*12a80*/  BSYNC.RECONVERGENT B3 ;  /* 0x0000000000037941 */ /* 0x000fea0003800200 */
.L_x_563:
[----:B------:R-:W-:Y:S05]  /*12a90*/  @P4 BRA `(.L_x_565) ;  /* 0xfffffff800d84947 */ /* 0x000fea000383ffff */
[----:B------:R-:W-:Y:S05]  /*12aa0*/  BSYNC.RECONVERGENT B2 ;  /* 0x0000000000027941 */ /* 0x000fea0003800200 */
.L_x_556:
[----:B0-----:R-:W-:Y:S02]  /*12ab0*/  IMAD.MOV.U32 R4, RZ, RZ, R9 ;  /* 0x000000ffff047224 */ /* 0x001fe400078e0009 */
[----:B------:R-:W-:-:S05]  /*12ac0*/  IMAD.MOV.U32 R5, RZ, RZ, R10 ;  /* 0x000000ffff057224 */ /* 0x000fca00078e000a */
[----:B------:R4:W-:Y:S02]  /*12ad0*/  STL.64 [R1+0xd0], R4 ;  /* 0x0000d00401007387 */ /* 0x0009e40000100a00 */
.L_x_547:
[----:B------:R-:W-:Y:S05]  /*12ae0*/  BSYNC.RECONVERGENT B1 ;  /* 0x0000000000017941 */ /* 0x000fea0003800200 */
.L_x_546:
        /* <DEDUP_REMOVED lines=41> */
.L_x_571:
[----:B------:R-:W-:Y:S05]  /*12d80*/  BSYNC.RECONVERGENT B3 ;  /* 0x0000000000037941 */ /* 0x000fea0003800200 */
.L_x_570:
        /* <DEDUP_REMOVED lines=23> */
.L_x_573:
[----:B------:R-:W-:Y:S05]  /*12f00*/  BSYNC.RECONVERGENT B3 ;  /* 0x0000000000037941 */ /* 0x000fea0003800200 */
.L_x_572:
        /* <DEDUP_REMOVED lines=22> */
.L_x_575:
[----:B------:R-:W-:Y:S05]  /*13070*/  BSYNC.RECONVERGENT B3 ;  /* 0x0000000000037941 */ /* 0x000fea0003800200 */
.L_x_574:
[----:B------:R-:W-:-:S07]  /*13080*/  VIADD R15, R11, 0x3 ;  /* 0x000000030b0f7836 */ /* 0x000fce0000000000 */
.L_x_569:
[----:B------:R-:W-:Y:S05]  /*13090*/  BSYNC.RECONVERGENT B2 ;  /* 0x0000000000027941 */ /* 0x000fea0003800200 */
.L_x_568:
[----:B012---:R-:W0:Y:S01]  /*130a0*/  LDC.64 R4, c[0x0][0x3b8] ;  /* 0x0000ee00ff047b82 */ /* 0x007e220000000a00 */
[----:B------:R-:W-:-:S05]  /*130b0*/  IMAD.IADD R11, R11, 0x1, -R8 ;  /* 0x000000010b0b7824 */ /* 0x000fca00078e0a08 */
[----:B------:R-:W-:Y:S02]  /*130c0*/  ISETP.GT.U32.AND P0, PT, R11, -0x4, PT ;  /* 0xfffffffc0b00780c */ /* 0x000fe40003f04070 */
[----:B------:R-:W3:Y:S11]  /*130d0*/  LDC.64 R6, c[0x0][0x3a8] ;  /* 0x0000ea00ff067b82 */ /* 0x000ef60000000a00 */
[----:B------:R-:W-:Y:S05]  /*130e0*/  @P0 BRA `(.L_x_567) ;  /* 0x00000004003c0947 */ /* 0x000fea0003800000 */
[----:B------:R-:W-:Y:S01]  /*130f0*/  BSSY.RECONVERGENT B2, `(.L_x_576) ;  /* 0x000004b000027945 */ /* 0x000fe20003800200 */
.L_x_585:
        /* <DEDUP_REMOVED lines=33> */
.L_x_578:
[----:B------:R-:W-:Y:S05]  /*13310*/  BSYNC.RECONVERGENT B3 ;  /* 0x0000000000037941 */ /* 0x000fea0003800200 */
.L_x_577:
        /* <DEDUP_REMOVED lines=12> */
.L_x_580:
[----:B------:R-:W-:Y:S05]  /*133e0*/  BSYNC.RECONVERGENT B3 ;  /* 0x0000000000037941 */ /* 0x000fea0003800200 */
.L_x_579:
        /* <DEDUP_REMOVED lines=12> */
.L_x_582:
[----:B------:R-:W-:Y:S05]  /*134b0*/  BSYNC.RECONVERGENT B3 ;  /* 0x0000000000037941 */ /* 0x000fea0003800200 */
.L_x_581:
        /* <DEDUP_REMOVED lines=12> */
.L_x_584:
[----:B------:R-:W-:Y:S05]  /*13580*/  BSYNC.RECONVERGENT B3 ;  /* 0x0000000000037941 */ /* 0x000fea0003800200 */
.L_x_583:
[----:B------:R-:W-:Y:S05]  /*13590*/  @P4 BRA `(.L_x_585) ;  /* 0xfffffff800d84947 */ /* 0x000fea000383ffff */
[----:B------:R-:W-:Y:S05]  /*135a0*/  BSYNC.RECONVERGENT B2 ;  /* 0x0000000000027941 */ /* 0x000fea0003800200 */
.L_x_576:
[----:B0-----:R-:W-:Y:S02]  /*135b0*/  IMAD.MOV.U32 R4, RZ, RZ, R9 ;  /* 0x000000ffff047224 */ /* 0x001fe400078e0009 */
[----:B------:R-:W-:-:S05]  /*135c0*/  IMAD.MOV.U32 R5, RZ, RZ, R10 ;  /* 0x000000ffff057224 */ /* 0x000fca00078e000a */
[----:B------:R4:W-:Y:S02]  /*135d0*/  STL.64 [R1+0xd8], R4 ;  /* 0x0000d80401007387 */ /* 0x0009e40000100a00 */
.L_x_567:
[----:B------:R-:W-:Y:S05]  /*135e0*/  BSYNC.RECONVERGENT B1 ;  /* 0x0000000000017941 */ /* 0x000fea0003800200 */
.L_x_566:
        /* <DEDUP_REMOVED lines=41> */
.L_x_591:
[----:B------:R-:W-:Y:S05]  /*13880*/  BSYNC.RECONVERGENT B3 ;  /* 0x0000000000037941 */ /* 0x000fea0003800200 */
.L_x_590:
        /* <DEDUP_REMOVED lines=23> */
.L_x_593:
[----:B------:R-:W-:Y:S05]  /*13a00*/  BSYNC.RECONVERGENT B3 ;  /* 0x0000000000037941 */ /* 0x000fea0003800200 */
.L_x_592:
        /* <DEDUP_REMOVED lines=22> */
.L_x_595:
[----:B------:R-:W-:Y:S05]  /*13b70*/  BSYNC.RECONVERGENT B3 ;  /* 0x0000000000037941 */ /* 0x000fea0003800200 */
.L_x_594:
[----:B------:R-:W-:-:S07]  /*13b80*/  VIADD R15, R11, 0x3 ;  /* 0x000000030b0f7836 */ /* 0x000fce0000000000 */
.L_x_589:
[----:B------:R-:W-:Y:S05]  /*13b90*/  BSYNC.RECONVERGENT B2 ;  /* 0x0000000000027941 */ /* 0x000fea0003800200 */
.L_x_588:
[----:B012---:R-:W0:Y:S01]  /*13ba0*/  LDC.64 R4, c[0x0][0x3b8] ;  /* 0x0000ee00ff047b82 */ /* 0x007e220000000a00 */
[----:B------:R-:W-:-:S05]  /*13bb0*/  IMAD.IADD R11, R11, 0x1, -R8 ;  /* 0x000000010b0b7824 */ /* 0x000fca00078e0a08 */
[----:B------:R-:W-:Y:S02]  /*13bc0*/  ISETP.GT.U32.AND P0, PT, R11, -0x4, PT ;  /* 0xfffffffc0b00780c */ /* 0x000fe40003f04070 */
[----:B------:R-:W3:Y:S11]  /*13bd0*/  LDC.64 R6, c[0x0][0x3a8] ;  /* 0x0000ea00ff067b82 */ /* 0x000ef60000000a00 */
[----:B------:R-:W-:Y:S05]  /*13be0*/  @P0 BRA `(.L_x_587) ;  /* 0x00000004003c0947 */ /* 0x000fea0003800000 */
[----:B------:R-:W-:Y:S01]  /*13bf0*/  BSSY.RECONVERGENT B2, `(.L_x_596) ;  /* 0x000004b000027945 */ /* 0x000fe20003800200 */
.L_x_605:
        /* <DEDUP_REMOVED lines=33> */
.L_x_598:
[----:B------:R-:W-:Y:S05]  /*13e10*/  BSYNC.RECONVERGENT B3 ;  /* 0x0000000000037941 */ /* 0x000fea0003800200 */
.L_x_597:
        /* <DEDUP_REMOVED lines=12> */
.L_x_600:
[----:B------:R-:W-:Y:S05]  /*13ee0*/  BSYNC.RECONVERGENT B3 ;  /* 0x0000000000037941 */ /* 0x000fea0003800200 */
.L_x_599:
        /* <DEDUP_REMOVED lines=12> */
.L_x_602:
[----:B------:R-:W-:Y:S05]  /*13fb0*/  BSYNC.RECONVERGENT B3 ;  /* 0x0000000000037941 */ /* 0x000fea0003800200 */
.L_x_601:
        /* <DEDUP_REMOVED lines=12> */
.L_x_604:
[----:B------:R-:W-:Y:S05]  /*14080*/  BSYNC.RECONVERGENT B3 ;  /* 0x0000000000037941 */ /* 0x000fea0003800200 */
.L_x_603:
[----:B------:R-:W-:Y:S05]  /*14090*/  @P4 BRA `(.L_x_605) ;  /* 0xfffffff800d84947 */ /* 0x000fea000383ffff */
[----:B------:R-:W-:Y:S05]  /*140a0*/  BSYNC.RECONVERGENT B2 ;  /* 0x0000000000027941 */ /* 0x000fea0003800200 */
.L_x_596:
[----:B0-----:R-:W-:Y:S02]  /*140b0*/  IMAD.MOV.U32 R4, RZ, RZ, R9 ;  /* 0x000000ffff047224 */ /* 0x001fe400078e0009 */
[----:B------:R-:W-:-:S05]  /*140c0*/  IMAD.MOV.U32 R5, RZ, RZ, R10 ;  /* 0x000000ffff057224 */ /* 0x000fca00078e000a */
[----:B------:R4:W-:Y:S02]  /*140d0*/  STL.64 [R1+0xe0], R4 ;  /* 0x0000e00401007387 */ /* 0x0009e40000100a00 */
.L_x_587:
[----:B------:R-:W-:Y:S05]  /*140e0*/  BSYNC.RECONVERGENT B1 ;  /* 0x0000000000017941 */ /* 0x000fea0003800200 */
.L_x_586:
        /* <DEDUP_REMOVED lines=41> */
.L_x_611:
[----:B------:R-:W-:Y:S05]  /*14380*/  BSYNC.RECONVERGENT B3 ;  /* 0x0000000000037941 */ /* 0x000fea0003800200 */
.L_x_610:
        /* <DEDUP_REMOVED lines=23> */
.L_x_613:
[----:B------:R-:W-:Y:S05]  /*14500*/  BSYNC.RECONVERGENT B3 ;  /* 0x0000000000037941 */ /* 0x000fea0003800200 */
.L_x_612:
        /* <DEDUP_REMOVED lines=22> */
.L_x_615:
[----:B------:R-:W-:Y:S05]  /*14670*/  BSYNC.RECONVERGENT B3 ;  /* 0x0000000000037941 */ /* 0x000fea0003800200 */
.L_x_614:
[----:B------:R-:W-:-:S07]  /*14680*/  VIADD R15, R11, 0x3 ;  /* 0x000000030b0f7836 */ /* 0x000fce0000000000 */
.L_x_609:
[----:B------:R-:W-:Y:S05]  /*14690*/  BSYNC.RECONVERGENT B2 ;  /* 0x0000000000027941 */ /* 0x000fea0003800200 */
.L_x_608:
[----:B012---:R-:W0:Y:S01]  /*146a0*/  LDC.64 R4, c[0x0][0x3b8] ;  /* 0x0000ee00ff047b82 */ /* 0x007e220000000a00 */
[----:B------:R-:W-:-:S05]  /*146b0*/  IMAD.IADD R11, R11, 0x1, -R8 ;  /* 0x000000010b0b7824 */ /* 0x000fca00078e0a08 */
[----:B------:R-:W-:Y:S02]  /*146c0*/  ISETP.GT.U32.AND P0, PT, R11, -0x4, PT ;  /* 0xfffffffc0b00780c */ /* 0x000fe40003f04070 */
[----:B------:R-:W3:Y:S11]  /*146d0*/  LDC.64 R6, c[0x0][0x3a8] ;  /* 0x0000ea00ff067b82 */ /* 0x000ef60000000a00 */
[----:B------:R-:W-:Y:S05]  /*146e0*/  @P0 BRA `(.L_x_607) ;  /* 0x00000004003c0947 */ /* 0x000fea0003800000 */
[----:B------:R-:W-:Y:S01]  /*146f0*/  BSSY.RECONVERGENT B2, `(.L_x_616) ;  /* 0x000004b000027945 */ /* 0x000fe20003800200 */
.L_x_625:
        /* <DEDUP_REMOVED lines=33> */
.L_x_618:
[----:B------:R-:W-:Y:S05]  /*14910*/  BSYNC.RECONVERGENT B3 ;  /* 0x0000000000037941 */ /* 0x000fea0003800200 */
.L_x_617:
        /* <DEDUP_REMOVED lines=12> */
.L_x_620:
[----:B------:R-:W-:Y:S05]  /*149e0*/  BSYNC.RECONVERGENT B3 ;  /* 0x0000000000037941 */ /* 0x000fea0003800200 */
.L_x_619:
        /* <DEDUP_REMOVED lines=12> */
.L_x_622:
[----:B------:R-:W-:Y:S05]  /*14ab0*/  BSYNC.RECONVERGENT B3 ;  /* 0x0000000000037941 */ /* 0x000fea0003800200 */
.L_x_621:
        /* <DEDUP_REMOVED lines=12> */
.L_x_624:
[----:B------:R-:W-:Y:S05]  /*14b80*/  BSYNC.RECONVERGENT B3 ;  /* 0x0000000000037941 */ /* 0x000fea0003800200 */
.L_x_623:
[----:B------:R-:W-:Y:S05]  /*14b90*/  @P4 BRA `(.L_x_625) ;  /* 0xfffffff800d84947 */ /* 0x000fea000383ffff */
[----:B------:R-:W-:Y:S05]  /*14ba0*/  BSYNC.RECONVERGENT B2 ;  /* 0x0000000000027941 */ /* 0x000fea0003800200 */
.L_x_616:
[----:B0-----:R-:W-:Y:S02]  /*14bb0*/  IMAD.MOV.U32 R4, RZ, RZ, R9 ;  /* 0x000000ffff047224 */ /* 0x001fe400078e0009 */
[----:B------:R-:W-:-:S05]  /*14bc0*/  IMAD.MOV.U32 R5, RZ, RZ, R10 ;  /* 0x000000ffff057224 */ /* 0x000fca00078e000a */
[----:B------:R4:W-:Y:S02]  /*14bd0*/  STL.64 [R1+0xe8], R4 ;  /* 0x0000e80401007387 */ /* 0x0009e40000100a00 */
.L_x_607:
[----:B------:R-:W-:Y:S05]  /*14be0*/  BSYNC.RECONVERGENT B1 ;  /* 0x0000000000017941 */ /* 0x000fea0003800200 */
.L_x_606:
        /* <DEDUP_REMOVED lines=41> */
.L_x_631:
[----:B------:R-:W-:Y:S05]  /*14e80*/  BSYNC.RECONVERGENT B3 ;  /* 0x0000000000037941 */ /* 0x000fea0003800200 */
.L_x_630:
        /* <DEDUP_REMOVED lines=23> */
.L_x_633:
[----:B------:R-:W-:Y:S05]  /*15000*/  BSYNC.RECONVERGENT B3 ;  /* 0x0000000000037941 */ /* 0x000fea0003800200 */
.L_x_632:
        /* <DEDUP_REMOVED lines=22> */
.L_x_635:
[----:B------:R-:W-:Y:S05]  /*15170*/  BSYNC.RECONVERGENT B3 ;  /* 0x0000000000037941 */ /* 0x000fea0003800200 */
.L_x_634:
[----:B------:R-:W-:-:S07]  /*15180*/  VIADD R15, R11, 0x3 ;  /* 0x000000030b0f7836 */ /* 0x000fce0000000000 */
.L_x_629:
[----:B------:R-:W-:Y:S05]  /*15190*/  BSYNC.RECONVERGENT B2 ;  /* 0x0000000000027941 */ /* 0x000fea0003800200 */
.L_x_628:
[----:B012---:R-:W0:Y:S01]  /*151a0*/  LDC.64 R4, c[0x0][0x3b8] ;  /* 0x0000ee00ff047b82 */ /* 0x007e220000000a00 */
[----:B------:R-:W-:-:S05]  /*151b0*/  IMAD.IADD R11, R11, 0x1, -R8 ;  /* 0x000000010b0b7824 */ /* 0x000fca00078e0a08 */
[----:B------:R-:W-:Y:S02]  /*151c0*/  ISETP.GT.U32.AND P0, PT, R11, -0x4, PT ;  /* 0xfffffffc0b00780c */ /* 0x000fe40003f04070 */
[----:B------:R-:W3:Y:S11]  /*151d0*/  LDC.64 R6, c[0x0][0x3a8] ;  /* 0x0000ea00ff067b82 */ /* 0x000ef60000000a00 */
[----:B------:R-:W-:Y:S05]  /*151e0*/  @P0 BRA `(.L_x_627) ;  /* 0x00000004003c0947 */ /* 0x000fea0003800000 */
[----:B------:R-:W-:Y:S01]  /*151f0*/  BSSY.RECONVERGENT B2, `(.L_x_636) ;  /* 0x000004b000027945 */ /* 0x000fe20003800200 */
.L_x_645:
        /* <DEDUP_REMOVED lines=33> */
.L_x_638:
[----:B------:R-:W-:Y:S05]  /*15410*/  BSYNC.RECONVERGENT B3 ;  /* 0x0000000000037941 */ /* 0x000fea0003800200 */
.L_x_637:
        /* <DEDUP_REMOVED lines=12> */
.L_x_640:
[----:B------:R-:W-:Y:S05]  /*154e0*/  BSYNC.RECONVERGENT B3 ;  /* 0x0000000000037941 */ /* 0x000fea0003800200 */
.L_x_639:
        /* <DEDUP_REMOVED lines=12> */
.L_x_642:
[----:B------:R-:W-:Y:S05]  /*155b0*/  BSYNC.RECONVERGENT B3 ;  /* 0x0000000000037941 */ /* 0x000fea0003800200 */
.L_x_641:
        /* <DEDUP_REMOVED lines=12> */
.L_x_644:
[----:B------:R-:W-:Y:S05]  /*15680*/  BSYNC.RECONVERGENT B3 ;  /* 0x0000000000037941 */ /* 0x000fea0003800200 */
.L_x_643:
[----:B------:R-:W-:Y:S05]  /*15690*/  @P4 BRA `(.L_x_645) ;  /* 0xfffffff800d84947 */ /* 0x000fea000383ffff */
[----:B------:R-:W-:Y:S05]  /*156a0*/  BSYNC.RECONVERGENT B2 ;  /* 0x0000000000027941 */ /* 0x000fea0003800200 */
.L_x_636:
[----:B0-----:R-:W-:Y:S02]  /*156b0*/  IMAD.MOV.U32 R4, RZ, RZ, R9 ;  /* 0x000000ffff047224 */ /* 0x001fe400078e0009 */
[----:B------:R-:W-:-:S05]  /*156c0*/  IMAD.MOV.U32 R5, RZ, RZ, R10 ;  /* 0x000000ffff057224 */ /* 0x000fca00078e000a */
[----:B------:R4:W-:Y:S02]  /*156d0*/  STL.64 [R1+0xf0], R4 ;  /* 0x0000f00401007387 */ /* 0x0009e40000100a00 */
.L_x_627:
[----:B------:R-:W-:Y:S05]  /*156e0*/  BSYNC.RECONVERGENT B1 ;  /* 0x0000000000017941 */ /* 0x000fea0003800200 */
.L_x_626:
        /* <DEDUP_REMOVED lines=41> */
.L_x_651:
[----:B------:R-:W-:Y:S05]  /*15980*/  BSYNC.RECONVERGENT B3 ;  /* 0x0000000000037941 */ /* 0x000fea0003800200 */
.L_x_650:
        /* <DEDUP_REMOVED lines=23> */
.L_x_653:
[----:B------:R-:W-:Y:S05]  /*15b00*/  BSYNC.RECONVERGENT B3 ;  /* 0x0000000000037941 */ /* 0x000fea0003800200 */
.L_x_652:
        /* <DEDUP_REMOVED lines=22> */
.L_x_655:
[----:B------:R-:W-:Y:S05]  /*15c70*/  BSYNC.RECONVERGENT B3 ;  /* 0x0000000000037941 */ /* 0x000fea0003800200 */
.L_x_654:
[----:B------:R-:W-:-:S07]  /*15c80*/  VIADD R15, R11, 0x3 ;  /* 0x000000030b0f7836 */ /* 0x000fce0000000000 */
.L_x_649:
[----:B------:R-:W-:Y:S05]  /*15c90*/  BSYNC.RECONVERGENT B2 ;  /* 0x0000000000027941 */ /* 0x000fea0003800200 */
.L_x_648:
[----:B012---:R-:W0:Y:S01]  /*15ca0*/  LDC.64 R4, c[0x0][0x3b8] ;  /* 0x0000ee00ff047b82 */ /* 0x007e220000000a00 */
[----:B------:R-:W-:-:S05]  /*15cb0*/  IMAD.IADD R11, R11, 0x1, -R8 ;  /* 0x000000010b0b7824 */ /* 0x000fca00078e0a08 */
[----:B------:R-:W-:Y:S02]  /*15cc0*/  ISETP.GT.U32.AND P0, PT, R11, -0x4, PT ;  /* 0xfffffffc0b00780c */ /* 0x000fe40003f04070 */
[----:B------:R-:W3:Y:S11]  /*15cd0*/  LDC.64 R6, c[0x0][0x3a8] ;  /* 0x0000ea00ff067b82 */ /* 0x000ef60000000a00 */
[----:B------:R-:W-:Y:S05]  /*15ce0*/  @P0 BRA `(.L_x_647) ;  /* 0x00000004003c0947 */ /* 0x000fea0003800000 */
[----:B------:R-:W-:Y:S01]  /*15cf0*/  BSSY.RECONVERGENT B2, `(.L_x_656) ;  /* 0x000004b000027945 */ /* 0x000fe20003800200 */
.L_x_665:
        /* <DEDUP_REMOVED lines=33> */
.L_x_658:
[----:B------:R-:W-:Y:S05]  /*15f10*/  BSYNC.RECONVERGENT B3 ;  /* 0x0000000000037941 */ /* 0x000fea0003800200 */
.L_x_657:
        /* <DEDUP_REMOVED lines=12> */
.L_x_660:
[----:B------:R-:W-:Y:S05]  /*15fe0*/  BSYNC.RECONVERGENT B3 ;  /* 0x0000000000037941 */ /* 0x000fea0003800200 */
.L_x_659:
        /* <DEDUP_REMOVED lines=12> */
.L_x_662:
[----:B------:R-:W-:Y:S05]  /*160b0*/  BSYNC.RECONVERGENT B3 ;  /* 0x0000000000037941 */ /* 0x000fea0003800200 */
.L_x_661:
        /* <DEDUP_REMOVED lines=12> */
.L_x_664:
[----:B------:R-:W-:Y:S05]  /*16180*/  BSYNC.RECONVERGENT B3 ;  /* 0x0000000000037941 */ /* 0x000fea0003800200 */
.L_x_663:
[----:B------:R-:W-:Y:S05]  /*16190*/  @P4 BRA `(.L_x_665) ;  /* 0xfffffff800d84947 */ /* 0x000fea000383ffff */
[----:B------:R-:W-:Y:S05]  /*161a0*/  BSYNC.RECONVERGENT B2 ;  /* 0x0000000000027941 */ /* 0x000fea0003800200 */
.L_x_656:
[----:B0-----:R-:W-:Y:S02]  /*161b0*/  IMAD.MOV.U32 R4, RZ, RZ, R9 ;  /* 0x000000ffff047224 */ /* 0x001fe400078e0009 */
[----:B------:R-:W-:-:S05]  /*161c0*/  IMAD.MOV.U32 R5, RZ, RZ, R10 ;  /* 0x000000ffff057224 */ /* 0x000fca00078e000a */
[----:B------:R4:W-:Y:S02]  /*161d0*/  STL.64 [R1+0xf8], R4 ;  /* 0x0000f80401007387 */ /* 0x0009e40000100a00 */
.L_x_647:
[----:B------:R-:W-:Y:S05]  /*161e0*/  BSYNC.RECONVERGENT B1 ;  /* 0x0000000000017941 */ /* 0x000fea0003800200 */
.L_x_646:
        /* <DEDUP_REMOVED lines=41> */
.L_x_671:
[----:B------:R-:W-:Y:S05]  /*16480*/  BSYNC.RECONVERGENT B3 ;  /* 0x0000000000037941 */ /* 0x000fea0003800200 */
.L_x_670:
        /* <DEDUP_REMOVED lines=23> */
.L_x_673:
[----:B------:R-:W-:Y:S05]  /*16600*/  BSYNC.RECONVERGENT B3 ;  /* 0x0000000000037941 */ /* 0x000fea0003800200 */
.L_x_672:
        /* <DEDUP_REMOVED lines=22> */
.L_x_675:
[----:B------:R-:W-:Y:S05]  /*16770*/  BSYNC.RECONVERGENT B3 ;  /* 0x0000000000037941 */ /* 0x000fea0003800200 */
.L_x_674:
[----:B------:R-:W-:-:S07]  /*16780*/  VIADD R15, R11, 0x3 ;  /* 0x000000030b0f7836 */ /* 0x000fce0000000000 */
.L_x_669:
[----:B------:R-:W-:Y:S05]  /*16790*/  BSYNC.RECONVERGENT B2 ;  /* 0x0000000000027941 */ /* 0x000fea0003800200 */
.L_x_668:
[----:B012---:R-:W0:Y:S01]  /*167a0*/  LDC.64 R4, c[0x0][0x3b8] ;  /* 0x0000ee00ff047b82 */ /* 0x007e220000000a00 */
[----:B------:R-:W-:-:S05]  /*167b0*/  IMAD.IADD R11, R11, 0x1, -R8 ;  /* 0x000000010b0b7824 */ /* 0x000fca00078e0a08 */
[----:B------:R-:W-:Y:S02]  /*167c0*/  ISETP.GT.U32.AND P0, PT, R11, -0x4, PT ;  /* 0xfffffffc0b00780c */ /* 0x000fe40003f04070 */
[----:B------:R-:W3:Y:S11]  /*167d0*/  LDC.64 R6, c[0x0][0x3a8] ;  /* 0x0000ea00ff067b82 */ /* 0x000ef60000000a00 */
[----:B------:R-:W-:Y:S05]  /*167e0*/  @P0 BRA `(.L_x_667) ;  /* 0x00000004003c0947 */ /* 0x000fea0003800000 */
[----:B------:R-:W-:Y:S01]  /*167f0*/  BSSY.RECONVERGENT B2, `(.L_x_676) ;  /* 0x000004b000027945 */ /* 0x000fe20003800200 */
.L_x_685:
        /* <DEDUP_REMOVED lines=33> */
.L_x_678:
[----:B------:R-:W-:Y:S05]  /*16a10*/  BSYNC.RECONVERGENT B3 ;  /* 0x0000000000037941 */ /* 0x000fea0003800200 */
.L_x_677:
        /* <DEDUP_REMOVED lines=12> */
.L_x_680:
[----:B------:R-:W-:Y:S05]  /*16ae0*/  BSYNC.RECONVERGENT B3 ;  /* 0x0000000000037941 */ /* 0x000fea0003800200 */
.L_x_679:
        /* <DEDUP_REMOVED lines=12> */
.L_x_682:
[----:B------:R-:W-:Y:S05]  /*16bb0*/  BSYNC.RECONVERGENT B3 ;  /* 0x0000000000037941 */ /* 0x000fea0003800200 */
.L_x_681:
        /* <DEDUP_REMOVED lines=12> */
.L_x_684:
[----:B------:R-:W-:Y:S05]  /*16c80*/  BSYNC.RECONVERGENT B3 ;  /* 0x0000000000037941 */ /* 0x000fea0003800200 */
.L_x_683:
[----:B------:R-:W-:Y:S05]  /*16c90*/  @P4 BRA `(.L_x_685) ;  /* 0xfffffff800d84947 */ /* 0x000fea000383ffff */
[----:B------:R-:W-:Y:S05]  /*16ca0*/  BSYNC.RECONVERGENT B2 ;  /* 0x0000000000027941 */ /* 0x000fea0003800200 */
.L_x_676:
[----:B0-----:R-:W-:Y:S02]  /*16cb0*/  IMAD.MOV.U32 R4, RZ, RZ, R9 ;  /* 0x000000ffff047224 */ /* 0x001fe400078e0009 */
[----:B------:R-:W-:-:S05]  /*16cc0*/  IMAD.MOV.U32 R5, RZ, RZ, R10 ;  /* 0x000000ffff057224 */ /* 0x000fca00078e000a */
[----:B------:R4:W-:Y:S02]  /*16cd0*/  STL.64 [R1+0x100], R4 ;  /* 0x0001000401007387 */ /* 0x0009e40000100a00 */
.L_x_667:
[----:B------:R-:W-:Y:S05]  /*16ce0*/  BSYNC.RECONVERGENT B1 ;  /* 0x0000000000017941 */ /* 0x000fea0003800200 */
.L_x_666:
        /* <DEDUP_REMOVED lines=41> */
.L_x_691:
[----:B------:R-:W-:Y:S05]  /*16f80*/  BSYNC.RECONVERGENT B3 ;  /* 0x0000000000037941 */ /* 0x000fea0003800200 */
.L_x_690:
        /* <DEDUP_REMOVED lines=23> */
.L_x_693:
[----:B------:R-:W-:Y:S05]  /*17100*/  BSYNC.RECONVERGENT B3 ;  /* 0x0000000000037941 */ /* 0x000fea0003800200 */
.L_x_692:
        /* <DEDUP_REMOVED lines=22> */
.L_x_695:
[----:B------:R-:W-:Y:S05]  /*17270*/  BSYNC.RECONVERGENT B3 ;  /* 0x0000000000037941 */ /* 0x000fea0003800200 */
.L_x_694:
[----:B------:R-:W-:-:S07]  /*17280*/  VIADD R15, R11, 0x3 ;  /* 0x000000030b0f7836 */ /* 0x000fce0000000000 */
.L_x_689:
[----:B------:R-:W-:Y:S05]  /*17290*/  BSYNC.RECONVERGENT B2 ;  /* 0x0000000000027941 */ /* 0x000fea0003800200 */
.L_x_688:
[----:B012---:R-:W0:Y:S01]  /*172a0*/  LDC.64 R4, c[0x0][0x3b8] ;  /* 0x0000ee00ff047b82 */ /* 0x007e220000000a00 */
[----:B------:R-:W-:-:S05]  /*172b0*/  IMAD.IADD R11, R11, 0x1, -R8 ;  /* 0x000000010b0b7824 */ /* 0x000fca00078e0a08 */
[----:B------:R-:W-:Y:S02]  /*172c0*/  ISETP.GT.U32.AND P0, PT, R11, -0x4, PT ;  /* 0xfffffffc0b00780c */ /* 0x000fe40003f04070 */
[----:B------:R-:W3:Y:S11]  /*172d0*/  LDC.64 R6, c[0x0][0x3a8] ;  /* 0x0000ea00ff067b82 */ /* 0x000ef60000000a00 */
[----:B------:R-:W-:Y:S05]  /*172e0*/  @P0 BRA `(.L_x_687) ;  /* 0x00000004003c0947 */ /* 0x000fea0003800000 */
[----:B------:R-:W-:Y:S01]  /*172f0*/  BSSY.RECONVERGENT B2, `(.L_x_696) ;  /* 0x000004b000027945 */ /* 0x000fe20003800200 */
.L_x_705:
        /* <DEDUP_REMOVED lines=33> */
.L_x_698:
[----:B------:R-:W-:Y:S05]  /*17510*/  BSYNC.RECONVERGENT B3 ;  /* 0x0000000000037941 */ /* 0x000fea0003800200 */
.L_x_697:
        /* <DEDUP_REMOVED lines=12> */
.L_x_700:
[----:B------:R-:W-:Y:S05]  /*175e0*/  BSYNC.RECONVERGENT B3 ;  /* 0x0000000000037941 */ /* 0x000fea0003800200 */
.L_x_699:
        /* <DEDUP_REMOVED lines=12> */
.L_x_702:
[----:B------:R-:W-:Y:S05]  /*176b0*/  BSYNC.RECONVERGENT B3 ;  /* 0x0000000000037941 */ /* 0x000fea0003800200 */
.L_x_701:
        /* <DEDUP_REMOVED lines=12> */
.L_x_704:
[----:B------:R-:W-:Y:S05]  /*17780*/  BSYNC.RECONVERGENT B3 ;  /* 0x0000000000037941 */ /* 0x000fea0003800200 */
.L_x_703:
[----:B------:R-:W-:Y:S05]  /*17790*/  @P4 BRA `(.L_x_705) ;  /* 0xfffffff800d84947 */ /* 0x000fea000383ffff */
[----:B------:R-:W-:Y:S05]  /*177a0*/  BSYNC.RECONVERGENT B2 ;  /* 0x0000000000027941 */ /* 0x000fea0003800200 */
.L_x_696:
[----:B0-----:R-:W-:Y:S02]  /*177b0*/  IMAD.MOV.U32 R4, RZ, RZ, R9 ;  /* 0x000000ffff047224 */ /* 0x001fe400078e0009 */
[----:B------:R-:W-:-:S05]  /*177c0*/  IMAD.MOV.U32 R5, RZ, RZ, R10 ;  /* 0x000000ffff057224 */ /* 0x000fca00078e000a */
[----:B------:R4:W-:Y:S02]  /*177d0*/  STL.64 [R1+0x108], R4 ;  /* 0x0001080401007387 */ /* 0x0009e40000100a00 */
.L_x_687:
[----:B------:R-:W-:Y:S05]  /*177e0*/  BSYNC.RECONVERGENT B1 ;  /* 0x0000000000017941 */ /* 0x000fea0003800200 */
.L_x_686:
        /* <DEDUP_REMOVED lines=41> */
.L_x_711:
[----:B------:R-:W-:Y:S05]  /*17a80*/  BSYNC.RECONVERGENT B3 ;  /* 0x0000000000037941 */ /* 0x000fea0003800200 */
.L_x_710:
        /* <DEDUP_REMOVED lines=23> */
.L_x_713:
[----:B------:R-:W-:Y:S05]  /*17c00*/  BSYNC.RECONVERGENT B3 ;  /* 0x0000000000037941 */ /* 0x000fea0003800200 */
.L_x_712:
        /* <DEDUP_REMOVED lines=22> */
.L_x_715:
[----:B------:R-:W-:Y:S05]  /*17d70*/  BSYNC.RECONVERGENT B3 ;  /* 0x0000000000037941 */ /* 0x000fea0003800200 */
.L_x_714:
[----:B------:R-:W-:-:S07]  /*17d80*/  VIADD R15, R11, 0x3 ;  /* 0x000000030b0f7836 */ /* 0x000fce0000000000 */
.L_x_709:
[----:B------:R-:W-:Y:S05]  /*17d90*/  BSYNC.RECONVERGENT B2 ;  /* 0x0000000000027941 */ /* 0x000fea0003800200 */
.L_x_708:
[----:B012---:R-:W0:Y:S01]  /*17da0*/  LDC.64 R4, c[0x0][0x3b8] ;  /* 0x0000ee00ff047b82 */ /* 0x007e220000000a00 */
[----:B------:R-:W-:-:S05]  /*17db0*/  IMAD.IADD R11, R11, 0x1, -R8 ;  /* 0x000000010b0b7824 */ /* 0x000fca00078e0a08 */
[----:B------:R-:W-:Y:S02]  /*17dc0*/  ISETP.GT.U32.AND P0, PT, R11, -0x4, PT ;  /* 0xfffffffc0b00780c */ /* 0x000fe40003f04070 */
[----:B------:R-:W3:Y:S11]  /*17dd0*/  LDC.64 R6, c[0x0][0x3a8] ;  /* 0x0000ea00ff067b82 */ /* 0x000ef60000000a00 */
[----:B------:R-:W-:Y:S05]  /*17de0*/  @P0 BRA `(.L_x_707) ;  /* 0x00000004003c0947 */ /* 0x000fea0003800000 */
[----:B------:R-:W-:Y:S01]  /*17df0*/  BSSY.RECONVERGENT B2, `(.L_x_716) ;  /* 0x000004b000027945 */ /* 0x000fe20003800200 */
.L_x_725:
        /* <DEDUP_REMOVED lines=33> */
.L_x_718:
[----:B------:R-:W-:Y:S05]  /*18010*/  BSYNC.RECONVERGENT B3 ;  /* 0x0000000000037941 */ /* 0x000fea0003800200 */
.L_x_717:
        /* <DEDUP_REMOVED lines=12> */
.L_x_720:
[----:B------:R-:W-:Y:S05]  /*180e0*/  BSYNC.RECONVERGENT B3 ;  /* 0x0000000000037941 */ /* 0x000fea0003800200 */
.L_x_719:
        /* <DEDUP_REMOVED lines=12> */
.L_x_722:
[----:B------:R-:W-:Y:S05]  /*181b0*/  BSYNC.RECONVERGENT B3 ;  /* 0x0000000000037941 */ /* 0x000fea0003800200 */
.L_x_721:
        /* <DEDUP_REMOVED lines=12> */
.L_x_724:
[----:B------:R-:W-:Y:S05]  /*18280*/  BSYNC.RECONVERGENT B3 ;  /* 0x0000000000037941 */ /* 0x000fea0003800200 */
.L_x_723:
[----:B------:R-:W-:Y:S05]  /*18290*/  @P4 BRA `(.L_x_725) ;  /* 0xfffffff800d84947 */ /* 0x000fea000383ffff */
[----:B------:R-:W-:Y:S05]  /*182a0*/  BSYNC.RECONVERGENT B2 ;  /* 0x0000000000027941 */ /* 0x000fea0003800200 */
.L_x_716:
[----:B0-----:R-:W-:Y:S02]  /*182b0*/  IMAD.MOV.U32 R4, RZ, RZ, R9 ;  /* 0x000000ffff047224 */ /* 0x001fe400078e0009 */
[----:B------:R-:W-:-:S05]  /*182c0*/  IMAD.MOV.U32 R5, RZ, RZ, R10 ;  /* 0x000000ffff057224 */ /* 0x000fca00078e000a */
[----:B------:R4:W-:Y:S02]  /*182d0*/  STL.64 [R1+0x110], R4 ;  /* 0x0001100401007387 */ /* 0x0009e40000100a00 */
.L_x_707:
[----:B------:R-:W-:Y:S05]  /*182e0*/  BSYNC.RECONVERGENT B1 ;  /* 0x0000000000017941 */ /* 0x000fea0003800200 */
.L_x_706:
        /* <DEDUP_REMOVED lines=41> */
.L_x_731:
[----:B------:R-:W-:Y:S05]  /*18580*/  BSYNC.RECONVERGENT B3 ;  /* 0x0000000000037941 */ /* 0x000fea0003800200 */
.L_x_730:
        /* <DEDUP_REMOVED lines=23> */
.L_x_733:
[----:B------:R-:W-:Y:S05]  /*18700*/  BSYNC.RECONVERGENT B3 ;  /* 0x0000000000037941 */ /* 0x000fea0003800200 */
.L_x_732:
        /* <DEDUP_REMOVED lines=22> */
.L_x_735:
[----:B------:R-:W-:Y:S05]  /*18870*/  BSYNC.RECONVERGENT B3 ;  /* 0x0000000000037941 */ /* 0x000fea0003800200 */
.L_x_734:
[----:B------:R-:W-:-:S07]  /*18880*/  VIADD R15, R11, 0x3 ;  /* 0x000000030b0f7836 */ /* 0x000fce0000000000 */
.L_x_729:
[----:B------:R-:W-:Y:S05]  /*18890*/  BSYNC.RECONVERGENT B2 ;  /* 0x0000000000027941 */ /* 0x000fea0003800200 */
.L_x_728:
[----:B012---:R-:W0:Y:S01]  /*188a0*/  LDC.64 R4, c[0x0][0x3b8] ;  /* 0x0000ee00ff047b82 */ /* 0x007e220000000a00 */
[----:B------:R-:W-:-:S05]  /*188b0*/  IMAD.IADD R11, R11, 0x1, -R8 ;  /* 0x000000010b0b7824 */ /* 0x000fca00078e0a08 */
[----:B------:R-:W-:Y:S02]  /*188c0*/  ISETP.GT.U32.AND P0, PT, R11, -0x4, PT ;  /* 0xfffffffc0b00780c */ /* 0x000fe40003f04070 */
[----:B------:R-:W3:Y:S11]  /*188d0*/  LDC.64 R6, c[0x0][0x3a8] ;  /* 0x0000ea00ff067b82 */ /* 0x000ef60000000a00 */
[----:B------:R-:W-:Y:S05]  /*188e0*/  @P0 BRA `(.L_x_727) ;  /* 0x00000004003c0947 */ /* 0x000fea0003800000 */
[----:B------:R-:W-:Y:S01]  /*188f0*/  BSSY.RECONVERGENT B2, `(.L_x_736) ;  /* 0x000004b000027945 */ /* 0x000fe20003800200 */
.L_x_745:
        /* <DEDUP_REMOVED lines=33> */
.L_x_738:
[----:B------:R-:W-:Y:S05]  /*18b10*/  BSYNC.RECONVERGENT B3 ;  /* 0x0000000000037941 */ /* 0x000fea0003800200 */
.L_x_737:
        /* <DEDUP_REMOVED lines=12> */
.L_x_740:
[----:B------:R-:W-:Y:S05]  /*18be0*/  BSYNC.RECONVERGENT B3 ;  /* 0x0000000000037941 */ /* 0x000fea0003800200 */
.L_x_739:
        /* <DEDUP_REMOVED lines=12> */
.L_x_742:
[----:B------:R-:W-:Y:S05]  /*18cb0*/  BSYNC.RECONVERGENT B3 ;  /* 0x0000000000037941 */ /* 0x000fea0003800200 */
.L_x_741:
        /* <DEDUP_REMOVED lines=12> */
.L_x_744:
[----:B------:R-:W-:Y:S05]  /*18d80*/  BSYNC.RECONVERGENT B3 ;  /* 0x0000000000037941 */ /* 0x000fea0003800200 */
.L_x_743:
[----:B------:R-:W-:Y:S05]  /*18d90*/  @P4 BRA `(.L_x_745) ;  /* 0xfffffff800d84947 */ /* 0x000fea000383ffff */
[----:B------:R-:W-:Y:S05]  /*18da0*/  BSYNC.RECONVERGENT B2 ;  /* 0x0000000000027941 */ /* 0x000fea0003800200 */
.L_x_736:
[----:B0-----:R-:W-:Y:S02]  /*18db0*/  IMAD.MOV.U32 R4, RZ, RZ, R9 ;  /* 0x000000ffff047224 */ /* 0x001fe400078e0009 */
[----:B------:R-:W-:-:S05]  /*18dc0*/  IMAD.MOV.U32 R5, RZ, RZ, R10 ;  /* 0x000000ffff057224 */ /* 0x000fca00078e000a */
[----:B------:R4:W-:Y:S02]  /*18dd0*/  STL.64 [R1+0x118], R4 ;  /* 0x0001180401007387 */ /* 0x0009e40000100a00 */
.L_x_727:
[----:B------:R-:W-:Y:S05]  /*18de0*/  BSYNC.RECONVERGENT B1 ;  /* 0x0000000000017941 */ /* 0x000fea0003800200 */
.L_x_726:
        /* <DEDUP_REMOVED lines=41> */
.L_x_751:
[----:B------:R-:W-:Y:S05]  /*19080*/  BSYNC.RECONVERGENT B3 ;  /* 0x0000000000037941 */ /* 0x000fea0003800200 */
.L_x_750:
        /* <DEDUP_REMOVED lines=23> */
.L_x_753:
[----:B------:R-:W-:Y:S05]  /*19200*/  BSYNC.RECONVERGENT B3 ;  /* 0x0000000000037941 */ /* 0x000fea0003800200 */
.L_x_752:
        /* <DEDUP_REMOVED lines=22> */
.L_x_755:
[----:B------:R-:W-:Y:S05]  /*19370*/  BSYNC.RECONVERGENT B3 ;  /* 0x0000000000037941 */ /* 0x000fea0003800200 */
.L_x_754:
[----:B------:R-:W-:-:S07]  /*19380*/  VIADD R15, R11, 0x3 ;  /* 0x000000030b0f7836 */ /* 0x000fce0000000000 */
.L_x_749:
[----:B------:R-:W-:Y:S05]  /*19390*/  BSYNC.RECONVERGENT B2 ;  /* 0x0000000000027941 */ /* 0x000fea0003800200 */
.L_x_748:
[----:B012---:R-:W0:Y:S01]  /*193a0*/  LDC.64 R4, c[0x0][0x3b8] ;  /* 0x0000ee00ff047b82 */ /* 0x007e220000000a00 */
[----:B------:R-:W-:-:S05]  /*193b0*/  IMAD.IADD R11, R11, 0x1, -R8 ;  /* 0x000000010b0b7824 */ /* 0x000fca00078e0a08 */
[----:B------:R-:W-:Y:S02]  /*193c0*/  ISETP.GT.U32.AND P0, PT, R11, -0x4, PT ;  /* 0xfffffffc0b00780c */ /* 0x000fe40003f04070 */
[----:B------:R-:W3:Y:S11]  /*193d0*/  LDC.64 R6, c[0x0][0x3a8] ;  /* 0x0000ea00ff067b82 */ /* 0x000ef60000000a00 */
[----:B------:R-:W-:Y:S05]  /*193e0*/  @P0 BRA `(.L_x_747) ;  /* 0x00000004003c0947 */ /* 0x000fea0003800000 */
[----:B------:R-:W-:Y:S01]  /*193f0*/  BSSY.RECONVERGENT B2, `(.L_x_756) ;  /* 0x000004b000027945 */ /* 0x000fe20003800200 */
.L_x_765:
        /* <DEDUP_REMOVED lines=33> */
.L_x_758:
[----:B------:R-:W-:Y:S05]  /*19610*/  BSYNC.RECONVERGENT B3 ;  /* 0x0000000000037941 */ /* 0x000fea0003800200 */
.L_x_757:
        /* <DEDUP_REMOVED lines=12> */
.L_x_760:
[----:B------:R-:W-:Y:S05]  /*196e0*/  BSYNC.RECONVERGENT B3 ;  /* 0x0000000000037941 */ /* 0x000fea0003800200 */
.L_x_759:
        /* <DEDUP_REMOVED lines=12> */
.L_x_762:
[----:B------:R-:W-:Y:S05]  /*197b0*/  BSYNC.RECONVERGENT B3 ;  /* 0x0000000000037941 */ /* 0x000fea0003800200 */
.L_x_761:
        /* <DEDUP_REMOVED lines=12> */
.L_x_764:
[----:B------:R-:W-:Y:S05]  /*19880*/  BSYNC.RECONVERGENT B3 ;  /* 0x0000000000037941 */ /* 0x000fea0003800200 */
.L_x_763:
[----:B------:R-:W-:Y:S05]  /*19890*/  @P4 BRA `(.L_x_765) ;  /* 0xfffffff800d84947 */ /* 0x000fea000383ffff */
[----:B------:R-:W-:Y:S05]  /*198a0*/  BSYNC.RECONVERGENT B2 ;  /* 0x0000000000027941 */ /* 0x000fea0003800200 */
.L_x_756:
[----:B0-----:R-:W-:Y:S02]  /*198b0*/  IMAD.MOV.U32 R4, RZ, RZ, R9 ;  /* 0x000000ffff047224 */ /* 0x001fe400078e0009 */
[----:B------:R-:W-:-:S05]  /*198c0*/  IMAD.MOV.U32 R5, RZ, RZ, R10 ;  /* 0x000000ffff057224 */ /* 0x000fca00078e000a */
[----:B------:R4:W-:Y:S02]  /*198d0*/  STL.64 [R1+0x120], R4 ;  /* 0x0001200401007387 */ /* 0x0009e40000100a00 */
.L_x_747:
[----:B------:R-:W-:Y:S05]  /*198e0*/  BSYNC.RECONVERGENT B1 ;  /* 0x0000000000017941 */ /* 0x000fea0003800200 */
.L_x_746:
        /* <DEDUP_REMOVED lines=41> */
.L_x_771:
[----:B------:R-:W-:Y:S05]  /*19b80*/  BSYNC.RECONVERGENT B3 ;  /* 0x0000000000037941 */ /* 0x000fea0003800200 */
.L_x_770:
        /* <DEDUP_REMOVED lines=23> */
.L_x_773:
[----:B------:R-:W-:Y:S05]  /*19d00*/  BSYNC.RECONVERGENT B3 ;  /* 0x0000000000037941 */ /* 0x000fea0003800200 */
.L_x_772:
        /* <DEDUP_REMOVED lines=22> */
.L_x_775:
[----:B------:R-:W-:Y:S05]  /*19e70*/  BSYNC.RECONVERGENT B3 ;  /* 0x0000000000037941 */ /* 0x000fea0003800200 */
.L_x_774:
[----:B------:R-:W-:-:S07]  /*19e80*/  VIADD R15, R11, 0x3 ;  /* 0x000000030b0f7836 */ /* 0x000fce0000000000 */
.L_x_769:
[----:B------:R-:W-:Y:S05]  /*19e90*/  BSYNC.RECONVERGENT B2 ;  /* 0x0000000000027941 */ /* 0x000fea0003800200 */
.L_x_768:
[----:B012---:R-:W0:Y:S01]  /*19ea0*/  LDC.64 R4, c[0x0][0x3b8] ;  /* 0x0000ee00ff047b82 */ /* 0x007e220000000a00 */
[----:B------:R-:W-:-:S05]  /*19eb0*/  IMAD.IADD R11, R11, 0x1, -R8 ;  /* 0x000000010b0b7824 */ /* 0x000fca00078e0a08 */
[----:B------:R-:W-:Y:S02]  /*19ec0*/  ISETP.GT.U32.AND P0, PT, R11, -0x4, PT ;  /* 0xfffffffc0b00780c */ /* 0x000fe40003f04070 */
[----:B------:R-:W3:Y:S11]  /*19ed0*/  LDC.64 R6, c[0x0][0x3a8] ;  /* 0x0000ea00ff067b82 */ /* 0x000ef60000000a00 */
[----:B------:R-:W-:Y:S05]  /*19ee0*/  @P0 BRA `(.L_x_767) ;  /* 0x00000004003c0947 */ /* 0x000fea0003800000 */
[----:B------:R-:W-:Y:S01]  /*19ef0*/  BSSY.RECONVERGENT B2, `(.L_x_776) ;  /* 0x000004b000027945 */ /* 0x000fe20003800200 */
.L_x_785:
        /* <DEDUP_REMOVED lines=33> */
.L_x_778:
[----:B------:R-:W-:Y:S05]  /*1a110*/  BSYNC.RECONVERGENT B3 ;  /* 0x0000000000037941 */ /* 0x000fea0003800200 */
.L_x_777:
        /* <DEDUP_REMOVED lines=12> */
.L_x_780:
[----:B------:R-:W-:Y:S05]  /*1a1e0*/  BSYNC.RECONVERGENT B3 ;  /* 0x0000000000037941 */ /* 0x000fea0003800200 */
.L_x_779:
        /* <DEDUP_REMOVED lines=12> */
.L_x_782:
[----:B------:R-:W-:Y:S05]  /*1a2b0*/  BSYNC.RECONVERGENT B3 ;  /* 0x0000000000037941 */ /* 0x000fea0003800200 */
.L_x_781:
        /* <DEDUP_REMOVED lines=12> */
.L_x_784:
[----:B------:R-:W-:Y:S05]  /*1a380*/  BSYNC.RECONVERGENT B3 ;  /* 0x0000000000037941 */ /* 0x000fea0003800200 */
.L_x_783:
[----:B------:R-:W-:Y:S05]  /*1a390*/  @P4 BRA `(.L_x_785) ;  /* 0xfffffff800d84947 */ /* 0x000fea000383ffff */
[----:B------:R-:W-:Y:S05]  /*1a3a0*/  BSYNC.RECONVERGENT B2 ;  /* 0x0000000000027941 */ /* 0x000fea0003800200 */
.L_x_776:
[----:B0-----:R-:W-:Y:S02]  /*1a3b0*/  IMAD.MOV.U32 R4, RZ, RZ, R9 ;  /* 0x000000ffff047224 */ /* 0x001fe400078e0009 */
[----:B------:R-:W-:-:S05]  /*1a3c0*/  IMAD.MOV.U32 R5, RZ, RZ, R10 ;  /* 0x000000ffff057224 */ /* 0x000fca00078e000a */
[----:B------:R4:W-:Y:S02]  /*1a3d0*/  STL.64 [R1+0x128], R4 ;  /* 0x0001280401007387 */ /* 0x0009e40000100a00 */
.L_x_767:
[----:B------:R-:W-:Y:S05]  /*1a3e0*/  BSYNC.RECONVERGENT B1 ;  /* 0x0000000000017941 */ /* 0x000fea0003800200 */
.L_x_766:
        /* <DEDUP_REMOVED lines=41> */
.L_x_791:
[----:B------:R-:W-:Y:S05]  /*1a680*/  BSYNC.RECONVERGENT B3 ;  /* 0x0000000000037941 */ /* 0x000fea0003800200 */
.L_x_790:
        /* <DEDUP_REMOVED lines=23> */
.L_x_793:
[----:B------:R-:W-:Y:S05]  /*1a800*/  BSYNC.RECONVERGENT B3 ;  /* 0x0000000000037941 */ /* 0x000fea0003800200 */
.L_x_792:
        /* <DEDUP_REMOVED lines=22> */
.L_x_795:
[----:B------:R-:W-:Y:S05]  /*1a970*/  BSYNC.RECONVERGENT B3 ;  /* 0x0000000000037941 */ /* 0x000fea0003800200 */
.L_x_794:
[----:B------:R-:W-:-:S07]  /*1a980*/  VIADD R15, R11, 0x3 ;  /* 0x000000030b0f7836 */ /* 0x000fce0000000000 */
.L_x_789:
[----:B------:R-:W-:Y:S05]  /*1a990*/  BSYNC.RECONVERGENT B2 ;  /* 0x0000000000027941 */ /* 0x000fea0003800200 */
.L_x_788:
[----:B012---:R-:W0:Y:S01]  /*1a9a0*/  LDC.64 R4, c[0x0][0x3b8] ;  /* 0x0000ee00ff047b82 */ /* 0x007e220000000a00 */
[----:B------:R-:W-:-:S05]  /*1a9b0*/  IMAD.IADD R11, R11, 0x1, -R8 ;  /* 0x000000010b0b7824 */ /* 0x000fca00078e0a08 */
[----:B------:R-:W-:Y:S02]  /*1a9c0*/  ISETP.GT.U32.AND P0, PT, R11, -0x4, PT ;  /* 0xfffffffc0b00780c */ /* 0x000fe40003f04070 */
[----:B------:R-:W3:Y:S11]  /*1a9d0*/  LDC.64 R6, c[0x0][0x3a8] ;  /* 0x0000ea00ff067b82 */ /* 0x000ef60000000a00 */
[----:B------:R-:W-:Y:S05]  /*1a9e0*/  @P0 BRA `(.L_x_787) ;  /* 0x00000004003c0947 */ /* 0x000fea0003800000 */
[----:B------:R-:W-:Y:S01]  /*1a9f0*/  BSSY.RECONVERGENT B2, `(.L_x_796) ;  /* 0x000004b000027945 */ /* 0x000fe20003800200 */
.L_x_805:
        /* <DEDUP_REMOVED lines=33> */
.L_x_798:
[----:B------:R-:W-:Y:S05]  /*1ac10*/  BSYNC.RECONVERGENT B3 ;  /* 0x0000000000037941 */ /* 0x000fea0003800200 */
.L_x_797:
        /* <DEDUP_REMOVED lines=12> */
.L_x_800:
[----:B------:R-:W-:Y:S05]  /*1ace0*/  BSYNC.RECONVERGENT B3 ;  /* 0x0000000000037941 */ /* 0x000fea0003800200 */
.L_x_799:
        /* <DEDUP_REMOVED lines=12> */
.L_x_802:
[----:B------:R-:W-:Y:S05]  /*1adb0*/  BSYNC.RECONVERGENT B3 ;  /* 0x0000000000037941 */ /* 0x000fea0003800200 */
.L_x_801:
        /* <DEDUP_REMOVED lines=12> */
.L_x_804:
[----:B------:R-:W-:Y:S05]  /*1ae80*/  BSYNC.RECONVERGENT B3 ;  /* 0x0000000000037941 */ /* 0x000fea0003800200 */
.L_x_803:
[----:B------:R-:W-:Y:S05]  /*1ae90*/  @P4 BRA `(.L_x_805) ;  /* 0xfffffff800d84947 */ /* 0x000fea000383ffff */
[----:B------:R-:W-:Y:S05]  /*1aea0*/  BSYNC.RECONVERGENT B2 ;  /* 0x0000000000027941 */ /* 0x000fea0003800200 */
.L_x_796:
[----:B0-----:R-:W-:Y:S02]  /*1aeb0*/  IMAD.MOV.U32 R4, RZ, RZ, R9 ;  /* 0x000000ffff047224 */ /* 0x001fe400078e0009 */
[----:B------:R-:W-:-:S05]  /*1aec0*/  IMAD.MOV.U32 R5, RZ, RZ, R10 ;  /* 0x000000ffff057224 */ /* 0x000fca00078e000a */
[----:B------:R4:W-:Y:S02]  /*1aed0*/  STL.64 [R1+0x130], R4 ;  /* 0x0001300401007387 */ /* 0x0009e40000100a00 */
.L_x_787:
[----:B------:R-:W-:Y:S05]  /*1aee0*/  BSYNC.RECONVERGENT B1 ;  /* 0x0000000000017941 */ /* 0x000fea0003800200 */
.L_x_786:
        /* <DEDUP_REMOVED lines=41> */
.L_x_811:
[----:B------:R-:W-:Y:S05]  /*1b180*/  BSYNC.RECONVERGENT B3 ;  /* 0x0000000000037941 */ /* 0x000fea0003800200 */
.L_x_810:
        /* <DEDUP_REMOVED lines=23> */
.L_x_813:
[----:B------:R-:W-:Y:S05]  /*1b300*/  BSYNC.RECONVERGENT B3 ;  /* 0x0000000000037941 */ /* 0x000fea0003800200 */
.L_x_812:
        /* <DEDUP_REMOVED lines=22> */
.L_x_815:
[----:B------:R-:W-:Y:S05]  /*1b470*/  BSYNC.RECONVERGENT B3 ;  /* 0x0000000000037941 */ /* 0x000fea0003800200 */
.L_x_814:
[----:B------:R-:W-:-:S07]  /*1b480*/  VIADD R15, R11, 0x3 ;  /* 0x000000030b0f7836 */ /* 0x000fce0000000000 */
.L_x_809:
[----:B------:R-:W-:Y:S05]  /*1b490*/  BSYNC.RECONVERGENT B2 ;  /* 0x0000000000027941 */ /* 0x000fea0003800200 */
.L_x_808:
[----:B012---:R-:W0:Y:S01]  /*1b4a0*/  LDC.64 R4, c[0x0][0x3b8] ;  /* 0x0000ee00ff047b82 */ /* 0x007e220000000a00 */
[----:B------:R-:W-:-:S05]  /*1b4b0*/  IMAD.IADD R11, R11, 0x1, -R8 ;  /* 0x000000010b0b7824 */ /* 0x000fca00078e0a08 */
[----:B------:R-:W-:Y:S02]  /*1b4c0*/  ISETP.GT.U32.AND P0, PT, R11, -0x4, PT ;  /* 0xfffffffc0b00780c */ /* 0x000fe40003f04070 */
[----:B------:R-:W3:Y:S11]  /*1b4d0*/  LDC.64 R6, c[0x0][0x3a8] ;  /* 0x0000ea00ff067b82 */ /* 0x000ef60000000a00 */
[----:B------:R-:W-:Y:S05]  /*1b4e0*/  @P0 BRA `(.L_x_807) ;  /* 0x00000004003c0947 */ /* 0x000fea0003800000 */
[----:B------:R-:W-:Y:S01]  /*1b4f0*/  BSSY.RECONVERGENT B2, `(.L_x_816) ;  /* 0x000004b000027945 */ /* 0x000fe20003800200 */
.L_x_825:
        /* <DEDUP_REMOVED lines=33> */
.L_x_818:
[----:B------:R-:W-:Y:S05]  /*1b710*/  BSYNC.RECONVERGENT B3 ;  /* 0x0000000000037941 */ /* 0x000fea0003800200 */
.L_x_817:
        /* <DEDUP_REMOVED lines=12> */
.L_x_820:
[----:B------:R-:W-:Y:S05]  /*1b7e0*/  BSYNC.RECONVERGENT B3 ;  /* 0x0000000000037941 */ /* 0x000fea0003800200 */
.L_x_819:
        /* <DEDUP_REMOVED lines=12> */
.L_x_822:
[----:B------:R-:W-:Y:S05]  /*1b8b0*/  BSYNC.RECONVERGENT B3 ;  /* 0x0000000000037941 */ /* 0x000fea0003800200 */
.L_x_821:
        /* <DEDUP_REMOVED lines=12> */
.L_x_824:
[----:B------:R-:W-:Y:S05]  /*1b980*/  BSYNC.RECONVERGENT B3 ;  /* 0x0000000000037941 */ /* 0x000fea0003800200 */
.L_x_823:
[----:B------:R-:W-:Y:S05]  /*1b990*/  @P4 BRA `(.L_x_825) ;  /* 0xfffffff800d84947 */ /* 0x000fea000383ffff */
[----:B------:R-:W-:Y:S05]  /*1b9a0*/  BSYNC.RECONVERGENT B2 ;  /* 0x0000000000027941 */ /* 0x000fea0003800200 */
.L_x_816:
[----:B0-----:R-:W-:Y:S02]  /*1b9b0*/  IMAD.MOV.U32 R4, RZ, RZ, R9 ;  /* 0x000000ffff047224 */ /* 0x001fe400078e0009 */
[----:B------:R-:W-:-:S05]  /*1b9c0*/  IMAD.MOV.U32 R5, RZ, RZ, R10 ;  /* 0x000000ffff057224 */ /* 0x000fca00078e000a */
[----:B------:R4:W-:Y:S02]  /*1b9d0*/  STL.64 [R1+0x138], R4 ;  /* 0x0001380401007387 */ /* 0x0009e40000100a00 */
.L_x_807:
[----:B------:R-:W-:Y:S05]  /*1b9e0*/  BSYNC.RECONVERGENT B1 ;  /* 0x0000000000017941 */ /* 0x000fea0003800200 */
.L_x_806:
        /* <DEDUP_REMOVED lines=41> */
.L_x_831:
[----:B------:R-:W-:Y:S05]  /*1bc80*/  BSYNC.RECONVERGENT B3 ;  /* 0x0000000000037941 */ /* 0x000fea0003800200 */
.L_x_830:
        /* <DEDUP_REMOVED lines=23> */
.L_x_833:
[----:B------:R-:W-:Y:S05]  /*1be00*/  BSYNC.RECONVERGENT B3 ;  /* 0x0000000000037941 */ /* 0x000fea0003800200 */
.L_x_832:
        /* <DEDUP_REMOVED lines=22> */
.L_x_835:
[----:B------:R-:W-:Y:S05]  /*1bf70*/  BSYNC.RECONVERGENT B3 ;  /* 0x0000000000037941 */ /* 0x000fea0003800200 */
.L_x_834:
[----:B------:R-:W-:-:S07]  /*1bf80*/  VIADD R15, R11, 0x3 ;  /* 0x000000030b0f7836 */ /* 0x000fce0000000000 */
.L_x_829:
[----:B------:R-:W-:Y:S05]  /*1bf90*/  BSYNC.RECONVERGENT B2 ;  /* 0x0000000000027941 */ /* 0x000fea0003800200 */
.L_x_828:
[----:B012---:R-:W0:Y:S01]  /*1bfa0*/  LDC.64 R4, c[0x0][0x3b8] ;  /* 0x0000ee00ff047b82 */ /* 0x007e220000000a00 */
[----:B------:R-:W-:-:S05]  /*1bfb0*/  IMAD.IADD R11, R11, 0x1, -R8 ;  /* 0x000000010b0b7824 */ /* 0x000fca00078e0a08 */
[----:B------:R-:W-:Y:S02]  /*1bfc0*/  ISETP.GT.U32.AND P0, PT, R11, -0x4, PT ;  /* 0xfffffffc0b00780c */ /* 0x000fe40003f04070 */
[----:B------:R-:W3:Y:S11]  /*1bfd0*/  LDC.64 R6, c[0x0][0x3a8] ;  /* 0x0000ea00ff067b82 */ /* 0x000ef60000000a00 */
[----:B------:R-:W-:Y:S05]  /*1bfe0*/  @P0 BRA `(.L_x_827) ;  /* 0x00000004003c0947 */ /* 0x000fea0003800000 */
[----:B------:R-:W-:Y:S01]  /*1bff0*/  BSSY.RECONVERGENT B2, `(.L_x_836) ;  /* 0x000004b000027945 */ /* 0x000fe20003800200 */
.L_x_845:
        /* <DEDUP_REMOVED lines=33> */
.L_x_838:
[----:B------:R-:W-:Y:S05]  /*1c210*/  BSYNC.RECONVERGENT B3 ;  /* 0x0000000000037941 */ /* 0x000fea0003800200 */
.L_x_837:
        /* <DEDUP_REMOVED lines=12> */
.L_x_840:
[----:B------:R-:W-:Y:S05]  /*1c2e0*/  BSYNC.RECONVERGENT B3 ;  /* 0x0000000000037941 */ /* 0x000fea0003800200 */
.L_x_839:
        /* <DEDUP_REMOVED lines=12> */
.L_x_842:
[----:B------:R-:W-:Y:S05]  /*1c3b0*/  BSYNC.RECONVERGENT B3 ;  /* 0x0000000000037941 */ /* 0x000fea0003800200 */
.L_x_841:
        /* <DEDUP_REMOVED lines=12> */
.L_x_844:
[----:B------:R-:W-:Y:S05]  /*1c480*/  BSYNC.RECONVERGENT B3 ;  /* 0x0000000000037941 */ /* 0x000fea0003800200 */
.L_x_843:
[----:B------:R-:W-:Y:S05]  /*1c490*/  @P4 BRA `(.L_x_845) ;  /* 0xfffffff800d84947 */ /* 0x000fea000383ffff */
[----:B------:R-:W-:Y:S05]  /*1c4a0*/  BSYNC.RECONVERGENT B2 ;  /* 0x0000000000027941 */ /* 0x000fea0003800200 */
.L_x_836:
[----:B0-----:R-:W-:Y:S02]  /*1c4b0*/  IMAD.MOV.U32 R4, RZ, RZ, R9 ;  /* 0x000000ffff047224 */ /* 0x001fe400078e0009 */
[----:B------:R-:W-:-:S05]  /*1c4c0*/  IMAD.MOV.U32 R5, RZ, RZ, R10 ;  /* 0x000000ffff057224 */ /* 0x000fca00078e000a */
[----:B------:R4:W-:Y:S02]  /*1c4d0*/  STL.64 [R1+0x140], R4 ;  /* 0x0001400401007387 */ /* 0x0009e40000100a00 */
.L_x_827:
[----:B------:R-:W-:Y:S05]  /*1c4e0*/  BSYNC.RECONVERGENT B1 ;  /* 0x0000000000017941 */ /* 0x000fea0003800200 */
.L_x_826:
        /* <DEDUP_REMOVED lines=41> */
.L_x_851:
[----:B------:R-:W-:Y:S05]  /*1c780*/  BSYNC.RECONVERGENT B3 ;  /* 0x0000000000037941 */ /* 0x000fea0003800200 */
.L_x_850:
        /* <DEDUP_REMOVED lines=23> */
.L_x_853:
[----:B------:R-:W-:Y:S05]  /*1c900*/  BSYNC.RECONVERGENT B3 ;  /* 0x0000000000037941 */ /* 0x000fea0003800200 */
.L_x_852:
        /* <DEDUP_REMOVED lines=22> */
.L_x_855:
[----:B------:R-:W-:Y:S05]  /*1ca70*/  BSYNC.RECONVERGENT B3 ;  /* 0x0000000000037941 */ /* 0x000fea0003800200 */
.L_x_854:
[----:B------:R-:W-:-:S07]  /*1ca80*/  VIADD R15, R11, 0x3 ;  /* 0x000000030b0f7836 */ /* 0x000fce0000000000 */
.L_x_849:
[----:B------:R-:W-:Y:S05]  /*1ca90*/  BSYNC.RECONVERGENT B2 ;  /* 0x0000000000027941 */ /* 0x000fea0003800200 */
.L_x_848:
[----:B012---:R-:W0:Y:S01]  /*1caa0*/  LDC.64 R4, c[0x0][0x3b8] ;  /* 0x0000ee00ff047b82 */ /* 0x007e220000000a00 */
[----:B------:R-:W-:-:S05]  /*1cab0*/  IMAD.IADD R11, R11, 0x1, -R8 ;  /* 0x000000010b0b7824 */ /* 0x000fca00078e0a08 */
[----:B------:R-:W-:Y:S02]  /*1cac0*/  ISETP.GT.U32.AND P0, PT, R11, -0x4, PT ;  /* 0xfffffffc0b00780c */ /* 0x000fe40003f04070 */
[----:B------:R-:W3:Y:S11]  /*1cad0*/  LDC.64 R6, c[0x0][0x3a8] ;  /* 0x0000ea00ff067b82 */ /* 0x000ef60000000a00 */
[----:B------:R-:W-:Y:S05]  /*1cae0*/  @P0 BRA `(.L_x_847) ;  /* 0x00000004003c0947 */ /* 0x000fea0003800000 */
[----:B------:R-:W-:Y:S01]  /*1caf0*/  BSSY.RECONVERGENT B2, `(.L_x_856) ;  /* 0x000004b000027945 */ /* 0x000fe20003800200 */
.L_x_865:
        /* <DEDUP_REMOVED lines=33> */
.L_x_858:
[----:B------:R-:W-:Y:S05]  /*1cd10*/  BSYNC.RECONVERGENT B3 ;  /* 0x0000000000037941 */ /* 0x000fea0003800200 */
.L_x_857:
        /* <DEDUP_REMOVED lines=12> */
.L_x_860:
[----:B------:R-:W-:Y:S05]  /*1cde0*/  BSYNC.RECONVERGENT B3 ;  /* 0x0000000000037941 */ /* 0x000fea0003800200 */
.L_x_859:
        /* <DEDUP_REMOVED lines=12> */
.L_x_862:
[----:B------:R-:W-:Y:S05]  /*1ceb0*/  BSYNC.RECONVERGENT B3 ;  /* 0x0000000000037941 */ /* 0x000fea0003800200 */
.L_x_861:
        /* <DEDUP_REMOVED lines=12> */
.L_x_864:
[----:B------:R-:W-:Y:S05]  /*1cf80*/  BSYNC.RECONVERGENT B3 ;  /* 0x0000000000037941 */ /* 0x000fea0003800200 */
.L_x_863:
[----:B------:R-:W-:Y:S05]  /*1cf90*/  @P4 BRA `(.L_x_865) ;  /* 0xfffffff800d84947 */ /* 0x000fea000383ffff */
[----:B------:R-:W-:Y:S05]  /*1cfa0*/  BSYNC.RECONVERGENT B2 ;  /* 0x0000000000027941 */ /* 0x000fea0003800200 */
.L_x_856:
[----:B0-----:R-:W-:Y:S02]  /*1cfb0*/  IMAD.MOV.U32 R4, RZ, RZ, R9 ;  /* 0x000000ffff047224 */ /* 0x001fe400078e0009 */
[----:B------:R-:W-:-:S05]  /*1cfc0*/  IMAD.MOV.U32 R5, RZ, RZ, R10 ;  /* 0x000000ffff057224 */ /* 0x000fca00078e000a */
[----:B------:R4:W-:Y:S02]  /*1cfd0*/  STL.64 [R1+0x148], R4 ;  /* 0x0001480401007387 */ /* 0x0009e40000100a00 */
.L_x_847:
[----:B------:R-:W-:Y:S05]  /*1cfe0*/  BSYNC.RECONVERGENT B1 ;  /* 0x0000000000017941 */ /* 0x000fea0003800200 */
.L_x_846:
        /* <DEDUP_REMOVED lines=41> */
.L_x_871:
[----:B------:R-:W-:Y:S05]  /*1d280*/  BSYNC.RECONVERGENT B3 ;  /* 0x0000000000037941 */ /* 0x000fea0003800200 */
.L_x_870:
        /* <DEDUP_REMOVED lines=23> */
.L_x_873:
[----:B------:R-:W-:Y:S05]  /*1d400*/  BSYNC.RECONVERGENT B3 ;  /* 0x0000000000037941 */ /* 0x000fea0003800200 */
.L_x_872:
        /* <DEDUP_REMOVED lines=22> */
.L_x_875:
[----:B------:R-:W-:Y:S05]  /*1d570*/  BSYNC.RECONVERGENT B3 ;  /* 0x0000000000037941 */ /* 0x000fea0003800200 */
.L_x_874:
[----:B------:R-:W-:-:S07]  /*1d580*/  VIADD R15, R11, 0x3 ;  /* 0x000000030b0f7836 */ /* 0x000fce0000000000 */
.L_x_869:
[----:B------:R-:W-:Y:S05]  /*1d590*/  BSYNC.RECONVERGENT B2 ;  /* 0x0000000000027941 */ /* 0x000fea0003800200 */
.L_x_868:
[----:B012---:R-:W0:Y:S01]  /*1d5a0*/  LDC.64 R4, c[0x0][0x3b8] ;  /* 0x0000ee00ff047b82 */ /* 0x007e220000000a00 */
[----:B------:R-:W-:-:S05]  /*1d5b0*/  IMAD.IADD R11, R11, 0x1, -R8 ;  /* 0x000000010b0b7824 */ /* 0x000fca00078e0a08 */
[----:B------:R-:W-:Y:S02]  /*1d5c0*/  ISETP.GT.U32.AND P0, PT, R11, -0x4, PT ;  /* 0xfffffffc0b00780c */ /* 0x000fe40003f04070 */
[----:B------:R-:W3:Y:S11]  /*1d5d0*/  LDC.64 R6, c[0x0][0x3a8] ;  /* 0x0000ea00ff067b82 */ /* 0x000ef60000000a00 */
[----:B------:R-:W-:Y:S05]  /*1d5e0*/  @P0 BRA `(.L_x_867) ;  /* 0x00000004003c0947 */ /* 0x000fea0003800000 */
[----:B------:R-:W-:Y:S01]  /*1d5f0*/  BSSY.RECONVERGENT B2, `(.L_x_876) ;  /* 0x000004b000027945 */ /* 0x000fe20003800200 */
.L_x_885:
        /* <DEDUP_REMOVED lines=33> */
.L_x_878:
[----:B------:R-:W-:Y:S05]  /*1d810*/  BSYNC.RECONVERGENT B3 ;  /* 0x0000000000037941 */ /* 0x000fea0003800200 */
.L_x_877:
        /* <DEDUP_REMOVED lines=12> */
.L_x_880:
[----:B------:R-:W-:Y:S05]  /*1d8e0*/  BSYNC.RECONVERGENT B3 ;  /* 0x0000000000037941 */ /* 0x000fea0003800200 */
.L_x_879:
        /* <DEDUP_REMOVED lines=12> */
.L_x_882:
[----:B------:R-:W-:Y:S05]  /*1d9b0*/  BSYNC.RECONVERGENT B3 ;  /* 0x0000000000037941 */ /* 0x000fea0003800200 */
.L_x_881:
        /* <DEDUP_REMOVED lines=12> */
.L_x_884:
[----:B------:R-:W-:Y:S05]  /*1da80*/  BSYNC.RECONVERGENT B3 ;  /* 0x0000000000037941 */ /* 0x000fea0003800200 */
.L_x_883:
[----:B------:R-:W-:Y:S05]  /*1da90*/  @P4 BRA `(.L_x_885) ;  /* 0xfffffff800d84947 */ /* 0x000fea000383ffff */
[----:B------:R-:W-:Y:S05]  /*1daa0*/  BSYNC.RECONVERGENT B2 ;  /* 0x0000000000027941 */ /* 0x000fea0003800200 */
.L_x_876:
[----:B0-----:R-:W-:Y:S02]  /*1dab0*/  IMAD.MOV.U32 R4, RZ, RZ, R9 ;  /* 0x000000ffff047224 */ /* 0x001fe400078e0009 */
[----:B------:R-:W-:-:S05]  /*1dac0*/  IMAD.MOV.U32 R5, RZ, RZ, R10 ;  /* 0x000000ffff057224 */ /* 0x000fca00078e000a */
[----:B------:R4:W-:Y:S02]  /*1dad0*/  STL.64 [R1+0x150], R4 ;  /* 0x0001500401007387 */ /* 0x0009e40000100a00 */
.L_x_867:
[----:B------:R-:W-:Y:S05]  /*1dae0*/  BSYNC.RECONVERGENT B1 ;  /* 0x0000000000017941 */ /* 0x000fea0003800200 */
.L_x_866:
        /* <DEDUP_REMOVED lines=41> */
.L_x_891:
[----:B------:R-:W-:Y:S05]  /*1dd80*/  BSYNC.RECONVERGENT B3 ;  /* 0x0000000000037941 */ /* 0x000fea0003800200 */
.L_x_890:
        /* <DEDUP_REMOVED lines=23> */
.L_x_893:
[----:B------:R-:W-:Y:S05]  /*1df00*/  BSYNC.RECONVERGENT B3 ;  /* 0x0000000000037941 */ /* 0x000fea0003800200 */
.L_x_892:
        /* <DEDUP_REMOVED lines=22> */
.L_x_895:
[----:B------:R-:W-:Y:S05]  /*1e070*/  BSYNC.RECONVERGENT B3 ;  /* 0x0000000000037941 */ /* 0x000fea0003800200 */
.L_x_894:
[----:B------:R-:W-:-:S07]  /*1e080*/  VIADD R15, R11, 0x3 ;  /* 0x000000030b0f7836 */ /* 0x000fce0000000000 */
.L_x_889:
[----:B------:R-:W-:Y:S05]  /*1e090*/  BSYNC.RECONVERGENT B2 ;  /* 0x0000000000027941 */ /* 0x000fea0003800200 */
.L_x_888:
[----:B012---:R-:W0:Y:S01]  /*1e0a0*/  LDC.64 R4, c[0x0][0x3b8] ;  /* 0x0000ee00ff047b82 */ /* 0x007e220000000a00 */
[----:B------:R-:W-:-:S05]  /*1e0b0*/  IMAD.IADD R11, R11, 0x1, -R8 ;  /* 0x000000010b0b7824 */ /* 0x000fca00078e0a08 */
[----:B------:R-:W-:Y:S02]  /*1e0c0*/  ISETP.GT.U32.AND P0, PT, R11, -0x4, PT ;  /* 0xfffffffc0b00780c */ /* 0x000fe40003f04070 */
[----:B------:R-:W3:Y:S11]  /*1e0d0*/  LDC.64 R6, c[0x0][0x3a8] ;  /* 0x0000ea00ff067b82 */ /* 0x000ef60000000a00 */
[----:B------:R-:W-:Y:S05]  /*1e0e0*/  @P0 BRA `(.L_x_887) ;  /* 0x00000004003c0947 */ /* 0x000fea0003800000 */
[----:B------:R-:W-:Y:S01]  /*1e0f0*/  BSSY.RECONVERGENT B2, `(.L_x_896) ;  /* 0x000004b000027945 */ /* 0x000fe20003800200 */
.L_x_905:
        /* <DEDUP_REMOVED lines=33> */
.L_x_898:
[----:B------:R-:W-:Y:S05]  /*1e310*/  BSYNC.RECONVERGENT B3 ;  /* 0x0000000000037941 */ /* 0x000fea0003800200 */
.L_x_897:
        /* <DEDUP_REMOVED lines=12> */
.L_x_900:
[----:B------:R-:W-:Y:S05]  /*1e3e0*/  BSYNC.RECONVERGENT B3 ;  /* 0x0000000000037941 */ /* 0x000fea0003800200 */
.L_x_899:
        /* <DEDUP_REMOVED lines=12> */
.L_x_902:
[----:B------:R-:W-:Y:S05]  /*1e4b0*/  BSYNC.RECONVERGENT B3 ;  /* 0x0000000000037941 */ /* 0x000fea0003800200 */
.L_x_901:
        /* <DEDUP_REMOVED lines=12> */
.L_x_904:
[----:B------:R-:W-:Y:S05]  /*1e580*/  BSYNC.RECONVERGENT B3 ;  /* 0x0000000000037941 */ /* 0x000fea0003800200 */
.L_x_903:
[----:B------:R-:W-:Y:S05]  /*1e590*/  @P4 BRA `(.L_x_905) ;  /* 0xfffffff800d84947 */ /* 0x000fea000383ffff */
[----:B------:R-:W-:Y:S05]  /*1e5a0*/  BSYNC.RECONVERGENT B2 ;  /* 0x0000000000027941 */ /* 0x000fea0003800200 */
.L_x_896:
[----:B0-----:R-:W-:Y:S02]  /*1e5b0*/  IMAD.MOV.U32 R4, RZ, RZ, R9 ;  /* 0x000000ffff047224 */ /* 0x001fe400078e0009 */
[----:B------:R-:W-:-:S05]  /*1e5c0*/  IMAD.MOV.U32 R5, RZ, RZ, R10 ;  /* 0x000000ffff057224 */ /* 0x000fca00078e000a */
[----:B------:R4:W-:Y:S02]  /*1e5d0*/  STL.64 [R1+0x158], R4 ;  /* 0x0001580401007387 */ /* 0x0009e40000100a00 */
.L_x_887:
[----:B------:R-:W-:Y:S05]  /*1e5e0*/  BSYNC.RECONVERGENT B1 ;  /* 0x0000000000017941 */ /* 0x000fea0003800200 */
.L_x_886:
        /* <DEDUP_REMOVED lines=41> */
.L_x_911:
[----:B------:R-:W-:Y:S05]  /*1e880*/  BSYNC.RECONVERGENT B3 ;  /* 0x0000000000037941 */ /* 0x000fea0003800200 */
.L_x_910:
        /* <DEDUP_REMOVED lines=23> */
.L_x_913:
[----:B------:R-:W-:Y:S05]  /*1ea00*/  BSYNC.RECONVERGENT B3 ;  /* 0x0000000000037941 */ /* 0x000fea0003800200 */
.L_x_912:
        /* <DEDUP_REMOVED lines=22> */
.L_x_915:
[----:B------:R-:W-:Y:S05]  /*1eb70*/  BSYNC.RECONVERGENT B3 ;  /* 0x0000000000037941 */ /* 0x000fea0003800200 */
.L_x_914:
[----:B------:R-:W-:-:S07]  /*1eb80*/  VIADD R15, R11, 0x3 ;  /* 0x000000030b0f7836 */ /* 0x000fce0000000000 */
.L_x_909:
[----:B------:R-:W-:Y:S05]  /*1eb90*/  BSYNC.RECONVERGENT B2 ;  /* 0x0000000000027941 */ /* 0x000fea0003800200 */
.L_x_908:
[----:B012---:R-:W0:Y:S01]  /*1eba0*/  LDC.64 R4, c[0x0][0x3b8] ;  /* 0x0000ee00ff047b82 */ /* 0x007e220000000a00 */
[----:B------:R-:W-:-:S05]  /*1ebb0*/  IMAD.IADD R11, R11, 0x1, -R8 ;  /* 0x000000010b0b7824 */ /* 0x000fca00078e0a08 */
[----:B------:R-:W-:Y:S02]  /*1ebc0*/  ISETP.GT.U32.AND P0, PT, R11, -0x4, PT ;  /* 0xfffffffc0b00780c */ /* 0x000fe40003f04070 */
[----:B------:R-:W3:Y:S11]  /*1ebd0*/  LDC.64 R6, c[0x0][0x3a8] ;  /* 0x0000ea00ff067b82 */ /* 0x000ef60000000a00 */
[----:B------:R-:W-:Y:S05]  /*1ebe0*/  @P0 BRA `(.L_x_907) ;  /* 0x00000004003c0947 */ /* 0x000fea0003800000 */
[----:B------:R-:W-:Y:S01]  /*1ebf0*/  BSSY.RECONVERGENT B2, `(.L_x_916) ;  /* 0x000004b000027945 */ /* 0x000fe20003800200 */
.L_x_925:
        /* <DEDUP_REMOVED lines=33> */
.L_x_918:
[----:B------:R-:W-:Y:S05]  /*1ee10*/  BSYNC.RECONVERGENT B3 ;  /* 0x0000000000037941 */ /* 0x000fea0003800200 */
.L_x_917:
        /* <DEDUP_REMOVED lines=12> */
.L_x_920:
[----:B------:R-:W-:Y:S05]  /*1eee0*/  BSYNC.RECONVERGENT B3 ;  /* 0x0000000000037941 */ /* 0x000fea0003800200 */
.L_x_919:
        /* <DEDUP_REMOVED lines=12> */
.L_x_922:
[----:B------:R-:W-:Y:S05]  /*1efb0*/  BSYNC.RECONVERGENT B3 ;  /* 0x0000000000037941 */ /* 0x000fea0003800200 */
.L_x_921:
        /* <DEDUP_REMOVED lines=12> */
.L_x_924:
[----:B------:R-:W-:Y:S05]  /*1f080*/  BSYNC.RECONVERGENT B3 ;  /* 0x0000000000037941 */ /* 0x000fea0003800200 */
.L_x_923:
[----:B------:R-:W-:Y:S05]  /*1f090*/  @P4 BRA `(.L_x_925) ;  /* 0xfffffff800d84947 */ /* 0x000fea000383ffff */
[----:B------:R-:W-:Y:S05]  /*1f0a0*/  BSYNC.RECONVERGENT B2 ;  /* 0x0000000000027941 */ /* 0x000fea0003800200 */
.L_x_916:
[----:B0-----:R-:W-:Y:S02]  /*1f0b0*/  IMAD.MOV.U32 R4, RZ, RZ, R9 ;  /* 0x000000ffff047224 */ /* 0x001fe400078e0009 */
[----:B------:R-:W-:-:S05]  /*1f0c0*/  IMAD.MOV.U32 R5, RZ, RZ, R10 ;  /* 0x000000ffff057224 */ /* 0x000fca00078e000a */
[----:B------:R4:W-:Y:S02]  /*1f0d0*/  STL.64 [R1+0x160], R4 ;  /* 0x0001600401007387 */ /* 0x0009e40000100a00 */
.L_x_907:
[----:B------:R-:W-:Y:S05]  /*1f0e0*/  BSYNC.RECONVERGENT B1 ;  /* 0x0000000000017941 */ /* 0x000fea0003800200 */
.L_x_906:
        /* <DEDUP_REMOVED lines=41> */
.L_x_931:
[----:B------:R-:W-:Y:S05]  /*1f380*/  BSYNC.RECONVERGENT B3 ;  /* 0x0000000000037941 */ /* 0x000fea0003800200 */
.L_x_930:
        /* <DEDUP_REMOVED lines=23> */
.L_x_933:
[----:B------:R-:W-:Y:S05]  /*1f500*/  BSYNC.RECONVERGENT B3 ;  /* 0x0000000000037941 */ /* 0x000fea0003800200 */
.L_x_932:
        /* <DEDUP_REMOVED lines=22> */
.L_x_935:
[----:B------:R-:W-:Y:S05]  /*1f670*/  BSYNC.RECONVERGENT B3 ;  /* 0x0000000000037941 */ /* 0x000fea0003800200 */
.L_x_934:
[----:B------:R-:W-:-:S07]  /*1f680*/  VIADD R15, R11, 0x3 ;  /* 0x000000030b0f7836 */ /* 0x000fce0000000000 */
.L_x_929:
[----:B------:R-:W-:Y:S05]  /*1f690*/  BSYNC.RECONVERGENT B2 ;  /* 0x0000000000027941 */ /* 0x000fea0003800200 */
.L_x_928:
[----:B012---:R-:W0:Y:S01]  /*1f6a0*/  LDC.64 R4, c[0x0][0x3b8] ;  /* 0x0000ee00ff047b82 */ /* 0x007e220000000a00 */
[----:B------:R-:W-:-:S05]  /*1f6b0*/  IMAD.IADD R11, R11, 0x1, -R8 ;  /* 0x000000010b0b7824 */ /* 0x000fca00078e0a08 */
[----:B------:R-:W-:Y:S02]  /*1f6c0*/  ISETP.GT.U32.AND P0, PT, R11, -0x4, PT ;  /* 0xfffffffc0b00780c */ /* 0x000fe40003f04070 */
[----:B------:R-:W3:Y:S11]  /*1f6d0*/  LDC.64 R6, c[0x0][0x3a8] ;  /* 0x0000ea00ff067b82 */ /* 0x000ef60000000a00 */
[----:B------:R-:W-:Y:S05]  /*1f6e0*/  @P0 BRA `(.L_x_927) ;  /* 0x00000004003c0947 */ /* 0x000fea0003800000 */
[----:B------:R-:W-:Y:S01]  /*1f6f0*/  BSSY.RECONVERGENT B2, `(.L_x_936) ;  /* 0x000004b000027945 */ /* 0x000fe20003800200 */
.L_x_945:
        /* <DEDUP_REMOVED lines=33> */
.L_x_938:
[----:B------:R-:W-:Y:S05]  /*1f910*/  BSYNC.RECONVERGENT B3 ;  /* 0x0000000000037941 */ /* 0x000fea0003800200 */
.L_x_937:
        /* <DEDUP_REMOVED lines=12> */
.L_x_940:
[----:B------:R-:W-:Y:S05]  /*1f9e0*/  BSYNC.RECONVERGENT B3 ;  /* 0x0000000000037941 */ /* 0x000fea0003800200 */
.L_x_939:
        /* <DEDUP_REMOVED lines=12> */
.L_x_942:
[----:B------:R-:W-:Y:S05]  /*1fab0*/  BSYNC.RECONVERGENT B3 ;  /* 0x0000000000037941 */ /* 0x000fea0003800200 */
.L_x_941:
        /* <DEDUP_REMOVED lines=12> */
.L_x_944:
[----:B------:R-:W-:Y:S05]  /*1fb80*/  BSYNC.RECONVERGENT B3 ;  /* 0x0000000000037941 */ /* 0x000fea0003800200 */
.L_x_943:
[----:B------:R-:W-:Y:S05]  /*1fb90*/  @P4 BRA `(.L_x_945) ;  /* 0xfffffff800d84947 */ /* 0x000fea000383ffff */
[----:B------:R-:W-:Y:S05]  /*1fba0*/  BSYNC.RECONVERGENT B2 ;  /* 0x0000000000027941 */ /* 0x000fea0003800200 */
.L_x_936:
[----:B0-----:R-:W-:Y:S02]  /*1fbb0*/  IMAD.MOV.U32 R4, RZ, RZ, R9 ;  /* 0x000000ffff047224 */ /* 0x001fe400078e0009 */
[----:B------:R-:W-:-:S05]  /*1fbc0*/  IMAD.MOV.U32 R5, RZ, RZ, R10 ;  /* 0x000000ffff057224 */ /* 0x000fca00078e000a */
[----:B------:R4:W-:Y:S02]  /*1fbd0*/  STL.64 [R1+0x168], R4 ;  /* 0x0001680401007387 */ /* 0x0009e40000100a00 */
.L_x_927:
[----:B------:R-:W-:Y:S05]  /*1fbe0*/  BSYNC.RECONVERGENT B1 ;  /* 0x0000000000017941 */ /* 0x000fea0003800200 */
.L_x_926:
        /* <DEDUP_REMOVED lines=41> */
.L_x_951:
[----:B------:R-:W-:Y:S05]  /*1fe80*/  BSYNC.RECONVERGENT B3 ;  /* 0x0000000000037941 */ /* 0x000fea0003800200 */
.L_x_950:
        /* <DEDUP_REMOVED lines=23> */
.L_x_953:
[----:B------:R-:W-:Y:S05]  /*20000*/  BSYNC.RECONVERGENT B3 ;  /* 0x0000000000037941 */ /* 0x000fea0003800200 */
.L_x_952:
        /* <DEDUP_REMOVED lines=22> */
.L_x_955:
[----:B------:R-:W-:Y:S05]  /*20170*/  BSYNC.RECONVERGENT B3 ;  /* 0x0000000000037941 */ /* 0x000fea0003800200 */
.L_x_954:
[----:B------:R-:W-:-:S07]  /*20180*/  VIADD R15, R11, 0x3 ;  /* 0x000000030b0f7836 */ /* 0x000fce0000000000 */
.L_x_949:
[----:B------:R-:W-:Y:S05]  /*20190*/  BSYNC.RECONVERGENT B2 ;  /* 0x0000000000027941 */ /* 0x000fea0003800200 */
.L_x_948:
[----:B012---:R-:W0:Y:S01]  /*201a0*/  LDC.64 R4, c[0x0][0x3b8] ;  /* 0x0000ee00ff047b82 */ /* 0x007e220000000a00 */
[----:B------:R-:W-:-:S05]  /*201b0*/  IMAD.IADD R11, R11, 0x1, -R8 ;  /* 0x000000010b0b7824 */ /* 0x000fca00078e0a08 */
[----:B------:R-:W-:Y:S02]  /*201c0*/  ISETP.GT.U32.AND P0, PT, R11, -0x4, PT ;  /* 0xfffffffc0b00780c */ /* 0x000fe40003f04070 */
[----:B------:R-:W3:Y:S11]  /*201d0*/  LDC.64 R6, c[0x0][0x3a8] ;  /* 0x0000ea00ff067b82 */ /* 0x000ef60000000a00 */
[----:B------:R-:W-:Y:S05]  /*201e0*/  @P0 BRA `(.L_x_947) ;  /* 0x00000004003c0947 */ /* 0x000fea0003800000 */
[----:B------:R-:W-:Y:S01]  /*201f0*/  BSSY.RECONVERGENT B2, `(.L_x_956) ;  /* 0x000004b000027945 */ /* 0x000fe20003800200 */
.L_x_965:
        /* <DEDUP_REMOVED lines=33> */
.L_x_958:
[----:B------:R-:W-:Y:S05]  /*20410*/  BSYNC.RECONVERGENT B3 ;  /* 0x0000000000037941 */ /* 0x000fea0003800200 */
.L_x_957:
        /* <DEDUP_REMOVED lines=12> */
.L_x_960:
[----:B------:R-:W-:Y:S05]  /*204e0*/  BSYNC.RECONVERGENT B3 ;  /* 0x0000000000037941 */ /* 0x000fea0003800200 */
.L_x_959:
        /* <DEDUP_REMOVED lines=12> */
.L_x_962:
[----:B------:R-:W-:Y:S05]  /*205b0*/  BSYNC.RECONVERGENT B3 ;  /* 0x0000000000037941 */ /* 0x000fea0003800200 */
.L_x_961:
        /* <DEDUP_REMOVED lines=12> */
.L_x_964:
[----:B------:R-:W-:Y:S05]  /*20680*/  BSYNC.RECONVERGENT B3 ;  /* 0x0000000000037941 */ /* 0x000fea0003800200 */
.L_x_963:
[----:B------:R-:W-:Y:S05]  /*20690*/  @P4 BRA `(.L_x_965) ;  /* 0xfffffff800d84947 */ /* 0x000fea000383ffff */
[----:B------:R-:W-:Y:S05]  /*206a0*/  BSYNC.RECONVERGENT B2 ;  /* 0x0000000000027941 */ /* 0x000fea0003800200 */
.L_x_956:
[----:B0-----:R-:W-:Y:S02]  /*206b0*/  IMAD.MOV.U32 R4, RZ, RZ, R9 ;  /* 0x000000ffff047224 */ /* 0x001fe400078e0009 */
[----:B------:R-:W-:-:S05]  /*206c0*/  IMAD.MOV.U32 R5, RZ, RZ, R10 ;  /* 0x000000ffff057224 */ /* 0x000fca00078e000a */
[----:B------:R4:W-:Y:S02]  /*206d0*/  STL.64 [R1+0x170], R4 ;  /* 0x0001700401007387 */ /* 0x0009e40000100a00 */
.L_x_947:
[----:B------:R-:W-:Y:S05]  /*206e0*/  BSYNC.RECONVERGENT B1 ;  /* 0x0000000000017941 */ /* 0x000fea0003800200 */
.L_x_946:
        /* <DEDUP_REMOVED lines=41> */
.L_x_971:
[----:B------:R-:W-:Y:S05]  /*20980*/  BSYNC.RECONVERGENT B3 ;  /* 0x0000000000037941 */ /* 0x000fea0003800200 */
.L_x_970:
        /* <DEDUP_REMOVED lines=23> */
.L_x_973:
[----:B------:R-:W-:Y:S05]  /*20b00*/  BSYNC.RECONVERGENT B3 ;  /* 0x0000000000037941 */ /* 0x000fea0003800200 */
.L_x_972:
        /* <DEDUP_REMOVED lines=22> */
.L_x_975:
[----:B------:R-:W-:Y:S05]  /*20c70*/  BSYNC.RECONVERGENT B3 ;  /* 0x0000000000037941 */ /* 0x000fea0003800200 */
.L_x_974:
[----:B------:R-:W-:-:S07]  /*20c80*/  VIADD R15, R11, 0x3 ;  /* 0x000000030b0f7836 */ /* 0x000fce0000000000 */
.L_x_969:
[----:B------:R-:W-:Y:S05]  /*20c90*/  BSYNC.RECONVERGENT B2 ;  /* 0x0000000000027941 */ /* 0x000fea0003800200 */
.L_x_968:
[----:B012---:R-:W0:Y:S01]  /*20ca0*/  LDC.64 R4, c[0x0][0x3b8] ;  /* 0x0000ee00ff047b82 */ /* 0x007e220000000a00 */
[----:B------:R-:W-:-:S05]  /*20cb0*/  IMAD.IADD R11, R11, 0x1, -R8 ;  /* 0x000000010b0b7824 */ /* 0x000fca00078e0a08 */
[----:B------:R-:W-:Y:S02]  /*20cc0*/  ISETP.GT.U32.AND P0, PT, R11, -0x4, PT ;  /* 0xfffffffc0b00780c */ /* 0x000fe40003f04070 */
[----:B------:R-:W3:Y:S11]  /*20cd0*/  LDC.64 R6, c[0x0][0x3a8] ;  /* 0x0000ea00ff067b82 */ /* 0x000ef60000000a00 */
[----:B------:R-:W-:Y:S05]  /*20ce0*/  @P0 BRA `(.L_x_967) ;  /* 0x00000004003c0947 */ /* 0x000fea0003800000 */
[----:B------:R-:W-:Y:S01]  /*20cf0*/  BSSY.RECONVERGENT B2, `(.L_x_976) ;  /* 0x000004b000027945 */ /* 0x000fe20003800200 */
.L_x_985:
        /* <DEDUP_REMOVED lines=33> */
.L_x_978:
[----:B------:R-:W-:Y:S05]  /*20f10*/  BSYNC.RECONVERGENT B3 ;  /* 0x0000000000037941 */ /* 0x000fea0003800200 */
.L_x_977:
        /* <DEDUP_REMOVED lines=12> */
.L_x_980:
[----:B------:R-:W-:Y:S05]  /*20fe0*/  BSYNC.RECONVERGENT B3 ;  /* 0x0000000000037941 */ /* 0x000fea0003800200 */
.L_x_979:
        /* <DEDUP_REMOVED lines=12> */
.L_x_982:
[----:B------:R-:W-:Y:S05]  /*210b0*/  BSYNC.RECONVERGENT B3 ;  /* 0x0000000000037941 */ /* 0x000fea0003800200 */
.L_x_981:
        /* <DEDUP_REMOVED lines=12> */
.L_x_984:
[----:B------:R-:W-:Y:S05]  /*21180*/  BSYNC.RECONVERGENT B3 ;  /* 0x0000000000037941 */ /* 0x000fea0003800200 */
.L_x_983:
[----:B------:R-:W-:Y:S05]  /*21190*/  @P4 BRA `(.L_x_985) ;  /* 0xfffffff800d84947 */ /* 0x000fea000383ffff */
[----:B------:R-:W-:Y:S05]  /*211a0*/  BSYNC.RECONVERGENT B2 ;  /* 0x0000000000027941 */ /* 0x000fea0003800200 */
.L_x_976:
[----:B0-----:R-:W-:Y:S02]  /*211b0*/  IMAD.MOV.U32 R4, RZ, RZ, R9 ;  /* 0x000000ffff047224 */ /* 0x001fe400078e0009 */
[----:B------:R-:W-:-:S05]  /*211c0*/  IMAD.MOV.U32 R5, RZ, RZ, R10 ;  /* 0x000000ffff057224 */ /* 0x000fca00078e000a */
[----:B------:R4:W-:Y:S02]  /*211d0*/  STL.64 [R1+0x178], R4 ;  /* 0x0001780401007387 */ /* 0x0009e40000100a00 */
.L_x_967:
[----:B------:R-:W-:Y:S05]  /*211e0*/  BSYNC.RECONVERGENT B1 ;  /* 0x0000000000017941 */ /* 0x000fea0003800200 */
.L_x_966:
        /* <DEDUP_REMOVED lines=41> */
.L_x_991:
[----:B------:R-:W-:Y:S05]  /*21480*/  BSYNC.RECONVERGENT B3 ;  /* 0x0000000000037941 */ /* 0x000fea0003800200 */
.L_x_990:
        /* <DEDUP_REMOVED lines=23> */
.L_x_993:
[----:B------:R-:W-:Y:S05]  /*21600*/  BSYNC.RECONVERGENT B3 ;  /* 0x0000000000037941 */ /* 0x000fea0003800200 */
.L_x_992:
        /* <DEDUP_REMOVED lines=22> */
.L_x_995:
[----:B------:R-:W-:Y:S05]  /*21770*/  BSYNC.RECONVERGENT B3 ;  /* 0x0000000000037941 */ /* 0x000fea0003800200 */
.L_x_994:
[----:B------:R-:W-:-:S07]  /*21780*/  VIADD R15, R11, 0x3 ;  /* 0x000000030b0f7836 */ /* 0x000fce0000000000 */
.L_x_989:
[----:B------:R-:W-:Y:S05]  /*21790*/  BSYNC.RECONVERGENT B2 ;  /* 0x0000000000027941 */ /* 0x000fea0003800200 */
.L_x_988:
[----:B012---:R-:W0:Y:S01]  /*217a0*/  LDC.64 R4, c[0x0][0x3b8] ;  /* 0x0000ee00ff047b82 */ /* 0x007e220000000a00 */
[----:B------:R-:W-:-:S05]  /*217b0*/  IMAD.IADD R11, R11, 0x1, -R8 ;  /* 0x000000010b0b7824 */ /* 0x000fca00078e0a08 */
[----:B------:R-:W-:Y:S02]  /*217c0*/  ISETP.GT.U32.AND P0, PT, R11, -0x4, PT ;  /* 0xfffffffc0b00780c */ /* 0x000fe40003f04070 */
[----:B------:R-:W3:Y:S11]  /*217d0*/  LDC.64 R6, c[0x0][0x3a8] ;  /* 0x0000ea00ff067b82 */ /* 0x000ef60000000a00 */
[----:B------:R-:W-:Y:S05]  /*217e0*/  @P0 BRA `(.L_x_987) ;  /* 0x00000004003c0947 */ /* 0x000fea0003800000 */
[----:B------:R-:W-:Y:S01]  /*217f0*/  BSSY.RECONVERGENT B2, `(.L_x_996) ;  /* 0x000004b000027945 */ /* 0x000fe20003800200 */
.L_x_1005:
        /* <DEDUP_REMOVED lines=33> */
.L_x_998:
[----:B------:R-:W-:Y:S05]  /*21a10*/  BSYNC.RECONVERGENT B3 ;  /* 0x0000000000037941 */ /* 0x000fea0003800200 */
.L_x_997:
        /* <DEDUP_REMOVED lines=12> */
.L_x_1000:
[----:B------:R-:W-:Y:S05]  /*21ae0*/  BSYNC.RECONVERGENT B3 ;  /* 0x0000000000037941 */ /* 0x000fea0003800200 */
.L_x_999:
        /* <DEDUP_REMOVED lines=12> */
.L_x_1002:
[----:B------:R-:W-:Y:S05]  /*21bb0*/  BSYNC.RECONVERGENT B3 ;  /* 0x0000000000037941 */ /* 0x000fea0003800200 */
.L_x_1001:
        /* <DEDUP_REMOVED lines=12> */
.L_x_1004:
[----:B------:R-:W-:Y:S05]  /*21c80*/  BSYNC.RECONVERGENT B3 ;  /* 0x0000000000037941 */ /* 0x000fea0003800200 */
.L_x_1003:
[----:B------:R-:W-:Y:S05]  /*21c90*/  @P4 BRA `(.L_x_1005) ;  /* 0xfffffff800d84947 */ /* 0x000fea000383ffff */
[----:B------:R-:W-:Y:S05]  /*21ca0*/  BSYNC.RECONVERGENT B2 ;  /* 0x0000000000027941 */ /* 0x000fea0003800200 */
.L_x_996:
[----:B0-----:R-:W-:Y:S02]  /*21cb0*/  IMAD.MOV.U32 R4, RZ, RZ, R9 ;  /* 0x000000ffff047224 */ /* 0x001fe400078e0009 */
[----:B------:R-:W-:-:S05]  /*21cc0*/  IMAD.MOV.U32 R5, RZ, RZ, R10 ;  /* 0x000000ffff057224 */ /* 0x000fca00078e000a */
[----:B------:R4:W-:Y:S02]  /*21cd0*/  STL.64 [R1+0x180], R4 ;  /* 0x0001800401007387 */ /* 0x0009e40000100a00 */
.L_x_987:
[----:B------:R-:W-:Y:S05]  /*21ce0*/  BSYNC.RECONVERGENT B1 ;  /* 0x0000000000017941 */ /* 0x000fea0003800200 */
.L_x_986:
        /* <DEDUP_REMOVED lines=41> */
.L_x_1011:
[----:B------:R-:W-:Y:S05]  /*21f80*/  BSYNC.RECONVERGENT B3 ;  /* 0x0000000000037941 */ /* 0x000fea0003800200 */
.L_x_1010:
        /* <DEDUP_REMOVED lines=23> */
.L_x_1013:
[----:B------:R-:W-:Y:S05]  /*22100*/  BSYNC.RECONVERGENT B3 ;  /* 0x0000000000037941 */ /* 0x000fea0003800200 */
.L_x_1012:
        /* <DEDUP_REMOVED lines=22> */
.L_x_1015:
[----:B------:R-:W-:Y:S05]  /*22270*/  BSYNC.RECONVERGENT B3 ;  /* 0x0000000000037941 */ /* 0x000fea0003800200 */
.L_x_1014:
[----:B------:R-:W-:-:S07]  /*22280*/  VIADD R15, R11, 0x3 ;  /* 0x000000030b0f7836 */ /* 0x000fce0000000000 */
.L_x_1009:
[----:B------:R-:W-:Y:S05]  /*22290*/  BSYNC.RECONVERGENT B2 ;  /* 0x0000000000027941 */ /* 0x000fea0003800200 */
.L_x_1008:
[----:B012---:R-:W0:Y:S01]  /*222a0*/  LDC.64 R4, c[0x0][0x3b8] ;  /* 0x0000ee00ff047b82 */ /* 0x007e220000000a00 */
[----:B------:R-:W-:-:S05]  /*222b0*/  IMAD.IADD R11, R11, 0x1, -R8 ;  /* 0x000000010b0b7824 */ /* 0x000fca00078e0a08 */
[----:B------:R-:W-:Y:S02]  /*222c0*/  ISETP.GT.U32.AND P0, PT, R11, -0x4, PT ;  /* 0xfffffffc0b00780c */ /* 0x000fe40003f04070 */
[----:B------:R-:W3:Y:S11]  /*222d0*/  LDC.64 R6, c[0x0][0x3a8] ;  /* 0x0000ea00ff067b82 */ /* 0x000ef60000000a00 */
[----:B------:R-:W-:Y:S05]  /*222e0*/  @P0 BRA `(.L_x_1007) ;  /* 0x00000004003c0947 */ /* 0x000fea0003800000 */
[----:B------:R-:W-:Y:S01]  /*222f0*/  BSSY.RECONVERGENT B2, `(.L_x_1016) ;  /* 0x000004b000027945 */ /* 0x000fe20003800200 */
.L_x_1025:
        /* <DEDUP_REMOVED lines=33> */
.L_x_1018:
[----:B------:R-:W-:Y:S05]  /*22510*/  BSYNC.RECONVERGENT B3 ;  /* 0x0000000000037941 */ /* 0x000fea0003800200 */
.L_x_1017:
        /* <DEDUP_REMOVED lines=12> */
.L_x_1020:
[----:B------:R-:W-:Y:S05]  /*225e0*/  BSYNC.RECONVERGENT B3 ;  /* 0x0000000000037941 */ /* 0x000fea0003800200 */
.L_x_1019:
        /* <DEDUP_REMOVED lines=12> */
.L_x_1022:
[----:B------:R-:W-:Y:S05]  /*226b0*/  BSYNC.RECONVERGENT B3 ;  /* 0x0000000000037941 */ /* 0x000fea0003800200 */
.L_x_1021:
        /* <DEDUP_REMOVED lines=12> */
.L_x_1024:
[----:B------:R-:W-:Y:S05]  /*22780*/  BSYNC.RECONVERGENT B3 ;  /* 0x0000000000037941 */ /* 0x000fea0003800200 */
.L_x_1023:
[----:B------:R-:W-:Y:S05]  /*22790*/  @P4 BRA `(.L_x_1025) ;  /* 0xfffffff800d84947 */ /* 0x000fea000383ffff */
[----:B------:R-:W-:Y:S05]  /*227a0*/  BSYNC.RECONVERGENT B2 ;  /* 0x0000000000027941 */ /* 0x000fea0003800200 */
.L_x_1016:
[----:B0-----:R-:W-:Y:S02]  /*227b0*/  IMAD.MOV.U32 R4, RZ, RZ, R9 ;  /* 0x000000ffff047224 */ /* 0x001fe400078e0009 */
[----:B------:R-:W-:-:S05]  /*227c0*/  IMAD.MOV.U32 R5, RZ, RZ, R10 ;  /* 0x000000ffff057224 */ /* 0x000fca00078e000a */
[----:B------:R4:W-:Y:S02]  /*227d0*/  STL.64 [R1+0x188], R4 ;  /* 0x0001880401007387 */ /* 0x0009e40000100a00 */
.L_x_1007:
[----:B------:R-:W-:Y:S05]  /*227e0*/  BSYNC.RECONVERGENT B1 ;  /* 0x0000000000017941 */ /* 0x000fea0003800200 */
.L_x_1006:
        /* <DEDUP_REMOVED lines=41> */
.L_x_1031:
[----:B------:R-:W-:Y:S05]  /*22a80*/  BSYNC.RECONVERGENT B3 ;  /* 0x0000000000037941 */ /* 0x000fea0003800200 */
.L_x_1030:
        /* <DEDUP_REMOVED lines=23> */
.L_x_1033:
[----:B------:R-:W-:Y:S05]  /*22c00*/  BSYNC.RECONVERGENT B3 ;  /* 0x0000000000037941 */ /* 0x000fea0003800200 */
.L_x_1032:
        /* <DEDUP_REMOVED lines=22> */
.L_x_1035:
[----:B------:R-:W-:Y:S05]  /*22d70*/  BSYNC.RECONVERGENT B3 ;  /* 0x0000000000037941 */ /* 0x000fea0003800200 */
.L_x_1034:
[----:B------:R-:W-:-:S07]  /*22d80*/  VIADD R15, R11, 0x3 ;  /* 0x000000030b0f7836 */ /* 0x000fce0000000000 */
.L_x_1029:
[----:B------:R-:W-:Y:S05]  /*22d90*/  BSYNC.RECONVERGENT B2 ;  /* 0x0000000000027941 */ /* 0x000fea0003800200 */
.L_x_1028:
[----:B012---:R-:W0:Y:S01]  /*22da0*/  LDC.64 R4, c[0x0][0x3b8] ;  /* 0x0000ee00ff047b82 */ /* 0x007e220000000a00 */
[----:B------:R-:W-:-:S05]  /*22db0*/  IMAD.IADD R11, R11, 0x1, -R8 ;  /* 0x000000010b0b7824 */ /* 0x000fca00078e0a08 */
[----:B------:R-:W-:Y:S02]  /*22dc0*/  ISETP.GT.U32.AND P0, PT, R11, -0x4, PT ;  /* 0xfffffffc0b00780c */ /* 0x000fe40003f04070 */
[----:B------:R-:W3:Y:S11]  /*22dd0*/  LDC.64 R6, c[0x0][0x3a8] ;  /* 0x0000ea00ff067b82 */ /* 0x000ef60000000a00 */
[----:B------:R-:W-:Y:S05]  /*22de0*/  @P0 BRA `(.L_x_1027) ;  /* 0x00000004003c0947 */ /* 0x000fea0003800000 */
[----:B------:R-:W-:Y:S01]  /*22df0*/  BSSY.RECONVERGENT B2, `(.L_x_1036) ;  /* 0x000004b000027945 */ /* 0x000fe20003800200 */
.L_x_1045:
        /* <DEDUP_REMOVED lines=33> */
.L_x_1038:
[----:B------:R-:W-:Y:S05]  /*23010*/  BSYNC.RECONVERGENT B3 ;  /* 0x0000000000037941 */ /* 0x000fea0003800200 */
.L_x_1037:
        /* <DEDUP_REMOVED lines=12> */
.L_x_1040:
[----:B------:R-:W-:Y:S05]  /*230e0*/  BSYNC.RECONVERGENT B3 ;  /* 0x0000000000037941 */ /* 0x000fea0003800200 */
.L_x_1039:
        /* <DEDUP_REMOVED lines=12> */
.L_x_1042:
[----:B------:R-:W-:Y:S05]  /*231b0*/  BSYNC.RECONVERGENT B3 ;  /* 0x0000000000037941 */ /* 0x000fea0003800200 */
.L_x_1041:
        /* <DEDUP_REMOVED lines=12> */
.L_x_1044:
[----:B------:R-:W-:Y:S05]  /*23280*/  BSYNC.RECONVERGENT B3 ;  /* 0x0000000000037941 */ /* 0x000fea0003800200 */
.L_x_1043:
[----:B------:R-:W-:Y:S05]  /*23290*/  @P4 BRA `(.L_x_1045) ;  /* 0xfffffff800d84947 */ /* 0x000fea000383ffff */
[----:B------:R-:W-:Y:S05]  /*232a0*/  BSYNC.RECONVERGENT B2 ;  /* 0x0000000000027941 */ /* 0x000fea0003800200 */
.L_x_1036:
[----:B0-----:R-:W-:Y:S02]  /*232b0*/  IMAD.MOV.U32 R4, RZ, RZ, R9 ;  /* 0x000000ffff047224 */ /* 0x001fe400078e0009 */
[----:B------:R-:W-:-:S05]  /*232c0*/  IMAD.MOV.U32 R5, RZ, RZ, R10 ;  /* 0x000000ffff057224 */ /* 0x000fca00078e000a */
[----:B------:R4:W-:Y:S02]  /*232d0*/  STL.64 [R1+0x190], R4 ;  /* 0x0001900401007387 */ /* 0x0009e40000100a00 */
.L_x_1027:
[----:B------:R-:W-:Y:S05]  /*232e0*/  BSYNC.RECONVERGENT B1 ;  /* 0x0000000000017941 */ /* 0x000fea0003800200 */
.L_x_1026:
        /* <DEDUP_REMOVED lines=41> */
.L_x_1051:
[----:B------:R-:W-:Y:S05]  /*23580*/  BSYNC.RECONVERGENT B3 ;  /* 0x0000000000037941 */ /* 0x000fea0003800200 */
.L_x_1050:
        /* <DEDUP_REMOVED lines=23> */
.L_x_1053:
[----:B------:R-:W-:Y:S05]  /*23700*/  BSYNC.RECONVERGENT B3 ;  /* 0x0000000000037941 */ /* 0x000fea0003800200 */
.L_x_1052:
        /* <DEDUP_REMOVED lines=22> */
.L_x_1055:
[----:B------:R-:W-:Y:S05]  /*23870*/  BSYNC.RECONVERGENT B3 ;  /* 0x0000000000037941 */ /* 0x000fea0003800200 */
.L_x_1054:
[----:B------:R-:W-:-:S07]  /*23880*/  VIADD R15, R11, 0x3 ;  /* 0x000000030b0f7836 */ /* 0x000fce0000000000 */
.L_x_1049:
[----:B------:R-:W-:Y:S05]  /*23890*/  BSYNC.RECONVERGENT B2 ;  /* 0x0000000000027941 */ /* 0x000fea0003800200 */
.L_x_1048:
[----:B012---:R-:W0:Y:S01]  /*238a0*/  LDC.64 R4, c[0x0][0x3b8] ;  /* 0x0000ee00ff047b82 */ /* 0x007e220000000a00 */
[----:B------:R-:W-:-:S05]  /*238b0*/  IMAD.IADD R11, R11, 0x1, -R8 ;  /* 0x000000010b0b7824 */ /* 0x000fca00078e0a08 */
[----:B------:R-:W-:Y:S02]  /*238c0*/  ISETP.GT.U32.AND P0, PT, R11, -0x4, PT ;  /* 0xfffffffc0b00780c */ /* 0x000fe40003f04070 */
[----:B------:R-:W3:Y:S11]  /*238d0*/  LDC.64 R6, c[0x0][0x3a8] ;  /* 0x0000ea00ff067b82 */ /* 0x000ef60000000a00 */
[----:B------:R-:W-:Y:S05]  /*238e0*/  @P0 BRA `(.L_x_1047) ;  /* 0x00000004003c0947 */ /* 0x000fea0003800000 */
[----:B------:R-:W-:Y:S01]  /*238f0*/  BSSY.RECONVERGENT B2, `(.L_x_1056) ;  /* 0x000004b000027945 */ /* 0x000fe20003800200 */
.L_x_1065:
        /* <DEDUP_REMOVED lines=33> */
.L_x_1058:
[----:B------:R-:W-:Y:S05]  /*23b10*/  BSYNC.RECONVERGENT B3 ;  /* 0x0000000000037941 */ /* 0x000fea0003800200 */
.L_x_1057:
        /* <DEDUP_REMOVED lines=12> */
.L_x_1060:
[----:B------:R-:W-:Y:S05]  /*23be0*/  BSYNC.RECONVERGENT B3 ;  /* 0x0000000000037941 */ /* 0x000fea0003800200 */
.L_x_1059:
        /* <DEDUP_REMOVED lines=12> */
.L_x_1062:
[----:B------:R-:W-:Y:S05]  /*23cb0*/  BSYNC.RECONVERGENT B3 ;  /* 0x0000000000037941 */ /* 0x000fea0003800200 */
.L_x_1061:
        /* <DEDUP_REMOVED lines=12> */
.L_x_1064:
[----:B------:R-:W-:Y:S05]  /*23d80*/  BSYNC.RECONVERGENT B3 ;  /* 0x0000000000037941 */ /* 0x000fea0003800200 */
.L_x_1063:
[----:B------:R-:W-:Y:S05]  /*23d90*/  @P4 BRA `(.L_x_1065) ;  /* 0xfffffff800d84947 */ /* 0x000fea000383ffff */
[----:B------:R-:W-:Y:S05]  /*23da0*/  BSYNC.RECONVERGENT B2 ;  /* 0x0000000000027941 */ /* 0x000fea0003800200 */
.L_x_1056:
[----:B0-----:R-:W-:Y:S02]  /*23db0*/  IMAD.MOV.U32 R4, RZ, RZ, R9 ;  /* 0x000000ffff047224 */ /* 0x001fe400078e0009 */
[----:B------:R-:W-:-:S05]  /*23dc0*/  IMAD.MOV.U32 R5, RZ, RZ, R10 ;  /* 0x000000ffff057224 */ /* 0x000fca00078e000a */
[----:B------:R4:W-:Y:S02]  /*23dd0*/  STL.64 [R1+0x198], R4 ;  /* 0x0001980401007387 */ /* 0x0009e40000100a00 */
.L_x_1047:
[----:B------:R-:W-:Y:S05]  /*23de0*/  BSYNC.RECONVERGENT B1 ;  /* 0x0000000000017941 */ /* 0x000fea0003800200 */
.L_x_1046:
        /* <DEDUP_REMOVED lines=41> */
.L_x_1071:
[----:B------:R-:W-:Y:S05]  /*24080*/  BSYNC.RECONVERGENT B3 ;  /* 0x0000000000037941 */ /* 0x000fea0003800200 */
.L_x_1070:
        /* <DEDUP_REMOVED lines=23> */
.L_x_1073:
[----:B------:R-:W-:Y:S05]  /*24200*/  BSYNC.RECONVERGENT B3 ;  /* 0x0000000000037941 */ /* 0x000fea0003800200 */
.L_x_1072:
        /* <DEDUP_REMOVED lines=22> */
.L_x_1075:
[----:B------:R-:W-:Y:S05]  /*24370*/  BSYNC.RECONVERGENT B3 ;  /* 0x0000000000037941 */ /* 0x000fea0003800200 */
.L_x_1074:
[----:B------:R-:W-:-:S07]  /*24380*/  VIADD R15, R11, 0x3 ;  /* 0x000000030b0f7836 */ /* 0x000fce0000000000 */
.L_x_1069:
[----:B------:R-:W-:Y:S05]  /*24390*/  BSYNC.RECONVERGENT B2 ;  /* 0x0000000000027941 */ /* 0x000fea0003800200 */
.L_x_1068:
[----:B012---:R-:W0:Y:S01]  /*243a0*/  LDC.64 R4, c[0x0][0x3b8] ;  /* 0x0000ee00ff047b82 */ /* 0x007e220000000a00 */
[----:B------:R-:W-:-:S05]  /*243b0*/  IMAD.IADD R11, R11, 0x1, -R8 ;  /* 0x000000010b0b7824 */ /* 0x000fca00078e0a08 */
[----:B------:R-:W-:Y:S02]  /*243c0*/  ISETP.GT.U32.AND P0, PT, R11, -0x4, PT ;  /* 0xfffffffc0b00780c */ /* 0x000fe40003f04070 */
[----:B------:R-:W3:Y:S11]  /*243d0*/  LDC.64 R6, c[0x0][0x3a8] ;  /* 0x0000ea00ff067b82 */ /* 0x000ef60000000a00 */
[----:B------:R-:W-:Y:S05]  /*243e0*/  @P0 BRA `(.L_x_1067) ;  /* 0x00000004003c0947 */ /* 0x000fea0003800000 */
[----:B------:R-:W-:Y:S01]  /*243f0*/  BSSY.RECONVERGENT B2, `(.L_x_1076) ;  /* 0x000004b000027945 */ /* 0x000fe20003800200 */
.L_x_1085:
        /* <DEDUP_REMOVED lines=33> */
.L_x_1078:
[----:B------:R-:W-:Y:S05]  /*24610*/  BSYNC.RECONVERGENT B3 ;  /* 0x0000000000037941 */ /* 0x000fea0003800200 */
.L_x_1077:
        /* <DEDUP_REMOVED lines=12> */
.L_x_1080:
[----:B------:R-:W-:Y:S05]  /*246e0*/  BSYNC.RECONVERGENT B3 ;  /* 0x0000000000037941 */ /* 0x000fea0003800200 */
.L_x_1079:
        /* <DEDUP_REMOVED lines=12> */
.L_x_1082:
[----:B------:R-:W-:Y:S05]  /*247b0*/  BSYNC.RECONVERGENT B3 ;  /* 0x0000000000037941 */ /* 0x000fea0003800200 */
.L_x_1081:
        /* <DEDUP_REMOVED lines=12> */
.L_x_1084:
[----:B------:R-:W-:Y:S05]  /*24880*/  BSYNC.RECONVERGENT B3 ;  /* 0x0000000000037941 */ /* 0x000fea0003800200 */
.L_x_1083:
[----:B------:R-:W-:Y:S05]  /*24890*/  @P4 BRA `(.L_x_1085) ;  /* 0xfffffff800d84947 */ /* 0x000fea000383ffff */
[----:B------:R-:W-:Y:S05]  /*248a0*/  BSYNC.RECONVERGENT B2 ;  /* 0x0000000000027941 */ /* 0x000fea0003800200 */
.L_x_1076:
[----:B0-----:R-:W-:Y:S02]  /*248b0*/  IMAD.MOV.U32 R4, RZ, RZ, R9 ;  /* 0x000000ffff047224 */ /* 0x001fe400078e0009 */
[----:B------:R-:W-:-:S05]  /*248c0*/  IMAD.MOV.U32 R5, RZ, RZ, R10 ;  /* 0x000000ffff057224 */ /* 0x000fca00078e000a */
[----:B------:R4:W-:Y:S02]  /*248d0*/  STL.64 [R1+0x1a0], R4 ;  /* 0x0001a00401007387 */ /* 0x0009e40000100a00 */
.L_x_1067:
[----:B------:R-:W-:Y:S05]  /*248e0*/  BSYNC.RECONVERGENT B1 ;  /* 0x0000000000017941 */ /* 0x000fea0003800200 */
.L_x_1066:
        /* <DEDUP_REMOVED lines=41> */
.L_x_1091:
[----:B------:R-:W-:Y:S05]  /*24b80*/  BSYNC.RECONVERGENT B3 ;  /* 0x0000000000037941 */ /* 0x000fea0003800200 */
.L_x_1090:
        /* <DEDUP_REMOVED lines=23> */
.L_x_1093:
[----:B------:R-:W-:Y:S05]  /*24d00*/  BSYNC.RECONVERGENT B3 ;  /* 0x0000000000037941 */ /* 0x000fea0003800200 */
.L_x_1092:
        /* <DEDUP_REMOVED lines=22> */
.L_x_1095:
[----:B------:R-:W-:Y:S05]  /*24e70*/  BSYNC.RECONVERGENT B3 ;  /* 0x0000000000037941 */ /* 0x000fea0003800200 */
.L_x_1094:
[----:B------:R-:W-:-:S07]  /*24e80*/  VIADD R15, R11, 0x3 ;  /* 0x000000030b0f7836 */ /* 0x000fce0000000000 */
.L_x_1089:
[----:B------:R-:W-:Y:S05]  /*24e90*/  BSYNC.RECONVERGENT B2 ;  /* 0x0000000000027941 */ /* 0x000fea0003800200 */
.L_x_1088:
[----:B012---:R-:W0:Y:S01]  /*24ea0*/  LDC.64 R4, c[0x0][0x3b8] ;  /* 0x0000ee00ff047b82 */ /* 0x007e220000000a00 */
[----:B------:R-:W-:-:S05]  /*24eb0*/  IMAD.IADD R11, R11, 0x1, -R8 ;  /* 0x000000010b0b7824 */ /* 0x000fca00078e0a08 */
[----:B------:R-:W-:Y:S02]  /*24ec0*/  ISETP.GT.U32.AND P0, PT, R11, -0x4, PT ;  /* 0xfffffffc0b00780c */ /* 0x000fe40003f04070 */
[----:B------:R-:W3:Y:S11]  /*24ed0*/  LDC.64 R6, c[0x0][0x3a8] ;  /* 0x0000ea00ff067b82 */ /* 0x000ef60000000a00 */
[----:B------:R-:W-:Y:S05]  /*24ee0*/  @P0 BRA `(.L_x_1087) ;  /* 0x00000004003c0947 */ /* 0x000fea0003800000 */
[----:B------:R-:W-:Y:S01]  /*24ef0*/  BSSY.RECONVERGENT B2, `(.L_x_1096) ;  /* 0x000004b000027945 */ /* 0x000fe20003800200 */
.L_x_1105:
        /* <DEDUP_REMOVED lines=33> */
.L_x_1098:
[----:B------:R-:W-:Y:S05]  /*25110*/  BSYNC.RECONVERGENT B3 ;  /* 0x0000000000037941 */ /* 0x000fea0003800200 */
.L_x_1097:
        /* <DEDUP_REMOVED lines=12> */
.L_x_1100:
[----:B------:R-:W-:Y:S05]  /*251e0*/  BSYNC.RECONVERGENT B3 ;  /* 0x0000000000037941 */ /* 0x000fea0003800200 */
.L_x_1099:
        /* <DEDUP_REMOVED lines=12> */
.L_x_1102:
[----:B------:R-:W-:Y:S05]  /*252b0*/  BSYNC.RECONVERGENT B3 ;  /* 0x0000000000037941 */ /* 0x000fea0003800200 */
.L_x_1101:
        /* <DEDUP_REMOVED lines=12> */
.L_x_1104:
[----:B------:R-:W-:Y:S05]  /*25380*/  BSYNC.RECONVERGENT B3 ;  /* 0x0000000000037941 */ /* 0x000fea0003800200 */
.L_x_1103:
[----:B------:R-:W-:Y:S05]  /*25390*/  @P4 BRA `(.L_x_1105) ;  /* 0xfffffff800d84947 */ /* 0x000fea000383ffff */
[----:B------:R-:W-:Y:S05]  /*253a0*/  BSYNC.RECONVERGENT B2 ;  /* 0x0000000000027941 */ /* 0x000fea0003800200 */
.L_x_1096:
[----:B0-----:R-:W-:Y:S02]  /*253b0*/  IMAD.MOV.U32 R4, RZ, RZ, R9 ;  /* 0x000000ffff047224 */ /* 0x001fe400078e0009 */
[----:B------:R-:W-:-:S05]  /*253c0*/  IMAD.MOV.U32 R5, RZ, RZ, R10 ;  /* 0x000000ffff057224 */ /* 0x000fca00078e000a */
[----:B------:R4:W-:Y:S02]  /*253d0*/  STL.64 [R1+0x1a8], R4 ;  /* 0x0001a80401007387 */ /* 0x0009e40000100a00 */
.L_x_1087:
[----:B------:R-:W-:Y:S05]  /*253e0*/  BSYNC.RECONVERGENT B1 ;  /* 0x0000000000017941 */ /* 0x000fea0003800200 */
.L_x_1086:
        /* <DEDUP_REMOVED lines=41> */
.L_x_1111:
[----:B------:R-:W-:Y:S05]  /*25680*/  BSYNC.RECONVERGENT B3 ;  /* 0x0000000000037941 */ /* 0x000fea0003800200 */
.L_x_1110:
        /* <DEDUP_REMOVED lines=23> */
.L_x_1113:
[----:B------:R-:W-:Y:S05]  /*25800*/  BSYNC.RECONVERGENT B3 ;  /* 0x0000000000037941 */ /* 0x000fea0003800200 */
.L_x_1112:
        /* <DEDUP_REMOVED lines=22> */
.L_x_1115:
[----:B------:R-:W-:Y:S05]  /*25970*/  BSYNC.RECONVERGENT B3 ;  /* 0x0000000000037941 */ /* 0x000fea0003800200 */
.L_x_1114:
[----:B------:R-:W-:-:S07]  /*25980*/  VIADD R15, R11, 0x3 ;  /* 0x000000030b0f7836 */ /* 0x000fce0000000000 */
.L_x_1109:
[----:B------:R-:W-:Y:S05]  /*25990*/  BSYNC.RECONVERGENT B2 ;  /* 0x0000000000027941 */ /* 0x000fea0003800200 */
.L_x_1108:
[----:B012---:R-:W0:Y:S01]  /*259a0*/  LDC.64 R4, c[0x0][0x3b8] ;  /* 0x0000ee00ff047b82 */ /* 0x007e220000000a00 */
[----:B------:R-:W-:-:S05]  /*259b0*/  IMAD.IADD R11, R11, 0x1, -R8 ;  /* 0x000000010b0b7824 */ /* 0x000fca00078e0a08 */
[----:B------:R-:W-:Y:S02]  /*259c0*/  ISETP.GT.U32.AND P0, PT, R11, -0x4, PT ;  /* 0xfffffffc0b00780c */ /* 0x000fe40003f04070 */
[----:B------:R-:W3:Y:S11]  /*259d0*/  LDC.64 R6, c[0x0][0x3a8] ;  /* 0x0000ea00ff067b82 */ /* 0x000ef60000000a00 */
[----:B------:R-:W-:Y:S05]  /*259e0*/  @P0 BRA `(.L_x_1107) ;  /* 0x00000004003c0947 */ /* 0x000fea0003800000 */
[----:B------:R-:W-:Y:S01]  /*259f0*/  BSSY.RECONVERGENT B2, `(.L_x_1116) ;  /* 0x000004b000027945 */ /* 0x000fe20003800200 */
.L_x_1125:
        /* <DEDUP_REMOVED lines=33> */
.L_x_1118:
[----:B------:R-:W-:Y:S05]  /*25c10*/  BSYNC.RECONVERGENT B3 ;  /* 0x0000000000037941 */ /* 0x000fea0003800200 */
.L_x_1117:
        /* <DEDUP_REMOVED lines=12> */
.L_x_1120:
[----:B------:R-:W-:Y:S05]  /*25ce0*/  BSYNC.RECONVERGENT B3 ;  /* 0x0000000000037941 */ /* 0x000fea0003800200 */
.L_x_1119:
        /* <DEDUP_REMOVED lines=12> */
.L_x_1122:
[----:B------:R-:W-:Y:S05]  /*25db0*/  BSYNC.RECONVERGENT B3 ;  /* 0x0000000000037941 */ /* 0x000fea0003800200 */
.L_x_1121:
        /* <DEDUP_REMOVED lines=12> */
.L_x_1124:
[----:B------:R-:W-:Y:S05]  /*25e80*/  BSYNC.RECONVERGENT B3 ;  /* 0x0000000000037941 */ /* 0x000fea0003800200 */
.L_x_1123:
[----:B------:R-:W-:Y:S05]  /*25e90*/  @P4 BRA `(.L_x_1125) ;  /* 0xfffffff800d84947 */ /* 0x000fea000383ffff */
[----:B------:R-:W-:Y:S05]  /*25ea0*/  BSYNC.RECONVERGENT B2 ;  /* 0x0000000000027941 */ /* 0x000fea0003800200 */
.L_x_1116:
[----:B0-----:R-:W-:Y:S02]  /*25eb0*/  IMAD.MOV.U32 R4, RZ, RZ, R9 ;  /* 0x000000ffff047224 */ /* 0x001fe400078e0009 */
[----:B------:R-:W-:-:S05]  /*25ec0*/  IMAD.MOV.U32 R5, RZ, RZ, R10 ;  /* 0x000000ffff057224 */ /* 0x000fca00078e000a */
[----:B------:R4:W-:Y:S02]  /*25ed0*/  STL.64 [R1+0x1b0], R4 ;  /* 0x0001b00401007387 */ /* 0x0009e40000100a00 */
.L_x_1107:
[----:B------:R-:W-:Y:S05]  /*25ee0*/  BSYNC.RECONVERGENT B1 ;  /* 0x0000000000017941 */ /* 0x000fea0003800200 */
.L_x_1106:
        /* <DEDUP_REMOVED lines=41> */
.L_x_1131:
[----:B------:R-:W-:Y:S05]  /*26180*/  BSYNC.RECONVERGENT B3 ;  /* 0x0000000000037941 */ /* 0x000fea0003800200 */
.L_x_1130:
        /* <DEDUP_REMOVED lines=23> */
.L_x_1133:
[----:B------:R-:W-:Y:S05]  /*26300*/  BSYNC.RECONVERGENT B3 ;  /* 0x0000000000037941 */ /* 0x000fea0003800200 */
.L_x_1132:
        /* <DEDUP_REMOVED lines=22> */
.L_x_1135:
[----:B------:R-:W-:Y:S05]  /*26470*/  BSYNC.RECONVERGENT B3 ;  /* 0x0000000000037941 */ /* 0x000fea0003800200 */
.L_x_1134:
[----:B------:R-:W-:-:S07]  /*26480*/  VIADD R15, R11, 0x3 ;  /* 0x000000030b0f7836 */ /* 0x000fce0000000000 */
.L_x_1129:
[----:B------:R-:W-:Y:S05]  /*26490*/  BSYNC.RECONVERGENT B2 ;  /* 0x0000000000027941 */ /* 0x000fea0003800200 */
.L_x_1128:
[----:B012---:R-:W0:Y:S01]  /*264a0*/  LDC.64 R4, c[0x0][0x3b8] ;  /* 0x0000ee00ff047b82 */ /* 0x007e220000000a00 */
[----:B------:R-:W-:-:S05]  /*264b0*/  IMAD.IADD R11, R11, 0x1, -R8 ;  /* 0x000000010b0b7824 */ /* 0x000fca00078e0a08 */
[----:B------:R-:W-:Y:S02]  /*264c0*/  ISETP.GT.U32.AND P0, PT, R11, -0x4, PT ;  /* 0xfffffffc0b00780c */ /* 0x000fe40003f04070 */
[----:B------:R-:W3:Y:S11]  /*264d0*/  LDC.64 R6, c[0x0][0x3a8] ;  /* 0x0000ea00ff067b82 */ /* 0x000ef60000000a00 */
[----:B------:R-:W-:Y:S05]  /*264e0*/  @P0 BRA `(.L_x_1127) ;  /* 0x00000004003c0947 */ /* 0x000fea0003800000 */
[----:B------:R-:W-:Y:S01]  /*264f0*/  BSSY.RECONVERGENT B2, `(.L_x_1136) ;  /* 0x000004b000027945 */ /* 0x000fe20003800200 */
.L_x_1145:
        /* <DEDUP_REMOVED lines=33> */
.L_x_1138:
[----:B------:R-:W-:Y:S05]  /*26710*/  BSYNC.RECONVERGENT B3 ;  /* 0x0000000000037941 */ /* 0x000fea0003800200 */
.L_x_1137:
        /* <DEDUP_REMOVED lines=12> */
.L_x_1140:
[----:B------:R-:W-:Y:S05]  /*267e0*/  BSYNC.RECONVERGENT B3 ;  /* 0x0000000000037941 */ /* 0x000fea0003800200 */
.L_x_1139:
        /* <DEDUP_REMOVED lines=12> */
.L_x_1142:
[----:B------:R-:W-:Y:S05]  /*268b0*/  BSYNC.RECONVERGENT B3 ;  /* 0x0000000000037941 */ /* 0x000fea0003800200 */
.L_x_1141:
        /* <DEDUP_REMOVED lines=12> */
.L_x_1144:
[----:B------:R-:W-:Y:S05]  /*26980*/  BSYNC.RECONVERGENT B3 ;  /* 0x0000000000037941 */ /* 0x000fea0003800200 */
.L_x_1143:
[----:B------:R-:W-:Y:S05]  /*26990*/  @P4 BRA `(.L_x_1145) ;  /* 0xfffffff800d84947 */ /* 0x000fea000383ffff */
[----:B------:R-:W-:Y:S05]  /*269a0*/  BSYNC.RECONVERGENT B2 ;  /* 0x0000000000027941 */ /* 0x000fea0003800200 */
.L_x_1136:
[----:B0-----:R-:W-:Y:S02]  /*269b0*/  IMAD.MOV.U32 R4, RZ, RZ, R9 ;  /* 0x000000ffff047224 */ /* 0x001fe400078e0009 */
[----:B------:R-:W-:-:S05]  /*269c0*/  IMAD.MOV.U32 R5, RZ, RZ, R10 ;  /* 0x000000ffff057224 */ /* 0x000fca00078e000a */
[----:B------:R4:W-:Y:S02]  /*269d0*/  STL.64 [R1+0x1b8], R4 ;  /* 0x0001b80401007387 */ /* 0x0009e40000100a00 */
.L_x_1127:
[----:B------:R-:W-:Y:S05]  /*269e0*/  BSYNC.RECONVERGENT B1 ;  /* 0x0000000000017941 */ /* 0x000fea0003800200 */
.L_x_1126:
        /* <DEDUP_REMOVED lines=41> */
.L_x_1151:
[----:B------:R-:W-:Y:S05]  /*26c80*/  BSYNC.RECONVERGENT B3 ;  /* 0x0000000000037941 */ /* 0x000fea0003800200 */
.L_x_1150:
        /* <DEDUP_REMOVED lines=23> */
.L_x_1153:
[----:B------:R-:W-:Y:S05]  /*26e00*/  BSYNC.RECONVERGENT B3 ;  /* 0x0000000000037941 */ /* 0x000fea0003800200 */
.L_x_1152:
        /* <DEDUP_REMOVED lines=22> */
.L_x_1155:
[----:B------:R-:W-:Y:S05]  /*26f70*/  BSYNC.RECONVERGENT B3 ;  /* 0x0000000000037941 */ /* 0x000fea0003800200 */
.L_x_1154:
[----:B------:R-:W-:-:S07]  /*26f80*/  VIADD R15, R11, 0x3 ;  /* 0x000000030b0f7836 */ /* 0x000fce0000000000 */
.L_x_1149:
[----:B------:R-:W-:Y:S05]  /*26f90*/  BSYNC.RECONVERGENT B2 ;  /* 0x0000000000027941 */ /* 0x000fea0003800200 */
.L_x_1148:
[----:B012---:R-:W0:Y:S01]  /*26fa0*/  LDC.64 R4, c[0x0][0x3b8] ;  /* 0x0000ee00ff047b82 */ /* 0x007e220000000a00 */
[----:B------:R-:W-:-:S05]  /*26fb0*/  IMAD.IADD R11, R11, 0x1, -R8 ;  /* 0x000000010b0b7824 */ /* 0x000fca00078e0a08 */
[----:B------:R-:W-:Y:S02]  /*26fc0*/  ISETP.GT.U32.AND P0, PT, R11, -0x4, PT ;  /* 0xfffffffc0b00780c */ /* 0x000fe40003f04070 */
[----:B------:R-:W3:Y:S11]  /*26fd0*/  LDC.64 R6, c[0x0][0x3a8] ;  /* 0x0000ea00ff067b82 */ /* 0x000ef60000000a00 */
[----:B------:R-:W-:Y:S05]  /*26fe0*/  @P0 BRA `(.L_x_1147) ;  /* 0x00000004003c0947 */ /* 0x000fea0003800000 */
[----:B------:R-:W-:Y:S01]  /*26ff0*/  BSSY.RECONVERGENT B2, `(.L_x_1156) ;  /* 0x000004b000027945 */ /* 0x000fe20003800200 */
.L_x_1165:
        /* <DEDUP_REMOVED lines=33> */
.L_x_1158:
[----:B------:R-:W-:Y:S05]  /*27210*/  BSYNC.RECONVERGENT B3 ;  /* 0x0000000000037941 */ /* 0x000fea0003800200 */
.L_x_1157:
        /* <DEDUP_REMOVED lines=12> */
.L_x_1160:
[----:B------:R-:W-:Y:S05]  /*272e0*/  BSYNC.RECONVERGENT B3 ;  /* 0x0000000000037941 */ /* 0x000fea0003800200 */
.L_x_1159:
        /* <DEDUP_REMOVED lines=12> */
.L_x_1162:
[----:B------:R-:W-:Y:S05]  /*273b0*/  BSYNC.RECONVERGENT B3 ;  /* 0x0000000000037941 */ /* 0x000fea0003800200 */
.L_x_1161:
        /* <DEDUP_REMOVED lines=12> */
.L_x_1164:
[----:B------:R-:W-:Y:S05]  /*27480*/  BSYNC.RECONVERGENT B3 ;  /* 0x0000000000037941 */ /* 0x000fea0003800200 */
.L_x_1163:
[----:B------:R-:W-:Y:S05]  /*27490*/  @P4 BRA `(.L_x_1165) ;  /* 0xfffffff800d84947 */ /* 0x000fea000383ffff */
[----:B------:R-:W-:Y:S05]  /*274a0*/  BSYNC.RECONVERGENT B2 ;  /* 0x0000000000027941 */ /* 0x000fea0003800200 */
.L_x_1156:
[----:B0-----:R-:W-:Y:S02]  /*274b0*/  IMAD.MOV.U32 R4, RZ, RZ, R9 ;  /* 0x000000ffff047224 */ /* 0x001fe400078e0009 */
[----:B------:R-:W-:-:S05]  /*274c0*/  IMAD.MOV.U32 R5, RZ, RZ, R10 ;  /* 0x000000ffff057224 */ /* 0x000fca00078e000a */
[----:B------:R4:W-:Y:S02]  /*274d0*/  STL.64 [R1+0x1c0], R4 ;  /* 0x0001c00401007387 */ /* 0x0009e40000100a00 */
.L_x_1147:
[----:B------:R-:W-:Y:S05]  /*274e0*/  BSYNC.RECONVERGENT B1 ;  /* 0x0000000000017941 */ /* 0x000fea0003800200 */
.L_x_1146:
        /* <DEDUP_REMOVED lines=41> */
.L_x_1171:
[----:B------:R-:W-:Y:S05]  /*27780*/  BSYNC.RECONVERGENT B3 ;  /* 0x0000000000037941 */ /* 0x000fea0003800200 */
.L_x_1170:
        /* <DEDUP_REMOVED lines=23> */
.L_x_1173:
[----:B------:R-:W-:Y:S05]  /*27900*/  BSYNC.RECONVERGENT B3 ;  /* 0x0000000000037941 */ /* 0x000fea0003800200 */
.L_x_1172:
        /* <DEDUP_REMOVED lines=22> */
.L_x_1175:
[----:B------:R-:W-:Y:S05]  /*27a70*/  BSYNC.RECONVERGENT B3 ;  /* 0x0000000000037941 */ /* 0x000fea0003800200 */
.L_x_1174:
[----:B------:R-:W-:-:S07]  /*27a80*/  VIADD R15, R11, 0x3 ;  /* 0x000000030b0f7836 */ /* 0x000fce0000000000 */
.L_x_1169:
[----:B------:R-:W-:Y:S05]  /*27a90*/  BSYNC.RECONVERGENT B2 ;  /* 0x0000000000027941 */ /* 0x000fea0003800200 */
.L_x_1168:
[----:B012---:R-:W0:Y:S01]  /*27aa0*/  LDC.64 R4, c[0x0][0x3b8] ;  /* 0x0000ee00ff047b82 */ /* 0x007e220000000a00 */
[----:B------:R-:W-:-:S05]  /*27ab0*/  IMAD.IADD R11, R11, 0x1, -R8 ;  /* 0x000000010b0b7824 */ /* 0x000fca00078e0a08 */
[----:B------:R-:W-:Y:S02]  /*27ac0*/  ISETP.GT.U32.AND P0, PT, R11, -0x4, PT ;  /* 0xfffffffc0b00780c */ /* 0x000fe40003f04070 */
[----:B------:R-:W3:Y:S11]  /*27ad0*/  LDC.64 R6, c[0x0][0x3a8] ;  /* 0x0000ea00ff067b82 */ /* 0x000ef60000000a00 */
[----:B------:R-:W-:Y:S05]  /*27ae0*/  @P0 BRA `(.L_x_1167) ;  /* 0x00000004003c0947 */ /* 0x000fea0003800000 */
[----:B------:R-:W-:Y:S01]  /*27af0*/  BSSY.RECONVERGENT B2, `(.L_x_1176) ;  /* 0x000004b000027945 */ /* 0x000fe20003800200 */
.L_x_1185:
        /* <DEDUP_REMOVED lines=33> */
.L_x_1178:
[----:B------:R-:W-:Y:S05]  /*27d10*/  BSYNC.RECONVERGENT B3 ;  /* 0x0000000000037941 */ /* 0x000fea0003800200 */
.L_x_1177:
        /* <DEDUP_REMOVED lines=12> */
.L_x_1180:
[----:B------:R-:W-:Y:S05]  /*27de0*/  BSYNC.RECONVERGENT B3 ;  /* 0x0000000000037941 */ /* 0x000fea0003800200 */
.L_x_1179:
        /* <DEDUP_REMOVED lines=12> */
.L_x_1182:
[----:B------:R-:W-:Y:S05]  /*27eb0*/  BSYNC.RECONVERGENT B3 ;  /* 0x0000000000037941 */ /* 0x000fea0003800200 */
.L_x_1181:
        /* <DEDUP_REMOVED lines=12> */
.L_x_1184:
[----:B------:R-:W-:Y:S05]  /*27f80*/  BSYNC.RECONVERGENT B3 ;  /* 0x0000000000037941 */ /* 0x000fea0003800200 */
.L_x_1183:
[----:B------:R-:W-:Y:S05]  /*27f90*/  @P4 BRA `(.L_x_1185) ;  /* 0xfffffff800d84947 */ /* 0x000fea000383ffff */
[----:B------:R-:W-:Y:S05]  /*27fa0*/  BSYNC.RECONVERGENT B2 ;  /* 0x0000000000027941 */ /* 0x000fea0003800200 */
.L_x_1176:
[----:B0-----:R-:W-:Y:S02]  /*27fb0*/  IMAD.MOV.U32 R4, RZ, RZ, R9 ;  /* 0x000000ffff047224 */ /* 0x001fe400078e0009 */
[----:B------:R-:W-:-:S05]  /*27fc0*/  IMAD.MOV.U32 R5, RZ, RZ, R10 ;  /* 0x000000ffff057224 */ /* 0x000fca00078e000a */
[----:B------:R4:W-:Y:S02]  /*27fd0*/  STL.64 [R1+0x1c8], R4 ;  /* 0x0001c80401007387 */ /* 0x0009e40000100a00 */
.L_x_1167:
[----:B------:R-:W-:Y:S05]  /*27fe0*/  BSYNC.RECONVERGENT B1 ;  /* 0x0000000000017941 */ /* 0x000fea0003800200 */
.L_x_1166:
        /* <DEDUP_REMOVED lines=41> */
.L_x_1191:
[----:B------:R-:W-:Y:S05]  /*28280*/  BSYNC.RECONVERGENT B3 ;  /* 0x0000000000037941 */ /* 0x000fea0003800200 */
.L_x_1190:
        /* <DEDUP_REMOVED lines=23> */
.L_x_1193:
[----:B------:R-:W-:Y:S05]  /*28400*/  BSYNC.RECONVERGENT B3 ;  /* 0x0000000000037941 */ /* 0x000fea0003800200 */
.L_x_1192:
        /* <DEDUP_REMOVED lines=22> */
.L_x_1195:
[----:B------:R-:W-:Y:S05]  /*28570*/  BSYNC.RECONVERGENT B3 ;  /* 0x0000000000037941 */ /* 0x000fea0003800200 */
.L_x_1194:
[----:B------:R-:W-:-:S07]  /*28580*/  VIADD R15, R11, 0x3 ;  /* 0x000000030b0f7836 */ /* 0x000fce0000000000 */
.L_x_1189:
[----:B------:R-:W-:Y:S05]  /*28590*/  BSYNC.RECONVERGENT B2 ;  /* 0x0000000000027941 */ /* 0x000fea0003800200 */
.L_x_1188:
[----:B012---:R-:W0:Y:S01]  /*285a0*/  LDC.64 R4, c[0x0][0x3b8] ;  /* 0x0000ee00ff047b82 */ /* 0x007e220000000a00 */
[----:B------:R-:W-:-:S05]  /*285b0*/  IMAD.IADD R11, R11, 0x1, -R8 ;  /* 0x000000010b0b7824 */ /* 0x000fca00078e0a08 */
[----:B------:R-:W-:Y:S02]  /*285c0*/  ISETP.GT.U32.AND P0, PT, R11, -0x4, PT ;  /* 0xfffffffc0b00780c */ /* 0x000fe40003f04070 */
[----:B------:R-:W3:Y:S11]  /*285d0*/  LDC.64 R6, c[0x0][0x3a8] ;  /* 0x0000ea00ff067b82 */ /* 0x000ef60000000a00 */
[----:B------:R-:W-:Y:S05]  /*285e0*/  @P0 BRA `(.L_x_1187) ;  /* 0x00000004003c0947 */ /* 0x000fea0003800000 */
[----:B------:R-:W-:Y:S01]  /*285f0*/  BSSY.RECONVERGENT B2, `(.L_x_1196) ;  /* 0x000004b000027945 */ /* 0x000fe20003800200 */
.L_x_1205:
        /* <DEDUP_REMOVED lines=33> */
.L_x_1198:
[----:B------:R-:W-:Y:S05]  /*28810*/  BSYNC.RECONVERGENT B3 ;  /* 0x0000000000037941 */ /* 0x000fea0003800200 */
.L_x_1197:
        /* <DEDUP_REMOVED lines=12> */
.L_x_1200:
[----:B------:R-:W-:Y:S05]  /*288e0*/  BSYNC.RECONVERGENT B3 ;  /* 0x0000000000037941 */ /* 0x000fea0003800200 */
.L_x_1199:
        /* <DEDUP_REMOVED lines=12> */
.L_x_1202:
[----:B------:R-:W-:Y:S05]  /*289b0*/  BSYNC.RECONVERGENT B3 ;  /* 0x0000000000037941 */ /* 0x000fea0003800200 */
.L_x_1201:
        /* <DEDUP_REMOVED lines=12> */
.L_x_1204:
[----:B------:R-:W-:Y:S05]  /*28a80*/  BSYNC.RECONVERGENT B3 ;  /* 0x0000000000037941 */ /* 0x000fea0003800200 */
.L_x_1203:
[----:B------:R-:W-:Y:S05]  /*28a90*/  @P4 BRA `(.L_x_1205) ;  /* 0xfffffff800d84947 */ /* 0x000fea000383ffff */
[----:B------:R-:W-:Y:S05]  /*28aa0*/  BSYNC.RECONVERGENT B2 ;  /* 0x0000000000027941 */ /* 0x000fea0003800200 */
.L_x_1196:
[----:B0-----:R-:W-:Y:S02]  /*28ab0*/  IMAD.MOV.U32 R4, RZ, RZ, R9 ;  /* 0x000000ffff047224 */ /* 0x001fe400078e0009 */
[----:B------:R-:W-:-:S05]  /*28ac0*/  IMAD.MOV.U32 R5, RZ, RZ, R10 ;  /* 0x000000ffff057224 */ /* 0x000fca00078e000a */
[----:B------:R4:W-:Y:S02]  /*28ad0*/  STL.64 [R1+0x1d0], R4 ;  /* 0x0001d00401007387 */ /* 0x0009e40000100a00 */
.L_x_1187:
[----:B------:R-:W-:Y:S05]  /*28ae0*/  BSYNC.RECONVERGENT B1 ;  /* 0x0000000000017941 */ /* 0x000fea0003800200 */
.L_x_1186:
        /* <DEDUP_REMOVED lines=41> */
.L_x_1211:
[----:B------:R-:W-:Y:S05]  /*28d80*/  BSYNC.RECONVERGENT B3 ;  /* 0x0000000000037941 */ /* 0x000fea0003800200 */
.L_x_1210:
        /* <DEDUP_REMOVED lines=23> */
.L_x_1213:
[----:B------:R-:W-:Y:S05]  /*28f00*/  BSYNC.RECONVERGENT B3 ;  /* 0x0000000000037941 */ /* 0x000fea0003800200 */
.L_x_1212:
        /* <DEDUP_REMOVED lines=22> */
.L_x_1215:
[----:B------:R-:W-:Y:S05]  /*29070*/  BSYNC.RECONVERGENT B3 ;  /* 0x0000000000037941 */ /* 0x000fea0003800200 */
.L_x_1214:
[----:B------:R-:W-:-:S07]  /*29080*/  VIADD R15, R11, 0x3 ;  /* 0x000000030b0f7836 */ /* 0x000fce0000000000 */
.L_x_1209:
[----:B------:R-:W-:Y:S05]  /*29090*/  BSYNC.RECONVERGENT B2 ;  /* 0x0000000000027941 */ /* 0x000fea0003800200 */
.L_x_1208:
[----:B012---:R-:W0:Y:S01]  /*290a0*/  LDC.64 R4, c[0x0][0x3b8] ;  /* 0x0000ee00ff047b82 */ /* 0x007e220000000a00 */
[----:B------:R-:W-:-:S05]  /*290b0*/  IMAD.IADD R11, R11, 0x1, -R8 ;  /* 0x000000010b0b7824 */ /* 0x000fca00078e0a08 */
[----:B------:R-:W-:Y:S02]  /*290c0*/  ISETP.GT.U32.AND P0, PT, R11, -0x4, PT ;  /* 0xfffffffc0b00780c */ /* 0x000fe40003f04070 */
[----:B------:R-:W3:Y:S11]  /*290d0*/  LDC.64 R6, c[0x0][0x3a8] ;  /* 0x0000ea00ff067b82 */ /* 0x000ef60000000a00 */
[----:B------:R-:W-:Y:S05]  /*290e0*/  @P0 BRA `(.L_x_1207) ;  /* 0x00000004003c0947 */ /* 0x000fea0003800000 */
[----:B------:R-:W-:Y:S01]  /*290f0*/  BSSY.RECONVERGENT B2, `(.L_x_1216) ;  /* 0x000004b000027945 */ /* 0x000fe20003800200 */
.L_x_1225:
        /* <DEDUP_REMOVED lines=33> */
.L_x_1218:
[----:B------:R-:W-:Y:S05]  /*29310*/  BSYNC.RECONVERGENT B3 ;  /* 0x0000000000037941 */ /* 0x000fea0003800200 */
.L_x_1217:
        /* <DEDUP_REMOVED lines=12> */
.L_x_1220:
[----:B------:R-:W-:Y:S05]  /*293e0*/  BSYNC.RECONVERGENT B3 ;  /* 0x0000000000037941 */ /* 0x000fea0003800200 */
.L_x_1219:
        /* <DEDUP_REMOVED lines=12> */
.L_x_1222:
[----:B------:R-:W-:Y:S05]  /*294b0*/  BSYNC.RECONVERGENT B3 ;  /* 0x0000000000037941 */ /* 0x000fea0003800200 */
.L_x_1221:
        /* <DEDUP_REMOVED lines=12> */
.L_x_1224:
[----:B------:R-:W-:Y:S05]  /*29580*/  BSYNC.RECONVERGENT B3 ;  /* 0x0000000000037941 */ /* 0x000fea0003800200 */
.L_x_1223:
[----:B------:R-:W-:Y:S05]  /*29590*/  @P4 BRA `(.L_x_1225) ;  /* 0xfffffff800d84947 */ /* 0x000fea000383ffff */
[----:B------:R-:W-:Y:S05]  /*295a0*/  BSYNC.RECONVERGENT B2 ;  /* 0x0000000000027941 */ /* 0x000fea0003800200 */
.L_x_1216:
[----:B0-----:R-:W-:Y:S02]  /*295b0*/  IMAD.MOV.U32 R4, RZ, RZ, R9 ;  /* 0x000000ffff047224 */ /* 0x001fe400078e0009 */
[----:B------:R-:W-:-:S05]  /*295c0*/  IMAD.MOV.U32 R5, RZ, RZ, R10 ;  /* 0x000000ffff057224 */ /* 0x000fca00078e000a */
[----:B------:R4:W-:Y:S02]  /*295d0*/  STL.64 [R1+0x1d8], R4 ;  /* 0x0001d80401007387 */ /* 0x0009e40000100a00 */
.L_x_1207:
[----:B------:R-:W-:Y:S05]  /*295e0*/  BSYNC.RECONVERGENT B1 ;  /* 0x0000000000017941 */ /* 0x000fea0003800200 */
.L_x_1206:
        /* <DEDUP_REMOVED lines=41> */
.L_x_1231:
[----:B------:R-:W-:Y:S05]  /*29880*/  BSYNC.RECONVERGENT B3 ;  /* 0x0000000000037941 */ /* 0x000fea0003800200 */
.L_x_1230:
        /* <DEDUP_REMOVED lines=23> */
.L_x_1233:
[----:B------:R-:W-:Y:S05]  /*29a00*/  BSYNC.RECONVERGENT B3 ;  /* 0x0000000000037941 */ /* 0x000fea0003800200 */
.L_x_1232:
        /* <DEDUP_REMOVED lines=22> */
.L_x_1235:
[----:B------:R-:W-:Y:S05]  /*29b70*/  BSYNC.RECONVERGENT B3 ;  /* 0x0000000000037941 */ /* 0x000fea0003800200 */
.L_x_1234:
[----:B------:R-:W-:-:S07]  /*29b80*/  VIADD R15, R11, 0x3 ;  /* 0x000000030b0f7836 */ /* 0x000fce0000000000 */
.L_x_1229:
[----:B------:R-:W-:Y:S05]  /*29b90*/  BSYNC.RECONVERGENT B2 ;  /* 0x0000000000027941 */ /* 0x000fea0003800200 */
.L_x_1228:
[----:B012---:R-:W0:Y:S01]  /*29ba0*/  LDC.64 R4, c[0x0][0x3b8] ;  /* 0x0000ee00ff047b82 */ /* 0x007e220000000a00 */
[----:B------:R-:W-:-:S05]  /*29bb0*/  IMAD.IADD R11, R11, 0x1, -R8 ;  /* 0x000000010b0b7824 */ /* 0x000fca00078e0a08 */
[----:B------:R-:W-:Y:S02]  /*29bc0*/  ISETP.GT.U32.AND P0, PT, R11, -0x4, PT ;  /* 0xfffffffc0b00780c */ /* 0x000fe40003f04070 */
[----:B------:R-:W3:Y:S11]  /*29bd0*/  LDC.64 R6, c[0x0][0x3a8] ;  /* 0x0000ea00ff067b82 */ /* 0x000ef60000000a00 */
[----:B------:R-:W-:Y:S05]  /*29be0*/  @P0 BRA `(.L_x_1227) ;  /* 0x00000004003c0947 */ /* 0x000fea0003800000 */
[----:B------:R-:W-:Y:S01]  /*29bf0*/  BSSY.RECONVERGENT B2, `(.L_x_1236) ;  /* 0x000004b000027945 */ /* 0x000fe20003800200 */
.L_x_1245:
        /* <DEDUP_REMOVED lines=33> */
.L_x_1238:
[----:B------:R-:W-:Y:S05]  /*29e10*/  BSYNC.RECONVERGENT B3 ;  /* 0x0000000000037941 */ /* 0x000fea0003800200 */
.L_x_1237:
        /* <DEDUP_REMOVED lines=12> */
.L_x_1240:
[----:B------:R-:W-:Y:S05]  /*29ee0*/  BSYNC.RECONVERGENT B3 ;  /* 0x0000000000037941 */ /* 0x000fea0003800200 */
.L_x_1239:
        /* <DEDUP_REMOVED lines=12> */
.L_x_1242:
[----:B------:R-:W-:Y:S05]  /*29fb0*/  BSYNC.RECONVERGENT B3 ;  /* 0x0000000000037941 */ /* 0x000fea0003800200 */
.L_x_1241:
        /* <DEDUP_REMOVED lines=12> */
.L_x_1244:
[----:B------:R-:W-:Y:S05]  /*2a080*/  BSYNC.RECONVERGENT B3 ;  /* 0x0000000000037941 */ /* 0x000fea0003800200 */
.L_x_1243:
[----:B------:R-:W-:Y:S05]  /*2a090*/  @P4 BRA `(.L_x_1245) ;  /* 0xfffffff800d84947 */ /* 0x000fea000383ffff */
[----:B------:R-:W-:Y:S05]  /*2a0a0*/  BSYNC.RECONVERGENT B2 ;  /* 0x0000000000027941 */ /* 0x000fea0003800200 */
.L_x_1236:
[----:B0-----:R-:W-:Y:S02]  /*2a0b0*/  IMAD.MOV.U32 R4, RZ, RZ, R9 ;  /* 0x000000ffff047224 */ /* 0x001fe400078e0009 */
[----:B------:R-:W-:-:S05]  /*2a0c0*/  IMAD.MOV.U32 R5, RZ, RZ, R10 ;  /* 0x000000ffff057224 */ /* 0x000fca00078e000a */
[----:B------:R4:W-:Y:S02]  /*2a0d0*/  STL.64 [R1+0x1e0], R4 ;  /* 0x0001e00401007387 */ /* 0x0009e40000100a00 */
.L_x_1227:
[----:B------:R-:W-:Y:S05]  /*2a0e0*/  BSYNC.RECONVERGENT B1 ;  /* 0x0000000000017941 */ /* 0x000fea0003800200 */
.L_x_1226:
        /* <DEDUP_REMOVED lines=41> */
.L_x_1251:
[----:B------:R-:W-:Y:S05]  /*2a380*/  BSYNC.RECONVERGENT B3 ;  /* 0x0000000000037941 */ /* 0x000fea0003800200 */
.L_x_1250:
        /* <DEDUP_REMOVED lines=23> */
.L_x_1253:
[----:B------:R-:W-:Y:S05]  /*2a500*/  BSYNC.RECONVERGENT B3 ;  /* 0x0000000000037941 */ /* 0x000fea0003800200 */
.L_x_1252:
        /* <DEDUP_REMOVED lines=22> */
.L_x_1255:
[----:B------:R-:W-:Y:S05]  /*2a670*/  BSYNC.RECONVERGENT B3 ;  /* 0x0000000000037941 */ /* 0x000fea0003800200 */
.L_x_1254:
[----:B------:R-:W-:-:S07]  /*2a680*/  VIADD R15, R11, 0x3 ;  /* 0x000000030b0f7836 */ /* 0x000fce0000000000 */
.L_x_1249:
[----:B------:R-:W-:Y:S05]  /*2a690*/  BSYNC.RECONVERGENT B2 ;  /* 0x0000000000027941 */ /* 0x000fea0003800200 */
.L_x_1248:
[----:B012---:R-:W0:Y:S01]  /*2a6a0*/  LDC.64 R4, c[0x0][0x3b8] ;  /* 0x0000ee00ff047b82 */ /* 0x007e220000000a00 */
[----:B------:R-:W-:-:S05]  /*2a6b0*/  IMAD.IADD R11, R11, 0x1, -R8 ;  /* 0x000000010b0b7824 */ /* 0x000fca00078e0a08 */
[----:B------:R-:W-:Y:S02]  /*2a6c0*/  ISETP.GT.U32.AND P0, PT, R11, -0x4, PT ;  /* 0xfffffffc0b00780c */ /* 0x000fe40003f04070 */
[----:B------:R-:W3:Y:S11]  /*2a6d0*/  LDC.64 R6, c[0x0][0x3a8] ;  /* 0x0000ea00ff067b82 */ /* 0x000ef60000000a00 */
[----:B------:R-:W-:Y:S05]  /*2a6e0*/  @P0 BRA `(.L_x_1247) ;  /* 0x00000004003c0947 */ /* 0x000fea0003800000 */
[----:B------:R-:W-:Y:S01]  /*2a6f0*/  BSSY.RECONVERGENT B2, `(.L_x_1256) ;  /* 0x000004b000027945 */ /* 0x000fe20003800200 */
.L_x_1265:
        /* <DEDUP_REMOVED lines=33> */
.L_x_1258:
[----:B------:R-:W-:Y:S05]  /*2a910*/  BSYNC.RECONVERGENT B3 ;  /* 0x0000000000037941 */ /* 0x000fea0003800200 */
.L_x_1257:
        /* <DEDUP_REMOVED lines=12> */
.L_x_1260:
[----:B------:R-:W-:Y:S05]  /*2a9e0*/  BSYNC.RECONVERGENT B3 ;  /* 0x0000000000037941 */ /* 0x000fea0003800200 */
.L_x_1259:
        /* <DEDUP_REMOVED lines=12> */
.L_x_1262:
[----:B------:R-:W-:Y:S05]  /*2aab0*/  BSYNC.RECONVERGENT B3 ;  /* 0x0000000000037941 */ /* 0x000fea0003800200 */
.L_x_1261:
        /* <DEDUP_REMOVED lines=12> */
.L_x_1264:
[----:B------:R-:W-:Y:S05]  /*2ab80*/  BSYNC.RECONVERGENT B3 ;  /* 0x0000000000037941 */ /* 0x000fea0003800200 */
.L_x_1263:
[----:B------:R-:W-:Y:S05]  /*2ab90*/  @P4 BRA `(.L_x_1265) ;  /* 0xfffffff800d84947 */ /* 0x000fea000383ffff */
[----:B------:R-:W-:Y:S05]  /*2aba0*/  BSYNC.RECONVERGENT B2 ;  /* 0x0000000000027941 */ /* 0x000fea0003800200 */
.L_x_1256:
[----:B0-----:R-:W-:Y:S02]  /*2abb0*/  IMAD.MOV.U32 R4, RZ, RZ, R9 ;  /* 0x000000ffff047224 */ /* 0x001fe400078e0009 */
[----:B------:R-:W-:-:S05]  /*2abc0*/  IMAD.MOV.U32 R5, RZ, RZ, R10 ;  /* 0x000000ffff057224 */ /* 0x000fca00078e000a */
[----:B------:R4:W-:Y:S02]  /*2abd0*/  STL.64 [R1+0x1e8], R4 ;  /* 0x0001e80401007387 */ /* 0x0009e40000100a00 */
.L_x_1247:
[----:B------:R-:W-:Y:S05]  /*2abe0*/  BSYNC.RECONVERGENT B1 ;  /* 0x0000000000017941 */ /* 0x000fea0003800200 */
.L_x_1246:
        /* <DEDUP_REMOVED lines=41> */
.L_x_1271:
[----:B------:R-:W-:Y:S05]  /*2ae80*/  BSYNC.RECONVERGENT B3 ;  /* 0x0000000000037941 */ /* 0x000fea0003800200 */
.L_x_1270:
        /* <DEDUP_REMOVED lines=23> */
.L_x_1273:
[----:B------:R-:W-:Y:S05]  /*2b000*/  BSYNC.RECONVERGENT B3 ;  /* 0x0000000000037941 */ /* 0x000fea0003800200 */
.L_x_1272:
        /* <DEDUP_REMOVED lines=22> */
.L_x_1275:
[----:B------:R-:W-:Y:S05]  /*2b170*/  BSYNC.RECONVERGENT B3 ;  /* 0x0000000000037941 */ /* 0x000fea0003800200 */
.L_x_1274:
[----:B------:R-:W-:-:S07]  /*2b180*/  VIADD R15, R11, 0x3 ;  /* 0x000000030b0f7836 */ /* 0x000fce0000000000 */
.L_x_1269:
[----:B------:R-:W-:Y:S05]  /*2b190*/  BSYNC.RECONVERGENT B2 ;  /* 0x0000000000027941 */ /* 0x000fea0003800200 */
.L_x_1268:
[----:B012---:R-:W0:Y:S01]  /*2b1a0*/  LDC.64 R4, c[0x0][0x3b8] ;  /* 0x0000ee00ff047b82 */ /* 0x007e220000000a00 */
[----:B------:R-:W-:-:S05]  /*2b1b0*/  IMAD.IADD R11, R11, 0x1, -R8 ;  /* 0x000000010b0b7824 */ /* 0x000fca00078e0a08 */
[----:B------:R-:W-:Y:S02]  /*2b1c0*/  ISETP.GT.U32.AND P0, PT, R11, -0x4, PT ;  /* 0xfffffffc0b00780c */ /* 0x000fe40003f04070 */
[----:B------:R-:W3:Y:S11]  /*2b1d0*/  LDC.64 R6, c[0x0][0x3a8] ;  /* 0x0000ea00ff067b82 */ /* 0x000ef60000000a00 */
[----:B------:R-:W-:Y:S05]  /*2b1e0*/  @P0 BRA `(.L_x_1267) ;  /* 0x00000004003c0947 */ /* 0x000fea0003800000 */
[----:B------:R-:W-:Y:S01]  /*2b1f0*/  BSSY.RECONVERGENT B2, `(.L_x_1276) ;  /* 0x000004b000027945 */ /* 0x000fe20003800200 */
.L_x_1285:
        /* <DEDUP_REMOVED lines=33> */
.L_x_1278:
[----:B------:R-:W-:Y:S05]  /*2b410*/  BSYNC.RECONVERGENT B3 ;  /* 0x0000000000037941 */ /* 0x000fea0003800200 */
.L_x_1277:
        /* <DEDUP_REMOVED lines=12> */
.L_x_1280:
[----:B------:R-:W-:Y:S05]  /*2b4e0*/  BSYNC.RECONVERGENT B3 ;  /* 0x0000000000037941 */ /* 0x000fea0003800200 */
.L_x_1279:
        /* <DEDUP_REMOVED lines=12> */
.L_x_1282:
[----:B------:R-:W-:Y:S05]  /*2b5b0*/  BSYNC.RECONVERGENT B3 ;  /* 0x0000000000037941 */ /* 0x000fea0003800200 */
.L_x_1281:
        /* <DEDUP_REMOVED lines=12> */
.L_x_1284:
[----:B------:R-:W-:Y:S05]  /*2b680*/  BSYNC.RECONVERGENT B3 ;  /* 0x0000000000037941 */ /* 0x000fea0003800200 */
.L_x_1283:
[----:B------:R-:W-:Y:S05]  /*2b690*/  @P4 BRA `(.L_x_1285) ;  /* 0xfffffff800d84947 */ /* 0x000fea000383ffff */
[----:B------:R-:W-:Y:S05]  /*2b6a0*/  BSYNC.RECONVERGENT B2 ;  /* 0x0000000000027941 */ /* 0x000fea0003800200 */
.L_x_1276:
[----:B0-----:R-:W-:Y:S02]  /*2b6b0*/  IMAD.MOV.U32 R4, RZ, RZ, R9 ;  /* 0x000000ffff047224 */ /* 0x001fe400078e0009 */
[----:B------:R-:W-:-:S05]  /*2b6c0*/  IMAD.MOV.U32 R5, RZ, RZ, R10 ;  /* 0x000000ffff057224 */ /* 0x000fca00078e000a */
[----:B------:R4:W-:Y:S02]  /*2b6d0*/  STL.64 [R1+0x1f0], R4 ;  /* 0x0001f00401007387 */ /* 0x0009e40000100a00 */
.L_x_1267:
[----:B------:R-:W-:Y:S05]  /*2b6e0*/  BSYNC.RECONVERGENT B1 ;  /* 0x0000000000017941 */ /* 0x000fea0003800200 */
.L_x_1266:
[----:B------:R-:W-:-:S13]  /*2b6f0*/  ISETP.NE.AND P0, PT, R23, 0x3f, PT ;  /* 0x0000003f1700780c */ /* 0x000fda0003f05270 */
[----:B------:R-:W-:Y:S05]  /*2b700*/  @!P0 BRA `(.L_x_45) ;  /* 0x0000000800848947 */ /* 0x000fea0003800000 */
[----:B------:R-:W5:Y:S01]  /*2b710*/  LDG.E.CONSTANT R3, desc[UR6][R2.64+0xfc] ;  /* 0x0000fc0602037981 */ /* 0x000f62000c1e9900 */
[----:B---3--:R-:W5:Y:S02]  /*2b720*/  LDC.64 R6, c[0x0][0x3b0] ;  /* 0x0000ec00ff067b82 */ /* 0x008f640000000a00 */
[----:B-----5:R-:W-:-:S05]  /*2b730*/  IMAD.WIDE R6, R3, 0x4, R6 ;  /* 0x0000000403067825 */ /* 0x020fca00078e0206 */
[----:B------:R-:W3:Y:S04]  /*2b740*/  LDG.E.CONSTANT R11, desc[UR6][R6.64] ;  /* 0x00000006060b7981 */ /* 0x000ee8000c1e9900 */
[----:B0---4-:R-:W3:Y:S04]  /*2b750*/  LDG.E.CONSTANT R4, desc[UR6][R6.64+0x4] ;  /* 0x0000040606047981 */ /* 0x011ee8000c1e9900 */
[----:B------:R0:W-:Y:S01]  /*2b760*/  STL.64 [R1+0x1f8], RZ ;  /* 0x0001f8ff01007387 */ /* 0x0001e20000100a00 */
[----:B---3--:R-:W-:-:S13]  /*2b770*/  ISETP.GE.AND P0, PT, R11, R4, PT ;  /* 0x000000040b00720c */ /* 0x008fda0003f06270 */
[----:B0-----:R-:W-:Y:S05]  /*2b780*/  @P0 BRA `(.L_x_45) ;  /* 0x0000000800640947 */ /* 0x001fea0003800000 */
[--C-:B------:R-:W-:Y:S01]  /*2b790*/  IMAD.IADD R2, R4, 0x1, -R11.reuse ;  /* 0x0000000104027824 */ /* 0x100fe200078e0a0b */
[----:B------:R-:W-:Y:S01]  /*2b7a0*/  BSSY.RECONVERGENT B1, `(.L_x_1286) ;  /* 0x0000046000017945 */ /* 0x000fe20003800200 */
[----:B------:R-:W-:-:S03]  /*2b7b0*/  IMAD.MOV.U32 R5, RZ, RZ, R11 ;  /* 0x000000ffff057224 */ /* 0x000fc600078e000b */
[----:B------:R-:W-:Y:S02]  /*2b7c0*/  LOP3.LUT P0, R10, R2, 0x3, RZ, 0xc0, !PT ;  /* 0x00000003020a7812 */ /* 0x000fe4000780c0ff */
[----:B------:R-:W-:-:S11]  /*2b7d0*/  CS2R R2, SRZ ;  /* 0x0000000000027805 */ /* 0x000fd6000001ff00 */
[----:B------:R-:W-:Y:S05]  /*2b7e0*/  @!P0 BRA `(.L_x_1287) ;  /* 0x0000000400048947 */ /* 0x000fea0003800000 */
[----:B------:R-:W0:Y:S02]  /*2b7f0*/  LDC.64 R6, c[0x0][0x3a8] ;  /* 0x0000ea00ff067b82 */ /* 0x000e240000000a00 */
[----:B0-----:R-:W-:-:S05]  /*2b800*/  IMAD.WIDE R6, R11, 0x4, R6 ;  /* 0x000000040b067825 */ /* 0x001fca00078e0206 */
[----:B------:R-:W3:Y:S01]  /*2b810*/  LDG.E.CONSTANT R5, desc[UR6][R6.64] ;  /* 0x0000000606057981 */ /* 0x000ee2000c1e9900 */
[----:B------:R-:W-:Y:S01]  /*2b820*/  BSSY.RECONVERGENT B2, `(.L_x_1288) ;  /* 0x0000011000027945 */ /* 0x000fe20003800200 */
[----:B------:R-:W-:Y:S02]  /*2b830*/  ISETP.NE.AND P1, PT, R10, 0x1, PT ;  /* 0x000000010a00780c */ /* 0x000fe40003f25270 */
[----:B------:R-:W-:Y:S02]  /*2b840*/  CS2R R2, SRZ ;  /* 0x0000000000027805 */ /* 0x000fe4000001ff00 */
[----:B---3--:R-:W-:-:S04]  /*2b850*/  ISETP.GE.AND P0, PT, R5, RZ, PT ;  /* 0x000000ff0500720c */ /* 0x008fc80003f06270 */
[----:B------:R-:W-:-:S04]  /*2b860*/  ISETP.EQ.OR P0, PT, R5, R25, !P0 ;  /* 0x000000190500720c */ /* 0x000fc80004702670 */
[----:B------:R-:W-:-:S13]  /*2b870*/  ISETP.GE.OR P0, PT, R5, R14, P0 ;  /* 0x0000000e0500720c */ /* 0x000fda0000706670 */
[----:B------:R-:W-:Y:S05]  /*2b880*/  @P0 BRA `(.L_x_1289) ;  /* 0x0000000000280947 */ /* 0x000fea0003800000 */
[----:B------:R-:W0:Y:S02]  /*2b890*/  LDC.64 R8, c[0x0][0x3b8] ;  /* 0x0000ee00ff087b82 */ /* 0x000e240000000a00 */
[----:B0-----:R-:W-:-:S06]  /*2b8a0*/  IMAD.WIDE.U32 R8, R5, 0x4, R8 ;  /* 0x0000000405087825 */ /* 0x001fcc00078e0008 */
[----:B------:R-:W3:Y:S02]  /*2b8b0*/  LDG.E.CONSTANT R8, desc[UR6][R8.64] ;  /* 0x0000000608087981 */ /* 0x000ee4000c1e9900 */
[----:B---3--:R-:W-:-:S04]  /*2b8c0*/  ISETP.GE.AND P0, PT, R8, UR4, PT ;  /* 0x0000000408007c0c */ /* 0x008fc8000bf06270 */
[----:B------:R-:W-:-:S13]  /*2b8d0*/  ISETP.LT.OR P0, PT, R8, RZ, P0 ;  /* 0x000000ff0800720c */ /* 0x000fda0000701670 */
[----:B-12---:R-:W-:Y:S01]  /*2b8e0*/  @!P0 IMAD.MOV.U32 R12, RZ, RZ, 0x1 ;  /* 0x00000001ff0c8424 */ /* 0x006fe200078e00ff */
[----:B------:R-:W-:-:S04]  /*2b8f0*/  @!P0 LOP3.LUT R5, R8, 0x3f, RZ, 0xc0, !PT ;  /* 0x0000003f08058812 */ /* 0x000fc800078ec0ff */
[CC--:B------:R-:W-:Y:S02]  /*2b900*/  @!P0 SHF.L.U64.HI R3, R12.reuse, R5.reuse, RZ ;  /* 0x000000050c038219 */ /* 0x0c0fe400000102ff */
[----:B------:R-:W-:-:S05]  /*2b910*/  @!P0 SHF.L.U32 R2, R12, R5, RZ ;  /* 0x000000050c028219 */ /* 0x000fca00000006ff */
[----:B------:R0:W-:Y:S02]  /*2b920*/  @!P0 STL.64 [R1+0x1f8], R2 ;  /* 0x0001f80201008387 */ /* 0x0001e40000100a00 */
.L_x_1289:
[----:B------:R-:W-:Y:S05]  /*2b930*/  BSYNC.RECONVERGENT B2 ;  /* 0x0000000000027941 */ /* 0x000fea0003800200 */
.L_x_1288:
[----:B------:R-:W-:Y:S01]  /*2b940*/  VIADD R5, R11, 0x1 ;  /* 0x000000010b057836 */ /* 0x000fe20000000000 */
[----:B------:R-:W-:Y:S06]  /*2b950*/  @!P1 BRA `(.L_x_1287) ;  /* 0x0000000000a89947 */ /* 0x000fec0003800000 */
[----:B------:R-:W3:Y:S01]  /*2b960*/  LDG.E.CONSTANT R5, desc[UR6][R6.64+0x4] ;  /* 0x0000040606057981 */ /* 0x000ee2000c1e9900 */
[----:B------:R-:W-:Y:S01]  /*2b970*/  BSSY.RECONVERGENT B2, `(.L_x_1290) ;  /* 0x0000012000027945 */ /* 0x000fe20003800200 */
[----:B------:R-:W-:Y:S02]  /*2b980*/  ISETP.NE.AND P1, PT, R10, 0x2, PT ;  /* 0x000000020a00780c */ /* 0x000fe40003f25270 */
[----:B---3--:R-:W-:-:S04]  /*2b990*/  ISETP.GE.AND P0, PT, R5, RZ, PT ;  /* 0x000000ff0500720c */ /* 0x008fc80003f06270 */
[----:B------:R-:W-:-:S04]  /*2b9a0*/  ISETP.EQ.OR P0, PT, R5, R25, !P0 ;  /* 0x000000190500720c */ /* 0x000fc80004702670 */
[----:B------:R-:W-:-:S13]  /*2b9b0*/  ISETP.GE.OR P0, PT, R5, R14, P0 ;  /* 0x0000000e0500720c */ /* 0x000fda0000706670 */
[----:B------:R-:W-:Y:S05]  /*2b9c0*/  @P0 BRA `(.L_x_1291) ;  /* 0x0000000000300947 */ /* 0x000fea0003800000 */
[----:B------:R-:W3:Y:S02]  /*2b9d0*/  LDC.64 R8, c[0x0][0x3b8] ;  /* 0x0000ee00ff087b82 */ /* 0x000ee40000000a00 */
[----:B---3--:R-:W-:-:S06]  /*2b9e0*/  IMAD.WIDE.U32 R8, R5, 0x4, R8 ;  /* 0x0000000405087825 */ /* 0x008fcc00078e0008 */
[----:B------:R-:W3:Y:S02]  /*2b9f0*/  LDG.E.CONSTANT R8, desc[UR6][R8.64] ;  /* 0x0000000608087981 */ /* 0x000ee4000c1e9900 */
[----:B---3--:R-:W-:-:S04]  /*2ba00*/  ISETP.GE.AND P0, PT, R8, UR4, PT ;  /* 0x0000000408007c0c */ /* 0x008fc8000bf06270 */
[----:B------:R-:W-:-:S13]  /*2ba10*/  ISETP.LT.OR P0, PT, R8, RZ, P0 ;  /* 0x000000ff0800720c */ /* 0x000fda0000701670 */
[----:B------:R-:W-:Y:S01]  /*2ba20*/  @!P0 IMAD.MOV.U32 R10, RZ, RZ, 0x1 ;  /* 0x00000001ff0a8424 */ /* 0x000fe200078e00ff */
[----:B------:R-:W-:-:S04]  /*2ba30*/  @!P0 LOP3.LUT R5, R8, 0x3f, RZ, 0xc0, !PT ;  /* 0x0000003f08058812 */ /* 0x000fc800078ec0ff */
[CC--:B-12---:R-:W-:Y:S02]  /*2ba40*/  @!P0 SHF.L.U32 R13, R10.reuse, R5.reuse, RZ ;  /* 0x000000050a0d8219 */ /* 0x0c6fe400000006ff */
[----:B------:R-:W-:Y:S02]  /*2ba50*/  @!P0 SHF.L.U64.HI R10, R10, R5, RZ ;  /* 0x000000050a0a8219 */ /* 0x000fe400000102ff */
[----:B0-----:R-:W-:Y:S02]  /*2ba60*/  @!P0 LOP3.LUT R2, R2, R13, RZ, 0xfc, !PT ;  /* 0x0000000d02028212 */ /* 0x001fe400078efcff */
[----:B------:R-:W-:-:S05]  /*2ba70*/  @!P0 LOP3.LUT R3, R3, R10, RZ, 0xfc, !PT ;  /* 0x0000000a03038212 */ /* 0x000fca00078efcff */
[----:B------:R3:W-:Y:S02]  /*2ba80*/  @!P0 STL.64 [R1+0x1f8], R2 ;  /* 0x0001f80201008387 */ /* 0x0007e40000100a00 */
.L_x_1291:
[----:B------:R-:W-:Y:S05]  /*2ba90*/  BSYNC.RECONVERGENT B2 ;  /* 0x0000000000027941 */ /* 0x000fea0003800200 */
.L_x_1290:
[----:B------:R-:W-:Y:S01]  /*2baa0*/  VIADD R5, R11, 0x2 ;  /* 0x000000020b057836 */ /* 0x000fe20000000000 */
[----:B------:R-:W-:Y:S06]  /*2bab0*/  @!P1 BRA `(.L_x_1287) ;  /* 0x0000000000509947 */ /* 0x000fec0003800000 */
[----:B------:R-:W4:Y:S01]  /*2bac0*/  LDG.E.CONSTANT R5, desc[UR6][R6.64+0x8] ;  /* 0x0000080606057981 */ /* 0x000f22000c1e9900 */
[----:B------:R-:W-:Y:S01]  /*2bad0*/  BSSY.RECONVERGENT B2, `(.L_x_1292) ;  /* 0x0000011000027945 */ /* 0x000fe20003800200 */
[----:B----4-:R-:W-:-:S04]  /*2bae0*/  ISETP.GE.AND P0, PT, R5, RZ, PT ;  /* 0x000000ff0500720c */ /* 0x010fc80003f06270 */
[----:B------:R-:W-:-:S04]  /*2baf0*/  ISETP.EQ.OR P0, PT, R5, R25, !P0 ;  /* 0x000000190500720c */ /* 0x000fc80004702670 */
[----:B------:R-:W-:-:S13]  /*2bb00*/  ISETP.GE.OR P0, PT, R5, R14, P0 ;  /* 0x0000000e0500720c */ /* 0x000fda0000706670 */
[----:B------:R-:W-:Y:S05]  /*2bb10*/  @P0 BRA `(.L_x_1293) ;  /* 0x0000000000300947 */ /* 0x000fea0003800000 */
[----:B------:R-:W4:Y:S02]  /*2bb20*/  LDC.64 R6, c[0x0][0x3b8] ;  /* 0x0000ee00ff067b82 */ /* 0x000f240000000a00 */
[----:B----4-:R-:W-:-:S06]  /*2bb30*/  IMAD.WIDE.U32 R6, R5, 0x4, R6 ;  /* 0x0000000405067825 */ /* 0x010fcc00078e0006 */
[----:B------:R-:W4:Y:S02]  /*2bb40*/  LDG.E.CONSTANT R6, desc[UR6][R6.64] ;  /* 0x0000000606067981 */ /* 0x000f24000c1e9900 */
[----:B----4-:R-:W-:-:S04]  /*2bb50*/  ISETP.GE.AND P0, PT, R6, UR4, PT ;  /* 0x0000000406007c0c */ /* 0x010fc8000bf06270 */
[----:B------:R-:W-:-:S13]  /*2bb60*/  ISETP.LT.OR P0, PT, R6, RZ, P0 ;  /* 0x000000ff0600720c */ /* 0x000fda0000701670 */
[----:B------:R-:W-:Y:S01]  /*2bb70*/  @!P0 IMAD.MOV.U32 R8, RZ, RZ, 0x1 ;  /* 0x00000001ff088424 */ /* 0x000fe200078e00ff */
[----:B------:R-:W-:-:S04]  /*2bb80*/  @!P0 LOP3.LUT R5, R6, 0x3f, RZ, 0xc0, !PT ;  /* 0x0000003f06058812 */ /* 0x000fc800078ec0ff */
[CC--:B------:R-:W-:Y:S02]  /*2bb90*/  @!P0 SHF.L.U32 R9, R8.reuse, R5.reuse, RZ ;  /* 0x0000000508098219 */ /* 0x0c0fe400000006ff */
[----:B------:R-:W-:Y:S02]  /*2bba0*/  @!P0 SHF.L.U64.HI R8, R8, R5, RZ ;  /* 0x0000000508088219 */ /* 0x000fe400000102ff */
[----:B0--3--:R-:W-:Y:S02]  /*2bbb0*/  @!P0 LOP3.LUT R2, R2, R9, RZ, 0xfc, !PT ;  /* 0x0000000902028212 */ /* 0x009fe400078efcff */
[----:B------:R-:W-:-:S05]  /*2bbc0*/  @!P0 LOP3.LUT R3, R3, R8, RZ, 0xfc, !PT ;  /* 0x0000000803038212 */ /* 0x000fca00078efcff */
[----:B------:R4:W-:Y:S02]  /*2bbd0*/  @!P0 STL.64 [R1+0x1f8], R2 ;  /* 0x0001f80201008387 */ /* 0x0009e40000100a00 */
.L_x_1293:
[----:B------:R-:W-:Y:S05]  /*2bbe0*/  BSYNC.RECONVERGENT B2 ;  /* 0x0000000000027941 */ /* 0x000fea0003800200 */
.L_x_1292:
[----:B------:R-:W-:-:S07]  /*2bbf0*/  VIADD R5, R11, 0x3 ;  /* 0x000000030b057836 */ /* 0x000fce0000000000 */
.L_x_1287:
[----:B------:R-:W-:Y:S05]  /*2bc00*/  BSYNC.RECONVERGENT B1 ;  /* 0x0000000000017941 */ /* 0x000fea0003800200 */
.L_x_1286:
[----:B-12---:R-:W1:Y:S01]  /*2bc10*/  LDC R12, c[0x0][0x388] ;  /* 0x0000e200ff0c7b82 */ /* 0x006e620000000800 */
[----:B------:R-:W-:-:S05]  /*2bc20*/  IMAD.IADD R10, R11, 0x1, -R4 ;  /* 0x000000010b0a7824 */ /* 0x000fca00078e0a04 */
[----:B------:R-:W-:Y:S02]  /*2bc30*/  ISETP.GT.U32.AND P0, PT, R10, -0x4, PT ;  /* 0xfffffffc0a00780c */ /* 0x000fe40003f04070 */
[----:B------:R-:W2:Y:S08]  /*2bc40*/  LDC.64 R6, c[0x0][0x3b8] ;  /* 0x0000ee00ff067b82 */ /* 0x000eb00000000a00 */
[----:B------:R-:W0:Y:S03]  /*2bc50*/  LDC.64 R8, c[0x0][0x3a8] ;  /* 0x0000ea00ff087b82 */ /* 0x000e260000000a00 */
[----:B------:R-:W-:Y:S05]  /*2bc60*/  @P0 BRA `(.L_x_45) ;  /* 0x00000004002c0947 */ /* 0x000fea0003800000 */
[----:B------:R-:W-:Y:S01]  /*2bc70*/  BSSY.RECONVERGENT B1, `(.L_x_1294) ;  /* 0x0000049000017945 */ /* 0x000fe20003800200 */
.L_x_1303:
[----:B0-----:R-:W-:-:S05]  /*2bc80*/  IMAD.WIDE R10, R5, 0x4, R8 ;  /* 0x00000004050a7825 */ /* 0x001fca00078e0208 */
[----:B------:R-:W5:Y:S04]  /*2bc90*/  LDG.E.CONSTANT R19, desc[UR6][R10.64] ;  /* 0x000000060a137981 */ /* 0x000f68000c1e9900 */
[----:B------:R-:W3:Y:S04]  /*2bca0*/  LDG.E.CONSTANT R21, desc[UR6][R10.64+0x4] ;  /* 0x000004060a157981 */ /* 0x000ee8000c1e9900 */
[----:B------:R-:W4:Y:S04]  /*2bcb0*/  LDG.E.CONSTANT R15, desc[UR6][R10.64+0x8] ;  /* 0x000008060a0f7981 */ /* 0x000f28000c1e9900 */
[----:B------:R-:W2:Y:S01]  /*2bcc0*/  LDG.E.CONSTANT R13, desc[UR6][R10.64+0xc] ;  /* 0x00000c060a0d7981 */ /* 0x000ea2000c1e9900 */
[----:B------:R-:W-:Y:S01]  /*2bcd0*/  VIADD R5, R5, 0x4 ;  /* 0x0000000405057836 */ /* 0x000fe20000000000 */
[----:B------:R-:W-:Y:S04]  /*2bce0*/  BSSY.RECONVERGENT B2, `(.L_x_1295) ;  /* 0x0000019000027945 */ /* 0x000fe80003800200 */
[----:B------:R-:W-:-:S02]  /*2bcf0*/  ISETP.NE.AND P4, PT, R5, R4, PT ;  /* 0x000000040500720c */ /* 0x000fc40003f85270 */
[----:B-----5:R-:W-:-:S04]  /*2bd00*/  ISETP.GE.AND P3, PT, R19, RZ, PT ;  /* 0x000000ff1300720c */ /* 0x020fc80003f66270 */
[-C--:B------:R-:W-:Y:S02]  /*2bd10*/  ISETP.EQ.OR P3, PT, R19, R25.reuse, !P3 ;  /* 0x000000191300720c */ /* 0x080fe40005f62670 */
[----:B---3--:R-:W-:Y:S02]  /*2bd20*/  ISETP.GE.AND P0, PT, R21, RZ, PT ;  /* 0x000000ff1500720c */ /* 0x008fe40003f06270 */
[----:B-1----:R-:W-:Y:S02]  /*2bd30*/  ISETP.GE.OR P3, PT, R19, R12, P3 ;  /* 0x0000000c1300720c */ /* 0x002fe40001f66670 */
[----:B----4-:R-:W-:Y:S02]  /*2bd40*/  ISETP.GE.AND P1, PT, R15, RZ, PT ;  /* 0x000000ff0f00720c */ /* 0x010fe40003f26270 */
[----:B--2---:R-:W-:Y:S02]  /*2bd50*/  ISETP.GE.AND P2, PT, R13, RZ, PT ;  /* 0x000000ff0d00720c */ /* 0x004fe40003f46270 */
        /* <DEDUP_REMOVED lines=17> */
.L_x_1296:
[----:B------:R-:W-:Y:S05]  /*2be70*/  BSYNC.RECONVERGENT B2 ;  /* 0x0000000000027941 */ /* 0x000fea0003800200 */
.L_x_1295:
        /* <DEDUP_REMOVED lines=12> */
.L_x_1298:
[----:B------:R-:W-:Y:S05]  /*2bf40*/  BSYNC.RECONVERGENT B2 ;  /* 0x0000000000027941 */ /* 0x000fea0003800200 */
.L_x_1297:
        /* <DEDUP_REMOVED lines=12> */
.L_x_1300:
[----:B------:R-:W-:Y:S05]  /*2c010*/  BSYNC.RECONVERGENT B2 ;  /* 0x0000000000027941 */ /* 0x000fea0003800200 */
.L_x_1299:
        /* <DEDUP_REMOVED lines=12> */
.L_x_1302:
[----:B------:R-:W-:Y:S05]  /*2c0e0*/  BSYNC.RECONVERGENT B2 ;  /* 0x0000000000027941 */ /* 0x000fea0003800200 */
.L_x_1301:
[----:B------:R-:W-:Y:S05]  /*2c0f0*/  @P4 BRA `(.L_x_1303) ;  /* 0xfffffff800e04947 */ /* 0x000fea000383ffff */
[----:B------:R-:W-:Y:S05]  /*2c100*/  BSYNC.RECONVERGENT B1 ;  /* 0x0000000000017941 */ /* 0x000fea0003800200 */
.L_x_1294:
[----:B------:R0:W-:Y:S02]  /*2c110*/  STL.64 [R1+0x1f8], R2 ;  /* 0x0001f80201007387 */ /* 0x0001e40000100a00 */
.L_x_45:
[----:B0-----:R-:W-:Y:S05]  /*2c120*/  BSYNC.RECONVERGENT B0 ;  /* 0x0000000000007941 */ /* 0x001fea0003800200 */
.L_x_44:
[----:B------:R-:W-:Y:S01]  /*2c130*/  ISETP.GE.U32.AND P0, PT, R23, 0x4, PT ;  /* 0x000000041700780c */ /* 0x000fe20003f06070 */
[----:B---34-:R-:W-:Y:S01]  /*2c140*/  IMAD.MOV.U32 R4, RZ, RZ, 0x1 ;  /* 0x00000001ff047424 */ /* 0x018fe200078e00ff */
[----:B-12---:R-:W-:Y:S01]  /*2c150*/  LOP3.LUT R13, R24, 0x3f, RZ, 0xc0, !PT ;  /* 0x0000003f180d7812 */ /* 0x006fe200078ec0ff */
[----:B------:R-:W-:Y:S01]  /*2c160*/  BSSY.RECONVERGENT B0, `(.L_x_1304) ;  /* 0x0000026000007945 */ /* 0x000fe20003800200 */
[----:B------:R-:W-:Y:S01]  /*2c170*/  LOP3.LUT R2, R17, 0x3, RZ, 0xc0, !PT ;  /* 0x0000000311027812 */ /* 0x000fe200078ec0ff */
[----:B------:R-:W-:Y:S01]  /*2c180*/  IMAD.MOV.U32 R15, RZ, RZ, RZ ;  /* 0x000000ffff0f7224 */ /* 0x000fe200078e00ff */
[-C--:B------:R-:W-:Y:S01]  /*2c190*/  SHF.L.U64.HI R3, R4, R13.reuse, RZ ;  /* 0x0000000d04037219 */ /* 0x080fe200000102ff */
[----:B------:R-:W-:Y:S01]  /*2c1a0*/  IMAD.MOV.U32 R22, RZ, RZ, RZ ;  /* 0x000000ffff167224 */ /* 0x000fe200078e00ff */
[----:B------:R-:W-:Y:S02]  /*2c1b0*/  ISETP.NE.AND P1, PT, R2, RZ, PT ;  /* 0x000000ff0200720c */ /* 0x000fe40003f25270 */
[----:B------:R-:W-:-:S03]  /*2c1c0*/  SHF.L.U32 R13, R4, R13, RZ ;  /* 0x0000000d040d7219 */ /* 0x000fc600000006ff */
[----:B------:R-:W-:Y:S08]  /*2c1d0*/  @!P0 BRA `(.L_x_1305) ;  /* 0x0000000000788947 */ /* 0x000ff00003800000 */
[----:B------:R-:W-:Y:S01]  /*2c1e0*/  LOP3.LUT R15, R17, 0x7c, RZ, 0xc0, !PT ;  /* 0x0000007c110f7812 */ /* 0x000fe200078ec0ff */
[----:B------:R-:W-:Y:S02]  /*2c1f0*/  IMAD.MOV.U32 R12, RZ, RZ, RZ ;  /* 0x000000ffff0c7224 */ /* 0x000fe400078e00ff */
[----:B------:R-:W-:-:S07]  /*2c200*/  IMAD.MOV.U32 R22, RZ, RZ, RZ ;  /* 0x000000ffff167224 */ /* 0x000fce00078e00ff */
.L_x_1306:
[----:B------:R-:W-:-:S05]  /*2c210*/  IMAD R14, R12, 0x8, R0 ;  /* 0x000000080c0e7824 */ /* 0x000fca00078e0200 */
[----:B------:R-:W2:Y:S04]  /*2c220*/  LDL.128 R4, [R14] ;  /* 0x000000000e047983 */ /* 0x000ea80000100c00 */
[----:B------:R-:W3:Y:S01]  /*2c230*/  LDL.128 R8, [R14+0x10] ;  /* 0x000010000e087983 */ /* 0x000ee20000100c00 */
[----:B------:R-:W-:-:S05]  /*2c240*/  VIADD R12, R12, 0x4 ;  /* 0x000000040c0c7836 */ /* 0x000fca0000000000 */
[----:B------:R-:W-:Y:S02]  /*2c250*/  ISETP.NE.AND P0, PT, R12, R15, PT ;  /* 0x0000000f0c00720c */ /* 0x000fe40003f05270 */
[----:B--2---:R-:W-:Y:S02]  /*2c260*/  LOP3.LUT R19, R4, R13, RZ, 0xfc, !PT ;  /* 0x0000000d04137212 */ /* 0x004fe400078efcff */
[----:B------:R-:W-:Y:S02]  /*2c270*/  LOP3.LUT R5, R5, R3, RZ, 0xfc, !PT ;  /* 0x0000000305057212 */ /* 0x000fe400078efcff */
[----:B------:R-:W-:Y:S02]  /*2c280*/  LOP3.LUT R4, R6, R13, RZ, 0xfc, !PT ;  /* 0x0000000d06047212 */ /* 0x000fe400078efcff */
[----:B------:R-:W-:Y:S01]  /*2c290*/  LOP3.LUT R7, R7, R3, RZ, 0xfc, !PT ;  /* 0x0000000307077212 */ /* 0x000fe200078efcff */
[----:B------:R-:W-:Y:S01]  /*2c2a0*/  POPC R19, R19 ;  /* 0x0000001300137309 */ /* 0x000fe20000000000 */
[----:B---3--:R-:W-:-:S02]  /*2c2b0*/  LOP3.LUT R6, R8, R13, RZ, 0xfc, !PT ;  /* 0x0000000d08067212 */ /* 0x008fc400078efcff */
[----:B------:R-:W-:Y:S02]  /*2c2c0*/  LOP3.LUT R8, R9, R3, RZ, 0xfc, !PT ;  /* 0x0000000309087212 */ /* 0x000fe400078efcff */
[----:B------:R-:W-:Y:S02]  /*2c2d0*/  LOP3.LUT R10, R10, R13, RZ, 0xfc, !PT ;  /* 0x0000000d0a0a7212 */ /* 0x000fe400078efcff */
[----:B------:R-:W-:Y:S01]  /*2c2e0*/  LOP3.LUT R9, R11, R3, RZ, 0xfc, !PT ;  /* 0x000000030b097212 */ /* 0x000fe200078efcff */
[----:B------:R-:W0:Y:S08]  /*2c2f0*/  POPC R5, R5 ;  /* 0x0000000500057309 */ /* 0x000e300000000000 */
[----:B------:R-:W-:Y:S01]  /*2c300*/  POPC R4, R4 ;  /* 0x0000000400047309 */ /* 0x000fe20000000000 */
[----:B0-----:R-:W-:-:S07]  /*2c310*/  IADD3 R5, PT, PT, R22, R19, R5 ;  /* 0x0000001316057210 */ /* 0x001fce0007ffe005 */
[----:B------:R-:W0:Y:S08]  /*2c320*/  POPC R7, R7 ;  /* 0x0000000700077309 */ /* 0x000e300000000000 */
[----:B------:R-:W-:Y:S01]  /*2c330*/  POPC R6, R6 ;  /* 0x0000000600067309 */ /* 0x000fe20000000000 */
[----:B0-----:R-:W-:-:S07]  /*2c340*/  IADD3 R5, PT, PT, R5, R4, R7 ;  /* 0x0000000405057210 */ /* 0x001fce0007ffe007 */
[----:B------:R-:W0:Y:S08]  /*2c350*/  POPC R8, R8 ;  /* 0x0000000800087309 */ /* 0x000e300000000000 */
[----:B------:R-:W-:Y:S01]  /*2c360*/  POPC R10, R10 ;  /* 0x0000000a000a7309 */ /* 0x000fe20000000000 */
[----:B0-----:R-:W-:-:S07]  /*2c370*/  IADD3 R5, PT, PT, R5, R6, R8 ;  /* 0x0000000605057210 */ /* 0x001fce0007ffe008 */
[----:B------:R-:W0:Y:S02]  /*2c380*/  POPC R9, R9 ;  /* 0x0000000900097309 */ /* 0x000e240000000000 */
[----:B0-----:R-:W-:-:S05]  /*2c390*/  IADD3 R5, PT, PT, R5, R10, R9 ;  /* 0x0000000a05057210 */ /* 0x001fca0007ffe009 */
[----:B------:R-:W-:Y:S01]  /*2c3a0*/  VIADD R22, R5, 0xfffffffc ;  /* 0xfffffffc05167836 */ /* 0x000fe20000000000 */
[----:B------:R-:W-:Y:S06]  /*2c3b0*/  @P0 BRA `(.L_x_1306) ;  /* 0xfffffffc00940947 */ /* 0x000fec000383ffff */
.L_x_1305:
[----:B------:R-:W-:Y:S05]  /*2c3c0*/  BSYNC.RECONVERGENT B0 ;  /* 0x0000000000007941 */ /* 0x000fea0003800200 */
.L_x_1304:
[----:B------:R-:W-:Y:S04]  /*2c3d0*/  BSSY.RECONVERGENT B0, `(.L_x_1307) ;  /* 0x000000f000007945 */ /* 0x000fe80003800200 */
[----:B------:R-:W-:Y:S05]  /*2c3e0*/  @!P1 BRA `(.L_x_1308) ;  /* 0x0000000000349947 */ /* 0x000fea0003800000 */
[----:B------:R-:W-:-:S07]  /*2c3f0*/  IMAD.MOV.U32 R7, RZ, RZ, RZ ;  /* 0x000000ffff077224 */ /* 0x000fce00078e00ff */
.L_x_1309:
[----:B------:R-:W-:-:S06]  /*2c400*/  IMAD R4, R15, 0x8, R0 ;  /* 0x000000080f047824 */ /* 0x000fcc00078e0200 */
[----:B------:R-:W2:Y:S01]  /*2c410*/  LDL.64 R4, [R4] ;  /* 0x0000000004047983 */ /* 0x000ea20000100a00 */
[----:B------:R-:W-:Y:S02]  /*2c420*/  VIADD R7, R7, 0x1 ;  /* 0x0000000107077836 */ /* 0x000fe40000000000 */
[----:B------:R-:W-:-:S03]  /*2c430*/  VIADD R15, R15, 0x1 ;  /* 0x000000010f0f7836 */ /* 0x000fc60000000000 */
[----:B------:R-:W-:Y:S02]  /*2c440*/  ISETP.NE.AND P0, PT, R7, R2, PT ;  /* 0x000000020700720c */ /* 0x000fe40003f05270 */
[----:B--2---:R-:W-:Y:S02]  /*2c450*/  LOP3.LUT R9, R4, R13, RZ, 0xfc, !PT ;  /* 0x0000000d04097212 */ /* 0x004fe400078efcff */
[----:B------:R-:W-:-:S04]  /*2c460*/  LOP3.LUT R6, R5, R3, RZ, 0xfc, !PT ;  /* 0x0000000305067212 */ /* 0x000fc800078efcff */
[----:B------:R-:W-:Y:S08]  /*2c470*/  POPC R9, R9 ;  /* 0x0000000900097309 */ /* 0x000ff00000000000 */
[----:B------:R-:W0:Y:S02]  /*2c480*/  POPC R5, R6 ;  /* 0x0000000600057309 */ /* 0x000e240000000000 */
[----:B0-----:R-:W-:-:S05]  /*2c490*/  IADD3 R5, PT, PT, R22, R9, R5 ;  /* 0x0000000916057210 */ /* 0x001fca0007ffe005 */
[----:B------:R-:W-:Y:S01]  /*2c4a0*/  VIADD R22, R5, 0xffffffff ;  /* 0xffffffff05167836 */ /* 0x000fe20000000000 */
[----:B------:R-:W-:Y:S06]  /*2c4b0*/  @P0 BRA `(.L_x_1309) ;  /* 0xfffffffc00d00947 */ /* 0x000fec000383ffff */
.L_x_1308:
[----:B------:R-:W-:Y:S05]  /*2c4c0*/  BSYNC.RECONVERGENT B0 ;  /* 0x0000000000007941 */ /* 0x000fea0003800200 */
.L_x_1307:
[----:B------:R-:W0:Y:S01]  /*2c4d0*/  LDCU UR4, c[0x0][0x38c] ;  /* 0x00007180ff0477ac */ /* 0x000e220008000800 */
[----:B------:R-:W-:Y:S02]  /*2c4e0*/  IMAD.MOV.U32 R20, RZ, RZ, RZ ;  /* 0x000000ffff147224 */ /* 0x000fe400078e00ff */
[----:B------:R-:W-:Y:S02]  /*2c4f0*/  IMAD.MOV.U32 R21, RZ, RZ, R24 ;  /* 0x000000ffff157224 */ /* 0x000fe400078e0018 */
[----:B0-----:R-:W-:-:S05]  /*2c500*/  IMAD.U32 R5, RZ, RZ, UR4 ;  /* 0x00000004ff057e24 */ /* 0x001fca000f8e00ff */
[----:B------:R-:W-:-:S13]  /*2c510*/  ISETP.GE.AND P0, PT, R5, 0x1, PT ;  /* 0x000000010500780c */ /* 0x000fda0003f06270 */
[----:B------:R-:W-:Y:S05]  /*2c520*/  @!P0 BRA `(.L_x_1310) ;  /* 0x0000000800f88947 */ /* 0x000fea0003800000 */
[----:B------:R-:W0:Y:S01]  /*2c530*/  LDC.64 R2, c[0x0][0x3c0] ;  /* 0x0000f000ff027b82 */ /* 0x000e220000000a00 */
[----:B------:R-:W1:Y:S07]  /*2c540*/  LDCU UR4, c[0x0][0x3e8] ;  /* 0x00007d00ff0477ac */ /* 0x000e6e0008000800 */
[----:B------:R-:W2:Y:S01]  /*2c550*/  LDC R0, c[0x0][0x394] ;  /* 0x0000e500ff007b82 */ /* 0x000ea20000000800 */
[----:B0-----:R-:W-:-:S05]  /*2c560*/  IMAD.WIDE.U32 R2, R24, 0x4, R2 ;  /* 0x0000000418027825 */ /* 0x001fca00078e0002 */
[----:B------:R0:W5:Y:S01]  /*2c570*/  LDG.E.CONSTANT R4, desc[UR6][R2.64] ;  /* 0x0000000602047981 */ /* 0x000162000c1e9900 */
[----:B------:R-:W-:Y:S01]  /*2c580*/  IMAD.MOV.U32 R16, RZ, RZ, 0x2 ;  /* 0x00000002ff107424 */ /* 0x000fe200078e00ff */
[----:B------:R-:W-:Y:S01]  /*2c590*/  LOP3.LUT R18, R17, 0x7, RZ, 0xc0, !PT ;  /* 0x0000000711127812 */ /* 0x000fe200078ec0ff */
[----:B------:R-:W-:Y:S01]  /*2c5a0*/  VIADD R7, R1, 0x20 ;  /* 0x0000002001077836 */ /* 0x000fe20000000000 */
[----:B--2---:R-:W-:Y:S01]  /*2c5b0*/  ISETP.GE.AND P0, PT, R0, 0xc350, PT ;  /* 0x0000c3500000780c */ /* 0x004fe20003f06270 */
[----:B------:R-:W-:Y:S01]  /*2c5c0*/  IMAD.MOV.U32 R21, RZ, RZ, R24 ;  /* 0x000000ffff157224 */ /* 0x000fe200078e0018 */
[----:B------:R-:W-:Y:S01]  /*2c5d0*/  LOP3.LUT R17, R17, 0x78, RZ, 0xc0, !PT ;  /* 0x0000007811117812 */ /* 0x000fe200078ec0ff */
[----:B------:R-:W-:Y:S01]  /*2c5e0*/  IMAD.MOV.U32 R20, RZ, RZ, RZ ;  /* 0x000000ffff147224 */ /* 0x000fe200078e00ff */
[----:B------:R-:W-:Y:S01]  /*2c5f0*/  SEL R16, R16, 0x4, !P0 ;  /* 0x0000000410107807 */ /* 0x000fe20004000000 */
[----:B-1----:R-:W-:Y:S01]  /*2c600*/  VIADD R19, R25, UR4 ;  /* 0x0000000419137c36 */ /* 0x002fe20008000000 */
[----:B0-----:R-:W-:-:S07]  /*2c610*/  UMOV UR4, URZ ;  /* 0x000000ff00047c82 */ /* 0x001fce0008000000 */
.L_x_1319:
[----:B------:R-:W0:Y:S01]  /*2c620*/  LDC R5, c[0x0][0x38c] ;  /* 0x0000e300ff057b82 */ /* 0x000e220000000800 */
[----:B------:R-:W-:Y:S01]  /*2c630*/  VIADD R6, R19, UR4 ;  /* 0x0000000413067c36 */ /* 0x000fe20008000000 */
[----:B------:R-:W-:Y:S01]  /*2c640*/  UIADD3 UR4, UPT, UPT, UR4, 0x1, URZ ;  /* 0x0000000104047890 */ /* 0x000fe2000fffe0ff */
[----:B------:R-:W-:Y:S03]  /*2c650*/  BSSY.RECONVERGENT B0, `(.L_x_1311) ;  /* 0x00000aa000007945 */ /* 0x000fe60003800200 */
[----:B------:R-:W-:Y:S02]  /*2c660*/  IABS R10, R6 ;  /* 0x00000006000a7213 */ /* 0x000fe40000000000 */
[----:B------:R-:W-:Y:S02]  /*2c670*/  ISETP.GE.AND P2, PT, R6, RZ, PT ;  /* 0x000000ff0600720c */ /* 0x000fe40003f46270 */
[----:B0-----:R-:W-:-:S04]  /*2c680*/  IABS R0, R5 ;  /* 0x0000000500007213 */ /* 0x001fc80000000000 */
[----:B------:R-:W0:Y:S08]  /*2c690*/  I2F.RP R8, R0 ;  /* 0x0000000000087306 */ /* 0x000e300000209400 */
[----:B0-----:R-:W0:Y:S02]  /*2c6a0*/  MUFU.RCP R8, R8 ;  /* 0x0000000800087308 */ /* 0x001e240000001000 */
[----:B0-----:R-:W-:-:S06]  /*2c6b0*/  VIADD R2, R8, 0xffffffe ;  /* 0x0ffffffe08027836 */ /* 0x001fcc0000000000 */
[----:B------:R0:W1:Y:S02]  /*2c6c0*/  F2I.FTZ.U32.TRUNC.NTZ R3, R2 ;  /* 0x0000000200037305 */ /* 0x000064000021f000 */
[----:B0-----:R-:W-:Y:S02]  /*2c6d0*/  IMAD.MOV.U32 R2, RZ, RZ, RZ ;  /* 0x000000ffff027224 */ /* 0x001fe400078e00ff */
[----:B-1----:R-:W-:-:S04]  /*2c6e0*/  IMAD.MOV R9, RZ, RZ, -R3 ;  /* 0x000000ffff097224 */ /* 0x002fc800078e0a03 */
[----:B------:R-:W-:-:S04]  /*2c6f0*/  IMAD R9, R9, R0, RZ ;  /* 0x0000000009097224 */ /* 0x000fc800078e02ff */
[----:B------:R-:W-:-:S04]  /*2c700*/  IMAD.HI.U32 R3, R3, R9, R2 ;  /* 0x0000000903037227 */ /* 0x000fc800078e0002 */
[----:B------:R-:W-:-:S04]  /*2c710*/  IMAD.MOV.U32 R9, RZ, RZ, R10 ;  /* 0x000000ffff097224 */ /* 0x000fc800078e000a */
[----:B------:R-:W-:-:S04]  /*2c720*/  IMAD.HI.U32 R3, R3, R9, RZ ;  /* 0x0000000903037227 */ /* 0x000fc800078e00ff */
[----:B------:R-:W-:-:S04]  /*2c730*/  IMAD.MOV R3, RZ, RZ, -R3 ;  /* 0x000000ffff037224 */ /* 0x000fc800078e0a03 */
[----:B------:R-:W-:-:S05]  /*2c740*/  IMAD R3, R0, R3, R9 ;  /* 0x0000000300037224 */ /* 0x000fca00078e0209 */
[----:B------:R-:W-:-:S13]  /*2c750*/  ISETP.GT.U32.AND P0, PT, R0, R3, PT ;  /* 0x000000030000720c */ /* 0x000fda0003f04070 */
[----:B------:R-:W-:Y:S01]  /*2c760*/  @!P0 IMAD.IADD R3, R3, 0x1, -R0 ;  /* 0x0000000103038824 */ /* 0x000fe200078e0a00 */
[----:B------:R-:W-:-:S04]  /*2c770*/  ISETP.NE.AND P0, PT, R5, RZ, PT ;  /* 0x000000ff0500720c */ /* 0x000fc80003f05270 */
[----:B------:R-:W-:-:S13]  /*2c780*/  ISETP.GT.U32.AND P1, PT, R0, R3, PT ;  /* 0x000000030000720c */ /* 0x000fda0003f24070 */
[----:B------:R-:W-:Y:S01]  /*2c790*/  @!P1 IMAD.IADD R3, R3, 0x1, -R0 ;  /* 0x0000000103039824 */ /* 0x000fe200078e0a00 */
[----:B------:R-:W-:-:S03]  /*2c7a0*/  ISETP.NE.AND P1, PT, R5, UR4, PT ;  /* 0x0000000405007c0c */ /* 0x000fc6000bf25270 */
[----:B------:R-:W-:-:S04]  /*2c7b0*/  IMAD.MOV.U32 R6, RZ, RZ, R3 ;  /* 0x000000ffff067224 */ /* 0x000fc800078e0003 */
[----:B------:R-:W-:Y:S01]  /*2c7c0*/  @!P2 IMAD.MOV R6, RZ, RZ, -R6 ;  /* 0x000000ffff06a224 */ /* 0x000fe200078e0a06 */
[----:B------:R-:W-:-:S04]  /*2c7d0*/  @!P0 LOP3.LUT R6, RZ, R5, RZ, 0x33, !PT ;  /* 0x00000005ff068212 */ /* 0x000fc800078e33ff */
[----:B------:R-:W-:-:S13]  /*2c7e0*/  ISETP.NE.AND P0, PT, R6, R24, PT ;  /* 0x000000180600720c */ /* 0x000fda0003f05270 */
[----:B------:R-:W-:Y:S05]  /*2c7f0*/  @!P0 BRA `(.L_x_1312) ;  /* 0x00000008003c8947 */ /* 0x000fea0003800000 */
[----:B------:R-:W0:Y:S01]  /*2c800*/  LDC.64 R2, c[0x0][0x3c0] ;  /* 0x0000f000ff027b82 */ /* 0x000e220000000a00 */
[----:B------:R-:W1:Y:S01]  /*2c810*/  LDCU UR5, c[0x0][0x390] ;  /* 0x00007200ff0577ac */ /* 0x000e620008000800 */
[----:B0-----:R-:W-:-:S06]  /*2c820*/  IMAD.WIDE R2, R6, 0x4, R2 ;  /* 0x0000000406027825 */ /* 0x001fcc00078e0202 */
[----:B------:R-:W1:Y:S02]  /*2c830*/  LDG.E.CONSTANT R3, desc[UR6][R2.64] ;  /* 0x0000000602037981 */ /* 0x000e64000c1e9900 */
[----:B-1----:R-:W-:-:S13]  /*2c840*/  ISETP.GE.AND P0, PT, R3, UR5, PT ;  /* 0x0000000503007c0c */ /* 0x002fda000bf06270 */
[----:B------:R-:W-:Y:S05]  /*2c850*/  @P0 BRA `(.L_x_1312) ;  /* 0x0000000800240947 */ /* 0x000fea0003800000 */
[----:B------:R-:W-:Y:S01]  /*2c860*/  ISETP.GE.U32.AND P0, PT, R23, 0x8, PT ;  /* 0x000000081700780c */ /* 0x000fe20003f06070 */
[----:B------:R-:W-:Y:S01]  /*2c870*/  IMAD.MOV.U32 R9, RZ, RZ, 0x1 ;  /* 0x00000001ff097424 */ /* 0x000fe200078e00ff */
[----:B------:R-:W-:Y:S01]  /*2c880*/  LOP3.LUT R0, R6, 0x3f, RZ, 0xc0, !PT ;  /* 0x0000003f06007812 */ /* 0x000fe200078ec0ff */
[----:B------:R-:W-:Y:S01]  /*2c890*/  BSSY.RECONVERGENT B1, `(.L_x_1313) ;  /* 0x000003e000017945 */ /* 0x000fe20003800200 */
[----:B------:R-:W-:Y:S02]  /*2c8a0*/  IMAD.MOV.U32 R13, RZ, RZ, -0x1 ;  /* 0xffffffffff0d7424 */ /* 0x000fe400078e00ff */
[CC--:B------:R-:W-:Y:S01]  /*2c8b0*/  SHF.L.U64.HI R2, R9.reuse, R0.reuse, RZ ;  /* 0x0000000009027219 */ /* 0x0c0fe200000102ff */
[----:B------:R-:W-:Y:S01]  /*2c8c0*/  IMAD.MOV.U32 R8, RZ, RZ, RZ ;  /* 0x000000ffff087224 */ /* 0x000fe200078e00ff */
[----:B------:R-:W-:-:S05]  /*2c8d0*/  SHF.L.U32 R0, R9, R0, RZ ;  /* 0x0000000009007219 */ /* 0x000fca00000006ff */
[----:B------:R-:W-:Y:S05]  /*2c8e0*/  @!P0 BRA `(.L_x_1314) ;  /* 0x0000000000e08947 */ /* 0x000fea0003800000 */
[----:B------:R-:W-:Y:S01]  /*2c8f0*/  BSSY.RECONVERGENT B2, `(.L_x_1315) ;  /* 0x0000035000027945 */ /* 0x000fe20003800200 */
[----:B------:R-:W-:Y:S02]  /*2c900*/  IMAD.MOV R29, RZ, RZ, -R17 ;  /* 0x000000ffff1d7224 */ /* 0x000fe400078e0a11 */
[----:B------:R-:W-:Y:S02]  /*2c910*/  IMAD.MOV.U32 R30, RZ, RZ, RZ ;  /* 0x000000ffff1e7224 */ /* 0x000fe400078e00ff */
[----:B------:R-:W-:-:S07]  /*2c920*/  IMAD.MOV.U32 R28, RZ, RZ, R7 ;  /* 0x000000ffff1c7224 */ /* 0x000fce00078e0007 */
.L_x_1316:
[----:B------:R-:W2:Y:S02]  /*2c930*/  LDL.128 R12, [R28+-0x20] ;  /* 0xffffe0001c0c7983 */ /* 0x000ea40000100c00 */
[----:B--2---:R-:W-:Y:S02]  /*2c940*/  LOP3.LUT R33, R12, R0, RZ, 0xfc, !PT ;  /* 0x000000000c217212 */ /* 0x004fe400078efcff */
[----:B------:R-:W-:Y:S02]  /*2c950*/  LOP3.LUT R13, R13, R2, RZ, 0xfc, !PT ;  /* 0x000000020d0d7212 */ /* 0x000fe400078efcff */
[----:B------:R-:W-:Y:S08]  /*2c960*/  POPC R9, R33 ;  /* 0x0000002100097309 */ /* 0x000ff00000000000 */
[----:B------:R-:W0:Y:S02]  /*2c970*/  POPC R8, R13 ;  /* 0x0000000d00087309 */ /* 0x000e240000000000 */
[----:B0-----:R-:W-:-:S02]  /*2c980*/  IADD3 R30, PT, PT, R30, R9, R8 ;  /* 0x000000091e1e7210 */ /* 0x001fc40007ffe008 */
[----:B------:R-:W2:Y:S01]  /*2c990*/  LDL.128 R8, [R28+-0x10] ;  /* 0xfffff0001c087983 */ /* 0x000ea20000100c00 */
[----:B------:R-:W-:Y:S02]  /*2c9a0*/  LOP3.LUT R31, R14, R0, RZ, 0xfc, !PT ;  /* 0x000000000e1f7212 */ /* 0x000fe400078efcff */
[----:B------:R-:W-:-:S04]  /*2c9b0*/  LOP3.LUT R32, R15, R2, RZ, 0xfc, !PT ;  /* 0x000000020f207212 */ /* 0x000fc800078efcff */
[----:B------:R-:W-:Y:S08]  /*2c9c0*/  POPC R31, R31 ;  /* 0x0000001f001f7309 */ /* 0x000ff00000000000 */
[----:B------:R-:W0:Y:S02]  /*2c9d0*/  POPC R12, R32 ;  /* 0x00000020000c7309 */ /* 0x000e240000000000 */
[----:B0-----:R-:W-:-:S02]  /*2c9e0*/  IADD3 R30, PT, PT, R30, R31, R12 ;  /* 0x0000001f1e1e7210 */ /* 0x001fc40007ffe00c */
[----:B------:R-:W3:Y:S01]  /*2c9f0*/  LDL.128 R12, [R28] ;  /* 0x000000001c0c7983 */ /* 0x000ee20000100c00 */
[----:B--2---:R-:W-:Y:S02]  /*2ca00*/  LOP3.LUT R35, R8, R0, RZ, 0xfc, !PT ;  /* 0x0000000008237212 */ /* 0x004fe400078efcff */
[-C--:B------:R-:W-:Y:S02]  /*2ca10*/  LOP3.LUT R36, R9, R2.reuse, RZ, 0xfc, !PT ;  /* 0x0000000209247212 */ /* 0x080fe400078efcff */
[----:B------:R-:W-:Y:S08]  /*2ca20*/  POPC R9, R35 ;  /* 0x0000002300097309 */ /* 0x000ff00000000000 */
[----:B------:R-:W0:Y:S01]  /*2ca30*/  POPC R8, R36 ;  /* 0x0000002400087309 */ /* 0x000e220000000000 */
[----:B------:R-:W-:-:S02]  /*2ca40*/  LOP3.LUT R34, R11, R2, RZ, 0xfc, !PT ;  /* 0x000000020b227212 */ /* 0x000fc400078efcff */
[----:B0-----:R-:W-:Y:S02]  /*2ca50*/  IADD3 R8, PT, PT, R30, R9, R8 ;  /* 0x000000091e087210 */ /* 0x001fe40007ffe008 */
[----:B------:R-:W-:-:S03]  /*2ca60*/  LOP3.LUT R30, R10, R0, RZ, 0xfc, !PT ;  /* 0x000000000a1e7212 */ /* 0x000fc600078efcff */
[----:B------:R-:W-:Y:S08]  /*2ca70*/  POPC R10, R34 ;  /* 0x00000022000a7309 */ /* 0x000ff00000000000 */
[----:B------:R-:W0:Y:S01]  /*2ca80*/  POPC R9, R30 ;  /* 0x0000001e00097309 */ /* 0x000e220000000000 */
[----:B---3--:R-:W-:Y:S02]  /*2ca90*/  LOP3.LUT R32, R12, R0, RZ, 0xfc, !PT ;  /* 0x000000000c207212 */ /* 0x008fe400078efcff */
[----:B------:R-:W-:-:S05]  /*2caa0*/  LOP3.LUT R33, R13, R2, RZ, 0xfc, !PT ;  /* 0x000000020d217212 */ /* 0x000fca00078efcff */
[----:B------:R-:W-:Y:S01]  /*2cab0*/  POPC R12, R33 ;  /* 0x00000021000c7309 */ /* 0x000fe20000000000 */
[----:B0-----:R-:W-:-:S07]  /*2cac0*/  IADD3 R8, PT, PT, R8, R9, R10 ;  /* 0x0000000908087210 */ /* 0x001fce0007ffe00a */
[----:B------:R-:W0:Y:S02]  /*2cad0*/  POPC R9, R32 ;  /* 0x0000002000097309 */ /* 0x000e240000000000 */
[----:B0-----:R-:W-:Y:S02]  /*2cae0*/  IADD3 R12, PT, PT, R8, R9, R12 ;  /* 0x00000009080c7210 */ /* 0x001fe40007ffe00c */
[----:B------:R0:W2:Y:S01]  /*2caf0*/  LDL.128 R8, [R28+0x10] ;  /* 0x000010001c087983 */ /* 0x0000a20000100c00 */
[----:B------:R-:W-:Y:S02]  /*2cb00*/  LOP3.LUT R13, R14, R0, RZ, 0xfc, !PT ;  /* 0x000000000e0d7212 */ /* 0x000fe400078efcff */
[----:B------:R-:W-:-:S04]  /*2cb10*/  LOP3.LUT R31, R15, R2, RZ, 0xfc, !PT ;  /* 0x000000020f1f7212 */ /* 0x000fc800078efcff */
[----:B------:R-:W-:Y:S08]  /*2cb20*/  POPC R13, R13 ;  /* 0x0000000d000d7309 */ /* 0x000ff00000000000 */
[----:B------:R-:W1:Y:S02]  /*2cb30*/  POPC R14, R31 ;  /* 0x0000001f000e7309 */ /* 0x000e640000000000 */
[----:B-1----:R-:W-:Y:S01]  /*2cb40*/  IADD3 R12, PT, PT, R12, R13, R14 ;  /* 0x0000000d0c0c7210 */ /* 0x002fe20007ffe00e */
[----:B------:R-:W-:-:S05]  /*2cb50*/  VIADD R29, R29, 0x8 ;  /* 0x000000081d1d7836 */ /* 0x000fca0000000000 */
[----:B------:R-:W-:Y:S01]  /*2cb60*/  ISETP.NE.AND P0, PT, R29, RZ, PT ;  /* 0x000000ff1d00720c */ /* 0x000fe20003f05270 */
[----:B0-----:R-:W-:Y:S01]  /*2cb70*/  VIADD R28, R28, 0x40 ;  /* 0x000000401c1c7836 */ /* 0x001fe20000000000 */
[----:B--2---:R-:W-:Y:S02]  /*2cb80*/  LOP3.LUT R14, R8, R0, RZ, 0xfc, !PT ;  /* 0x00000000080e7212 */ /* 0x004fe400078efcff */
[----:B------:R-:W-:Y:S02]  /*2cb90*/  LOP3.LUT R15, R9, R2, RZ, 0xfc, !PT ;  /* 0x00000002090f7212 */ /* 0x000fe400078efcff */
[----:B------:R-:W-:Y:S08]  /*2cba0*/  POPC R9, R14 ;  /* 0x0000000e00097309 */ /* 0x000ff00000000000 */
[----:B------:R-:W0:Y:S02]  /*2cbb0*/  POPC R8, R15 ;  /* 0x0000000f00087309 */ /* 0x000e240000000000 */
[----:B0-----:R-:W-:-:S02]  /*2cbc0*/  IADD3 R8, PT, PT, R12, R9, R8 ;  /* 0x000000090c087210 */ /* 0x001fc40007ffe008 */
[----:B------:R-:W-:Y:S02]  /*2cbd0*/  LOP3.LUT R9, R10, R0, RZ, 0xfc, !PT ;  /* 0x000000000a097212 */ /* 0x000fe400078efcff */
[----:B------:R-:W-:-:S04]  /*2cbe0*/  LOP3.LUT R10, R11, R2, RZ, 0xfc, !PT ;  /* 0x000000020b0a7212 */ /* 0x000fc800078efcff */
[----:B------:R-:W-:Y:S08]  /*2cbf0*/  POPC R9, R9 ;  /* 0x0000000900097309 */ /* 0x000ff00000000000 */
[----:B------:R-:W0:Y:S02]  /*2cc00*/  POPC R10, R10 ;  /* 0x0000000a000a7309 */ /* 0x000e240000000000 */
[----:B0-----:R-:W-:-:S05]  /*2cc10*/  IADD3 R8, PT, PT, R8, R9, R10 ;  /* 0x0000000908087210 */ /* 0x001fca0007ffe00a */
[----:B------:R-:W-:Y:S01]  /*2cc20*/  VIADD R30, R8, 0xfffffff8 ;  /* 0xfffffff8081e7836 */ /* 0x000fe20000000000 */
[----:B------:R-:W-:Y:S06]  /*2cc30*/  @P0 BRA `(.L_x_1316) ;  /* 0xfffffffc003c0947 */ /* 0x000fec000383ffff */
[----:B------:R-:W-:Y:S05]  /*2cc40*/  BSYNC.RECONVERGENT B2 ;  /* 0x0000000000027941 */ /* 0x000fea0003800200 */
.L_x_1315:
[----:B------:R-:W-:Y:S02]  /*2cc50*/  VIADD R13, R30, 0xffffffff ;  /* 0xffffffff1e0d7836 */ /* 0x000fe40000000000 */
[----:B------:R-:W-:-:S07]  /*2cc60*/  IMAD.MOV.U32 R8, RZ, RZ, R17 ;  /* 0x000000ffff087224 */ /* 0x000fce00078e0011 */
.L_x_1314:
[----:B------:R-:W-:Y:S05]  /*2cc70*/  BSYNC.RECONVERGENT B1 ;  /* 0x0000000000017941 */ /* 0x000fea0003800200 */
.L_x_1313:
[----:B------:R-:W-:Y:S01]  /*2cc80*/  ISETP.NE.AND P0, PT, R18, RZ, PT ;  /* 0x000000ff1200720c */ /* 0x000fe20003f05270 */
[----:B------:R-:W-:-:S12]  /*2cc90*/  BSSY.RECONVERGENT B1, `(.L_x_1317) ;  /* 0x000003b000017945 */ /* 0x000fd80003800200 */
[----:B------:R-:W-:Y:S05]  /*2cca0*/  @!P0 BRA `(.L_x_1318) ;  /* 0x0000000000e48947 */ /* 0x000fea0003800000 */
[----:B------:R-:W-:-:S05]  /*2ccb0*/  IMAD.U32 R12, R8, 0x8, R1 ;  /* 0x00000008080c7824 */ /* 0x000fca00078e0001 */
[----:B------:R-:W2:Y:S01]  /*2ccc0*/  LDL.128 R8, [R12] ;  /* 0x000000000c087983 */ /* 0x000ea20000100c00 */
[----:B------:R-:W-:Y:S02]  /*2ccd0*/  ISETP.NE.AND P0, PT, R18, 0x1, PT ;  /* 0x000000011200780c */ /* 0x000fe40003f05270 */
[----:B--2---:R-:W-:Y:S02]  /*2cce0*/  LOP3.LUT R14, R8, R0, RZ, 0xfc, !PT ;  /* 0x00000000080e7212 */ /* 0x004fe400078efcff */
[----:B------:R-:W-:Y:S02]  /*2ccf0*/  LOP3.LUT R8, R9, R2, RZ, 0xfc, !PT ;  /* 0x0000000209087212 */ /* 0x000fe400078efcff */
[----:B------:R-:W-:Y:S08]  /*2cd00*/  POPC R30, R14 ;  /* 0x0000000e001e7309 */ /* 0x000ff00000000000 */
[----:B------:R-:W0:Y:S02]  /*2cd10*/  POPC R8, R8 ;  /* 0x0000000800087309 */ /* 0x000e240000000000 */
[----:B0-----:R-:W-:Y:S01]  /*2cd20*/  IADD3 R30, PT, PT, R13, R30, R8 ;  /* 0x0000001e0d1e7210 */ /* 0x001fe20007ffe008 */
[----:B------:R-:W-:Y:S06]  /*2cd30*/  @!P0 BRA `(.L_x_1318) ;  /* 0x0000000000c08947 */ /* 0x000fec0003800000 */
[----:B------:R-:W-:Y:S02]  /*2cd40*/  LOP3.LUT R9, R10, R0, RZ, 0xfc, !PT ;  /* 0x000000000a097212 */ /* 0x000fe400078efcff */
[----:B------:R-:W-:Y:S02]  /*2cd50*/  LOP3.LUT R10, R11, R2, RZ, 0xfc, !PT ;  /* 0x000000020b0a7212 */ /* 0x000fe400078efcff */
[----:B------:R-:W-:Y:S02]  /*2cd60*/  ISETP.NE.AND P0, PT, R18, 0x2, PT ;  /* 0x000000021200780c */ /* 0x000fe40003f05270 */
[----:B------:R-:W-:Y:S08]  /*2cd70*/  POPC R9, R9 ;  /* 0x0000000900097309 */ /* 0x000ff00000000000 */
[----:B------:R-:W0:Y:S02]  /*2cd80*/  POPC R8, R10 ;  /* 0x0000000a00087309 */ /* 0x000e240000000000 */
[----:B0-----:R-:W-:-:S05]  /*2cd90*/  IADD3 R8, PT, PT, R30, R9, R8 ;  /* 0x000000091e087210 */ /* 0x001fca0007ffe008 */
[----:B------:R-:W-:Y:S01]  /*2cda0*/  VIADD R30, R8, 0xffffffff ;  /* 0xffffffff081e7836 */ /* 0x000fe20000000000 */
[----:B------:R-:W-:Y:S06]  /*2cdb0*/  @!P0 BRA `(.L_x_1318) ;  /* 0x0000000000a08947 */ /* 0x000fec0003800000 */
[----:B------:R-:W2:Y:S01]  /*2cdc0*/  LDL.128 R8, [R12+0x10] ;  /* 0x000010000c087983 */ /* 0x000ea20000100c00 */
[----:B------:R-:W-:Y:S02]  /*2cdd0*/  ISETP.NE.AND P0, PT, R18, 0x3, PT ;  /* 0x000000031200780c */ /* 0x000fe40003f05270 */
[----:B--2---:R-:W-:Y:S02]  /*2cde0*/  LOP3.LUT R13, R8, R0, RZ, 0xfc, !PT ;  /* 0x00000000080d7212 */ /* 0x004fe400078efcff */
[----:B------:R-:W-:-:S04]  /*2cdf0*/  LOP3.LUT R9, R9, R2, RZ, 0xfc, !PT ;  /* 0x0000000209097212 */ /* 0x000fc800078efcff */
[----:B------:R-:W-:Y:S08]  /*2ce00*/  POPC R13, R13 ;  /* 0x0000000d000d7309 */ /* 0x000ff00000000000 */
[----:B------:R-:W0:Y:S02]  /*2ce10*/  POPC R8, R9 ;  /* 0x0000000900087309 */ /* 0x000e240000000000 */
[----:B0-----:R-:W-:-:S05]  /*2ce20*/  IADD3 R8, PT, PT, R30, R13, R8 ;  /* 0x0000000d1e087210 */ /* 0x001fca0007ffe008 */
[----:B------:R-:W-:Y:S01]  /*2ce30*/  VIADD R30, R8, 0xffffffff ;  /* 0xffffffff081e7836 */ /* 0x000fe20000000000 */
        /* <DEDUP_REMOVED lines=18> */
[----:B------:R-:W-:-:S13]  /*2cf60*/  ISETP.NE.AND P0, PT, R18, 0x6, PT ;  /* 0x000000061200780c */ /* 0x000fda0003f05270 */
[----:B------:R-:W2:Y:S01]  /*2cf70*/  @P0 LDL.64 R12, [R12+0x30] ;  /* 0x000030000c0c0983 */ /* 0x000ea20000100a00 */
[----:B------:R-:W-:Y:S02]  /*2cf80*/  LOP3.LUT R9, R10, R0, RZ, 0xfc, !PT ;  /* 0x000000000a097212 */ /* 0x000fe400078efcff */
[----:B------:R-:W-:-:S04]  /*2cf90*/  LOP3.LUT R10, R11, R2, RZ, 0xfc, !PT ;  /* 0x000000020b0a7212 */ /* 0x000fc800078efcff */
[----:B------:R-:W-:Y:S08]  /*2cfa0*/  POPC R9, R9 ;  /* 0x0000000900097309 */ /* 0x000ff00000000000 */
[----:B------:R-:W0:Y:S02]  /*2cfb0*/  POPC R8, R10 ;  /* 0x0000000a00087309 */ /* 0x000e240000000000 */
[----:B0-----:R-:W-:-:S05]  /*2cfc0*/  IADD3 R8, PT, PT, R30, R9, R8 ;  /* 0x000000091e087210 */ /* 0x001fca0007ffe008 */
[----:B------:R-:W-:Y:S01]  /*2cfd0*/  VIADD R30, R8, 0xffffffff ;  /* 0xffffffff081e7836 */ /* 0x000fe20000000000 */
[----:B--2---:R-:W-:Y:S02]  /*2cfe0*/  @P0 LOP3.LUT R11, R12, R0, RZ, 0xfc, !PT ;  /* 0x000000000c0b0212 */ /* 0x004fe400078efcff */
[----:B------:R-:W-:-:S04]  /*2cff0*/  @P0 LOP3.LUT R2, R13, R2, RZ, 0xfc, !PT ;  /* 0x000000020d020212 */ /* 0x000fc800078efcff */
[----:B------:R-:W-:Y:S08]  /*2d000*/  @P0 POPC R11, R11 ;  /* 0x0000000b000b0309 */ /* 0x000ff00000000000 */
[----:B------:R-:W0:Y:S02]  /*2d010*/  @P0 POPC R0, R2 ;  /* 0x0000000200000309 */ /* 0x000e240000000000 */
[----:B0-----:R-:W-:-:S05]  /*2d020*/  @P0 IADD3 R0, PT, PT, R30, R11, R0 ;  /* 0x0000000b1e000210 */ /* 0x001fca0007ffe000 */
[----:B------:R-:W-:-:S07]  /*2d030*/  @P0 VIADD R30, R0, 0xffffffff ;  /* 0xffffffff001e0836 */ /* 0x000fce0000000000 */
.L_x_1318:
[----:B------:R-:W-:Y:S05]  /*2d040*/  BSYNC.RECONVERGENT B1 ;  /* 0x0000000000017941 */ /* 0x000fea0003800200 */
.L_x_1317:
[----:B------:R-:W-:-:S05]  /*2d050*/  VIADD R3, R3, 0x2 ;  /* 0x0000000203037836 */ /* 0x000fca0000000000 */
[----:B-----5:R-:W-:-:S04]  /*2d060*/  ISETP.GT.AND P0, PT, R4, R3, PT ;  /* 0x000000030400720c */ /* 0x020fc80003f04270 */
[----:B------:R-:W-:Y:S02]  /*2d070*/  SEL R3, R16, RZ, P0 ;  /* 0x000000ff10037207 */ /* 0x000fe40000000000 */
[----:B------:R-:W-:Y:S02]  /*2d080*/  PLOP3.LUT P0, PT, PT, PT, PT, 0x80, 0x8 ;  /* 0x000000000008781c */ /* 0x000fe40003f0f070 */
[----:B------:R-:W-:-:S04]  /*2d090*/  IADD3 R3, PT, PT, R3, R22, -R30 ;  /* 0x0000001603037210 */ /* 0x000fc80007ffe81e */
[----:B------:R-:W-:-:S13]  /*2d0a0*/  ISETP.GT.AND P2, PT, R3, R20, PT ;  /* 0x000000140300720c */ /* 0x000fda0003f44270 */
[----:B------:R-:W-:-:S04]  /*2d0b0*/  @!P2 ISETP.GE.AND P3, PT, R6, R21, PT ;  /* 0x000000150600a20c */ /* 0x000fc80003f66270 */
[----:B------:R-:W-:-:S04]  /*2d0c0*/  @!P2 ISETP.EQ.AND P0, PT, R3, R20, !P3 ;  /* 0x000000140300a20c */ /* 0x000fc80005f02270 */
[----:B------:R-:W-:Y:S02]  /*2d0d0*/  SEL R20, R3, R20, P0 ;  /* 0x0000001403147207 */ /* 0x000fe40000000000 */
[----:B------:R-:W-:-:S07]  /*2d0e0*/  SEL R21, R6, R21, P0 ;  /* 0x0000001506157207 */ /* 0x000fce0000000000 */
.L_x_1312:
[----:B------:R-:W-:Y:S05]  /*2d0f0*/  BSYNC.RECONVERGENT B0 ;  /* 0x0000000000007941 */ /* 0x000fea0003800200 */
.L_x_1311:
[----:B------:R-:W-:Y:S05]  /*2d100*/  @P1 BRA `(.L_x_1319) ;  /* 0xfffffff400441947 */ /* 0x000fea000383ffff */
.L_x_1310:
[----:B------:R-:W-:-:S04]  /*2d110*/  ISETP.NE.AND P0, PT, R21, R24, PT ;  /* 0x000000181500720c */ /* 0x000fc80003f05270 */
[----:B------:R-:W-:-:S13]  /*2d120*/  ISETP.LT.OR P0, PT, R20, 0x1, !P0 ;  /* 0x000000011400780c */ /* 0x000fda0004701670 */
[----:B------:R-:W-:Y:S05]  /*2d130*/  @P0 EXIT ;  /* 0x000000000000094d */ /* 0x000fea0003800000 */
[----:B------:R-:W-:Y:S01]  /*2d140*/  IABS R11, R5 ;  /* 0x00000005000b7213 */ /* 0x000fe20000000000 */
[----:B------:R-:W-:Y:S01]  /*2d150*/  IMAD.MOV.U32 R2, RZ, RZ, RZ ;  /* 0x000000ffff027224 */ /* 0x000fe200078e00ff */
[----:B------:R-:W0:Y:S01]  /*2d160*/  LDC.64 R8, c[0x0][0x3c8] ;  /* 0x0000f200ff087b82 */ /* 0x000e220000000a00 */
[----:B------:R-:W-:Y:S01]  /*2d170*/  ISETP.GE.AND P1, PT, R25, RZ, PT ;  /* 0x000000ff1900720c */ /* 0x000fe20003f26270 */
[----:B-----5:R-:W1:Y:S01]  /*2d180*/  I2F.RP R4, R11 ;  /* 0x0000000b00047306 */ /* 0x020e620000209400 */
[----:B------:R-:W-:Y:S01]  /*2d190*/  ISETP.NE.AND P2, PT, R5, RZ, PT ;  /* 0x000000ff0500720c */ /* 0x000fe20003f45270 */
[----:B------:R-:W-:Y:S02]  /*2d1a0*/  VOTEU.ANY UR4, UPT, PT ;  /* 0x0000000000047886 */ /* 0x000fe400038e0100 */
[----:B------:R-:W-:-:S04]  /*2d1b0*/  UFLO.U32 UR5, UR4 ;  /* 0x00000004000572bd */ /* 0x000fc800080e0000 */
[----:B-1----:R-:W1:Y:S01]  /*2d1c0*/  MUFU.RCP R4, R4 ;  /* 0x0000000400047308 */ /* 0x002e620000001000 */
[----:B0-----:R-:W-:-:S05]  /*2d1d0*/  IMAD.WIDE R8, R25, 0x4, R8 ;  /* 0x0000000419087825 */ /* 0x001fca00078e0208 */
[----:B------:R-:W-:Y:S01]  /*2d1e0*/  STG.E desc[UR6][R8.64], R21 ;  /* 0x0000001508007986 */ /* 0x000fe2000c101906 */
[----:B-1----:R-:W-:Y:S02]  /*2d1f0*/  VIADD R6, R4, 0xffffffe ;  /* 0x0ffffffe04067836 */ /* 0x002fe40000000000 */
[----:B------:R-:W0:Y:S02]  /*2d200*/  S2R R4, SR_LANEID ;  /* 0x0000000000047919 */ /* 0x000e240000000000 */
[----:B------:R-:W1:Y:S02]  /*2d210*/  F2I.FTZ.U32.TRUNC.NTZ R3, R6 ;  /* 0x0000000600037305 */ /* 0x000e64000021f000 */
[----:B-1----:R-:W-:-:S04]  /*2d220*/  IMAD.MOV R0, RZ, RZ, -R3 ;  /* 0x000000ffff007224 */ /* 0x002fc800078e0a03 */
[----:B------:R-:W-:Y:S01]  /*2d230*/  IMAD R7, R0, R11, RZ ;  /* 0x0000000b00077224 */ /* 0x000fe200078e02ff */
[----:B------:R-:W-:-:S03]  /*2d240*/  IABS R0, R25 ;  /* 0x0000001900007213 */ /* 0x000fc60000000000 */
[----:B------:R-:W-:-:S04]  /*2d250*/  IMAD.HI.U32 R7, R3, R7, R2 ;  /* 0x0000000703077227 */ /* 0x000fc800078e0002 */
[----:B------:R-:W-:-:S04]  /*2d260*/  IMAD.MOV.U32 R2, RZ, RZ, R0 ;  /* 0x000000ffff027224 */ /* 0x000fc800078e0000 */
[----:B------:R-:W-:Y:S02]  /*2d270*/  IMAD.HI.U32 R0, R7, R2, RZ ;  /* 0x0000000207007227 */ /* 0x000fe400078e00ff */
[----:B------:R-:W1:Y:S02]  /*2d280*/  LDC.64 R6, c[0x0][0x3d0] ;  /* 0x0000f400ff067b82 */ /* 0x000e640000000a00 */
[----:B------:R-:W-:-:S04]  /*2d290*/  IMAD.MOV R3, RZ, RZ, -R0 ;  /* 0x000000ffff037224 */ /* 0x000fc800078e0a00 */
[C---:B------:R-:W-:Y:S02]  /*2d2a0*/  IMAD R0, R11.reuse, R3, R2 ;  /* 0x000000030b007224 */ /* 0x040fe400078e0202 */
[----:B------:R-:W2:Y:S03]  /*2d2b0*/  LDC.64 R2, c[0x0][0x3e0] ;  /* 0x0000f800ff027b82 */ /* 0x000ea60000000a00 */
[----:B------:R-:W-:-:S13]  /*2d2c0*/  ISETP.GT.U32.AND P0, PT, R11, R0, PT ;  /* 0x000000000b00720c */ /* 0x000fda0003f04070 */
[----:B------:R-:W-:Y:S02]  /*2d2d0*/  @!P0 IMAD.IADD R0, R0, 0x1, -R11 ;  /* 0x0000000100008824 */ /* 0x000fe400078e0a0b */
[----:B-1----:R-:W-:-:S03]  /*2d2e0*/  IMAD.WIDE R6, R25, 0x4, R6 ;  /* 0x0000000419067825 */ /* 0x002fc600078e0206 */
[----:B------:R-:W-:Y:S02]  /*2d2f0*/  ISETP.GT.U32.AND P0, PT, R11, R0, PT ;  /* 0x000000000b00720c */ /* 0x000fe40003f04070 */
[----:B------:R-:W-:Y:S11]  /*2d300*/  STG.E desc[UR6][R6.64], R20 ;  /* 0x0000001406007986 */ /* 0x000ff6000c101906 */
[----:B------:R-:W-:Y:S01]  /*2d310*/  @!P0 IMAD.IADD R0, R0, 0x1, -R11 ;  /* 0x0000000100008824 */ /* 0x000fe200078e0a0b */
[----:B0-----:R-:W-:Y:S01]  /*2d320*/  ISETP.EQ.U32.AND P0, PT, R4, UR5, PT ;  /* 0x0000000504007c0c */ /* 0x001fe2000bf02070 */
[----:B------:R-:W2:Y:S02]  /*2d330*/  POPC R11, UR4 ;  /* 0x00000004000b7d09 */ /* 0x000ea40008000000 */
[----:B------:R-:W-:Y:S01]  /*2d340*/  @!P1 IMAD.MOV R0, RZ, RZ, -R0 ;  /* 0x000000ffff009224 */ /* 0x000fe200078e0a00 */
[----:B------:R-:W-:-:S05]  /*2d350*/  @!P2 LOP3.LUT R0, RZ, R5, RZ, 0x33, !PT ;  /* 0x00000005ff00a212 */ /* 0x000fca00078e33ff */
[----:B------:R-:W-:-:S04]  /*2d360*/  IMAD.IADD R5, R5, 0x1, -R0 ;  /* 0x0000000105057824 */ /* 0x000fc800078e0a00 */
[----:B------:R-:W-:-:S05]  /*2d370*/  IMAD R5, R20, 0x10000, R5 ;  /* 0x0001000014057824 */ /* 0x000fca00078e0205 */
[----:B------:R-:W-:Y:S04]  /*2d380*/  STG.E desc[UR6][R26.64], R5 ;  /* 0x000000051a007986 */ /* 0x000fe8000c101906 */
[----:B--2---:R-:W-:Y:S01]  /*2d390*/  @P0 REDG.E.ADD.STRONG.GPU desc[UR6][R2.64], R11 ;  /* 0x0000000b0200098e */ /* 0x004fe2000c12e106 */
[----:B------:R-:W-:Y:S05]  /*2d3a0*/  EXIT ;  /* 0x000000000000794d */ /* 0x000fea0003800000 */
.L_x_1320:
        /* <DEDUP_REMOVED lines=13> */
.L_x_1366:


//--------------------- .text.execute_node_assignments --------------------------
	.section	.text.execute_node_assignments,"ax",@progbits
	.align	128
        .global         execute_node_assignments
        .type           execute_node_assignments,@function
        .size           execute_node_assignments,(.L_x_1367 - execute_node_assignments)
        .other          execute_node_assignments,@"STO_CUDA_ENTRY STV_DEFAULT"
execute_node_assignments:
.text.execute_node_assignments:
[----:B------:R-:W-:Y:S01]  /*0000*/  LDC R1, c[0x0][0x37c] ;  /* 0x0000df00ff017b82 */ /* 0x000fe20000000800 */
[----:B------:R-:W0:Y:S07]  /*0010*/  S2R R0, SR_TID.X ;  /* 0x0000000000007919 */ /* 0x000e2e0000002100 */
[----:B------:R-:W0:Y:S08]  /*0020*/  S2UR UR4, SR_CTAID.X ;  /* 0x00000000000479c3 */ /* 0x000e300000002500 */
[----:B------:R-:W1:Y:S01]  /*0030*/  LDC R2, c[0x0][0x380] ;  /* 0x0000e000ff027b82 */ /* 0x000e620000000800 */
[----:B0-----:R-:W-:-:S04]  /*0040*/  LOP3.LUT P0, RZ, R0, UR4, RZ, 0xfc, !PT ;  /* 0x0000000400ff7c12 */ /* 0x001fc8000f80fcff */
[----:B-1----:R-:W-:-:S13]  /*0050*/  ISETP.LT.OR P0, PT, R2, 0x1, P0 ;  /* 0x000000010200780c */ /* 0x002fda0000701670 */
[----:B------:R-:W-:Y:S05]  /*0060*/  @P0 EXIT ;  /* 0x000000000000094d */ /* 0x000fea0003800000 */
[----:B------:R-:W0:Y:S01]  /*0070*/  LDCU UR4, c[0x0][0x384] ;  /* 0x00007080ff0477ac */ /* 0x000e220008000800 */
[----:B------:R-:W1:Y:S01]  /*0080*/  LDCU.64 UR12, c[0x0][0x358] ;  /* 0x00006b00ff0c77ac */ /* 0x000e620008000a00 */
[----:B0-----:R-:W-:-:S09]  /*0090*/  UISETP.GE.AND UP0, UPT, UR4, 0x1, UPT ;  /* 0x000000010400788c */ /* 0x001fd2000bf06270 */
[----:B-1----:R-:W-:Y:S05]  /*00a0*/  BRA.U !UP0, `(.L_x_1321) ;  /* 0x0000000508947547 */ /* 0x002fea000b800000 */
[----:B------:R-:W-:-:S07]  /*00b0*/  IMAD.MOV.U32 R0, RZ, RZ, RZ ;  /* 0x000000ffff007224 */ /* 0x000fce00078e00ff */
.L_x_1326:
[----:B0-2---:R-:W0:Y:S01]  /*00c0*/  LDC.64 R6, c[0x0][0x398] ;  /* 0x0000e600ff067b82 */ /* 0x005e220000000a00 */
[----:B------:R-:W1:Y:S07]  /*00d0*/  LDCU.64 UR4, c[0x0][0x380] ;  /* 0x00007000ff0477ac */ /* 0x000e6e0008000a00 */
[----:B------:R-:W2:Y:S01]  /*00e0*/  LDC.64 R4, c[0x0][0x390] ;  /* 0x0000e400ff047b82 */ /* 0x000ea20000000a00 */
[----:B0-----:R-:W-:-:S05]  /*00f0*/  IMAD.WIDE.U32 R6, R0, 0x4, R6 ;  /* 0x0000000400067825 */ /* 0x001fca00078e0006 */
[----:B------:R-:W1:Y:S01]  /*0100*/  LDG.E R3, desc[UR12][R6.64] ;  /* 0x0000000c06037981 */ /* 0x000e62000c1e1900 */
[----:B--2---:R-:W-:-:S05]  /*0110*/  IMAD.WIDE.U32 R4, R0, 0x4, R4 ;  /* 0x0000000400047825 */ /* 0x004fca00078e0004 */
[----:B------:R-:W2:Y:S01]  /*0120*/  LDG.E R2, desc[UR12][R4.64] ;  /* 0x0000000c04027981 */ /* 0x000ea2000c1e1900 */
[----:B-1----:R-:W-:-:S04]  /*0130*/  ISETP.GE.U32.AND P0, PT, R3, UR5, PT ;  /* 0x0000000503007c0c */ /* 0x002fc8000bf06070 */
[----:B--2---:R-:W-:-:S13]  /*0140*/  ISETP.GE.U32.OR P0, PT, R2, UR4, P0 ;  /* 0x0000000402007c0c */ /* 0x004fda0008706470 */
[----:B------:R-:W-:Y:S05]  /*0150*/  @P0 BRA `(.L_x_1322) ;  /* 0x0000000400540947 */ /* 0x000fea0003800000 */
[----:B------:R-:W0:Y:S01]  /*0160*/  I2F.U32.RP R6, UR5 ;  /* 0x0000000500067d06 */ /* 0x000e220008209000 */
[----:B------:R-:W-:Y:S01]  /*0170*/  LOP3.LUT R14, RZ, UR5, RZ, 0x33, !PT ;  /* 0x00000005ff0e7c12 */ /* 0x000fe2000f8e33ff */
[----:B------:R-:W1:Y:S06]  /*0180*/  LDCU UR4, c[0x0][0x388] ;  /* 0x00007100ff0477ac */ /* 0x000e6c0008000800 */
[----:B0-----:R-:W0:Y:S02]  /*0190*/  MUFU.RCP R6, R6 ;  /* 0x0000000600067308 */ /* 0x001e240000001000 */
[----:B0-----:R-:W-:-:S06]  /*01a0*/  VIADD R4, R6, 0xffffffe ;  /* 0x0ffffffe06047836 */ /* 0x001fcc0000000000 */
[----:B------:R0:W2:Y:S02]  /*01b0*/  F2I.FTZ.U32.TRUNC.NTZ R5, R4 ;  /* 0x0000000400057305 */ /* 0x0000a4000021f000 */
[----:B0-----:R-:W-:Y:S02]  /*01c0*/  HFMA2 R4, -RZ, RZ, 0, 0 ;  /* 0x00000000ff047431 */ /* 0x001fe400000001ff */
[----:B--2---:R-:W-:-:S04]  /*01d0*/  IMAD.MOV R7, RZ, RZ, -R5 ;  /* 0x000000ffff077224 */ /* 0x004fc800078e0a05 */
[----:B------:R-:W-:-:S04]  /*01e0*/  IMAD R7, R7, UR5, RZ ;  /* 0x0000000507077c24 */ /* 0x000fc8000f8e02ff */
[----:B------:R-:W-:-:S06]  /*01f0*/  IMAD.HI.U32 R12, R5, R7, R4 ;  /* 0x00000007050c7227 */ /* 0x000fcc00078e0004 */
[----:B------:R-:W-:-:S04]  /*0200*/  IMAD.HI.U32 R5, R12, R3, RZ ;  /* 0x000000030c057227 */ /* 0x000fc800078e00ff */
[----:B------:R-:W-:Y:S02]  /*0210*/  IMAD.MOV R8, RZ, RZ, -R5 ;  /* 0x000000ffff087224 */ /* 0x000fe400078e0a05 */
[----:B------:R-:W0:Y:S02]  /*0220*/  LDC.64 R4, c[0x0][0x3a8] ;  /* 0x0000ea00ff047b82 */ /* 0x000e240000000a00 */
[----:B------:R-:W-:-:S05]  /*0230*/  IMAD R7, R8, UR5, R3 ;  /* 0x0000000508077c24 */ /* 0x000fca000f8e0203 */
[----:B------:R-:W-:-:S13]  /*0240*/  ISETP.GE.U32.AND P0, PT, R7, UR5, PT ;  /* 0x0000000507007c0c */ /* 0x000fda000bf06070 */
[----:B------:R-:W-:Y:S01]  /*0250*/  @P0 VIADD R7, R7, -UR5 ;  /* 0x8000000507070c36 */ /* 0x000fe20008000000 */
[----:B------:R-:W-:-:S04]  /*0260*/  ISETP.NE.U32.AND P0, PT, RZ, UR5, PT ;  /* 0x00000005ff007c0c */ /* 0x000fc8000bf05070 */
[----:B------:R-:W-:-:S13]  /*0270*/  ISETP.GE.U32.AND P1, PT, R7, UR5, PT ;  /* 0x0000000507007c0c */ /* 0x000fda000bf26070 */
[----:B------:R-:W-:-:S05]  /*0280*/  @P1 VIADD R7, R7, -UR5 ;  /* 0x8000000507071c36 */ /* 0x000fca0008000000 */
[----:B------:R-:W-:-:S05]  /*0290*/  SEL R11, R14, R7, !P0 ;  /* 0x000000070e0b7207 */ /* 0x000fca0004000000 */
[----:B0-----:R-:W-:-:S05]  /*02a0*/  IMAD.WIDE.U32 R4, R11, 0x4, R4 ;  /* 0x000000040b047825 */ /* 0x001fca00078e0004 */
[----:B------:R-:W1:Y:S02]  /*02b0*/  LDG.E R6, desc[UR12][R4.64] ;  /* 0x0000000c04067981 */ /* 0x000e64000c1e1900 */
[----:B-1----:R-:W-:-:S13]  /*02c0*/  ISETP.GE.AND P1, PT, R6, UR4, PT ;  /* 0x0000000406007c0c */ /* 0x002fda000bf26270 */
[----:B------:R-:W-:Y:S05]  /*02d0*/  @!P1 BRA `(.L_x_1323) ;  /* 0x0000000000dc9947 */ /* 0x000fea0003800000 */
[----:B------:R-:W0:Y:S01]  /*02e0*/  LDC R4, c[0x0][0x384] ;  /* 0x0000e100ff047b82 */ /* 0x000e220000000800 */
[----:B------:R-:W-:Y:S01]  /*02f0*/  MOV R10, RZ ;  /* 0x000000ff000a7202 */ /* 0x000fe20000000f00 */
[----:B------:R-:W1:Y:S06]  /*0300*/  LDCU UR4, c[0x0][0x388] ;  /* 0x00007100ff0477ac */ /* 0x000e6c0008000800 */
[----:B------:R-:W2:Y:S02]  /*0310*/  LDC.64 R6, c[0x0][0x3a8] ;  /* 0x0000ea00ff067b82 */ /* 0x000ea40000000a00 */
.L_x_1325:
[----:B------:R-:W-:-:S05]  /*0320*/  VIADD R10, R10, 0x1 ;  /* 0x000000010a0a7836 */ /* 0x000fca0000000000 */
[----:B0-----:R-:W-:-:S13]  /*0330*/  ISETP.NE.AND P1, PT, R10, R4, PT ;  /* 0x000000040a00720c */ /* 0x001fda0003f25270 */
[----:B------:R-:W-:Y:S05]  /*0340*/  @!P1 BRA `(.L_x_1324) ;  /* 0x0000000000409947 */ /* 0x000fea0003800000 */
[----:B------:R-:W-:-:S04]  /*0350*/  IMAD.IADD R5, R3, 0x1, R10 ;  /* 0x0000000103057824 */ /* 0x000fc800078e020a */
[----:B------:R-:W-:-:S05]  /*0360*/  IMAD.HI.U32 R8, R12, R5, RZ ;  /* 0x000000050c087227 */ /* 0x000fca00078e00ff */
[----:B------:R-:W-:-:S05]  /*0370*/  IADD3 R8, PT, PT, -R8, RZ, RZ ;  /* 0x000000ff08087210 */ /* 0x000fca0007ffe1ff */
[----:B------:R-:W-:-:S05]  /*0380*/  IMAD R5, R4, R8, R5 ;  /* 0x0000000804057224 */ /* 0x000fca00078e0205 */
[----:B------:R-:W-:-:S13]  /*0390*/  ISETP.GE.U32.AND P1, PT, R5, R4, PT ;  /* 0x000000040500720c */ /* 0x000fda0003f26070 */
[----:B------:R-:W-:-:S05]  /*03a0*/  @P1 IMAD.IADD R5, R5, 0x1, -R4 ;  /* 0x0000000105051824 */ /* 0x000fca00078e0a04 */
[----:B------:R-:W-:-:S13]  /*03b0*/  ISETP.GE.U32.AND P1, PT, R5, R4, PT ;  /* 0x000000040500720c */ /* 0x000fda0003f26070 */
[----:B------:R-:W-:-:S05]  /*03c0*/  @P1 IMAD.IADD R5, R5, 0x1, -R4 ;  /* 0x0000000105051824 */ /* 0x000fca00078e0a04 */
[----:B------:R-:W-:-:S05]  /*03d0*/  SEL R11, R14, R5, !P0 ;  /* 0x000000050e0b7207 */ /* 0x000fca0004000000 */
[----:B--2---:R-:W-:-:S05]  /*03e0*/  IMAD.WIDE.U32 R8, R11, 0x4, R6 ;  /* 0x000000040b087825 */ /* 0x004fca00078e0006 */
[----:B------:R-:W1:Y:S02]  /*03f0*/  LDG.E R5, desc[UR12][R8.64] ;  /* 0x0000000c08057981 */ /* 0x000e64000c1e1900 */
[----:B-1----:R-:W-:-:S13]  /*0400*/  ISETP.GE.AND P1, PT, R5, UR4, PT ;  /* 0x0000000405007c0c */ /* 0x002fda000bf26270 */
[----:B------:R-:W-:Y:S05]  /*0410*/  @P1 BRA `(.L_x_1325) ;  /* 0xfffffffc00c01947 */ /* 0x000fea000383ffff */
[----:B------:R-:W-:Y:S01]  /*0420*/  MOV R4, R8 ;  /* 0x0000000800047202 */ /* 0x000fe20000000f00 */
[----:B------:R-:W-:Y:S01]  /*0430*/  IMAD.MOV.U32 R5, RZ, RZ, R9 ;  /* 0x000000ffff057224 */ /* 0x000fe200078e0009 */
[----:B------:R-:W-:Y:S06]  /*0440*/  BRA `(.L_x_1323) ;  /* 0x0000000000807947 */ /* 0x000fec0003800000 */
.L_x_1324:
[----:B------:R-:W-:Y:S02]  /*0450*/  IABS R10, R4 ;  /* 0x00000004000a7213 */ /* 0x000fe40000000000 */
[----:B------:R-:W-:Y:S02]  /*0460*/  IABS R8, R2 ;  /* 0x0000000200087213 */ /* 0x000fe40000000000 */
[----:B------:R-:W0:Y:S01]  /*0470*/  I2F.RP R3, R10 ;  /* 0x0000000a00037306 */ /* 0x000e220000209400 */
[----:B------:R-:W-:-:S07]  /*0480*/  ISETP.GE.AND P2, PT, R2, RZ, PT ;  /* 0x000000ff0200720c */ /* 0x000fce0003f46270 */
[----:B0-----:R-:W2:Y:S02]  /*0490*/  MUFU.RCP R3, R3 ;  /* 0x0000000300037308 */ /* 0x001ea40000001000 */
[----:B--2---:R-:W-:-:S06]  /*04a0*/  VIADD R6, R3, 0xffffffe ;  /* 0x0ffffffe03067836 */ /* 0x004fcc0000000000 */
[----:B------:R0:W2:Y:S02]  /*04b0*/  F2I.FTZ.U32.TRUNC.NTZ R7, R6 ;  /* 0x0000000600077305 */ /* 0x0000a4000021f000 */
[----:B0-----:R-:W-:Y:S01]  /*04c0*/  IMAD.MOV.U32 R6, RZ, RZ, RZ ;  /* 0x000000ffff067224 */ /* 0x001fe200078e00ff */
[----:B--2---:R-:W-:-:S05]  /*04d0*/  IADD3 R5, PT, PT, RZ, -R7, RZ ;  /* 0x80000007ff057210 */ /* 0x004fca0007ffe0ff */
[----:B------:R-:W-:-:S04]  /*04e0*/  IMAD R5, R5, R10, RZ ;  /* 0x0000000a05057224 */ /* 0x000fc800078e02ff */
[----:B------:R-:W-:-:S04]  /*04f0*/  IMAD.HI.U32 R7, R7, R5, R6 ;  /* 0x0000000507077227 */ /* 0x000fc800078e0006 */
[----:B------:R-:W-:Y:S02]  /*0500*/  IMAD.MOV.U32 R5, RZ, RZ, R8 ;  /* 0x000000ffff057224 */ /* 0x000fe400078e0008 */
[----:B------:R-:W0:Y:S02]  /*0510*/  LDC.64 R8, c[0x0][0x3a8] ;  /* 0x0000ea00ff087b82 */ /* 0x000e240000000a00 */
[----:B------:R-:W-:-:S05]  /*0520*/  IMAD.HI.U32 R7, R7, R5, RZ ;  /* 0x0000000507077227 */ /* 0x000fca00078e00ff */
[----:B------:R-:W-:-:S05]  /*0530*/  IADD3 R7, PT, PT, -R7, RZ, RZ ;  /* 0x000000ff07077210 */ /* 0x000fca0007ffe1ff */
[C---:B------:R-:W-:Y:S02]  /*0540*/  IMAD R3, R10.reuse, R7, R5 ;  /* 0x000000070a037224 */ /* 0x040fe400078e0205 */
[----:B------:R-:W2:Y:S03]  /*0550*/  LDC.64 R6, c[0x0][0x3a0] ;  /* 0x0000e800ff067b82 */ /* 0x000ea60000000a00 */
[----:B------:R-:W-:-:S13]  /*0560*/  ISETP.GT.U32.AND P0, PT, R10, R3, PT ;  /* 0x000000030a00720c */ /* 0x000fda0003f04070 */
[----:B------:R-:W-:Y:S01]  /*0570*/  @!P0 IMAD.IADD R3, R3, 0x1, -R10 ;  /* 0x0000000103038824 */ /* 0x000fe200078e0a0a */
[----:B------:R-:W-:-:S04]  /*0580*/  ISETP.NE.AND P0, PT, R4, RZ, PT ;  /* 0x000000ff0400720c */ /* 0x000fc80003f05270 */
[----:B------:R-:W-:-:S13]  /*0590*/  ISETP.GT.U32.AND P1, PT, R10, R3, PT ;  /* 0x000000030a00720c */ /* 0x000fda0003f24070 */
[----:B------:R-:W-:-:S05]  /*05a0*/  @!P1 IMAD.IADD R3, R3, 0x1, -R10 ;  /* 0x0000000103039824 */ /* 0x000fca00078e0a0a */
[----:B------:R-:W-:Y:S01]  /*05b0*/  MOV R11, R3 ;  /* 0x00000003000b7202 */ /* 0x000fe20000000f00 */
[----:B--2---:R-:W-:-:S04]  /*05c0*/  IMAD.WIDE.U32 R2, R2, 0x4, R6 ;  /* 0x0000000402027825 */ /* 0x004fc800078e0006 */
[----:B------:R-:W-:Y:S01]  /*05d0*/  @!P2 IMAD.MOV R11, RZ, RZ, -R11 ;  /* 0x000000ffff0ba224 */ /* 0x000fe200078e0a0b */
[----:B------:R-:W-:-:S05]  /*05e0*/  @!P0 LOP3.LUT R11, RZ, R4, RZ, 0x33, !PT ;  /* 0x00000004ff0b8212 */ /* 0x000fca00078e33ff */
[----:B0-----:R-:W-:Y:S01]  /*05f0*/  IMAD.WIDE.U32 R4, R11, 0x4, R8 ;  /* 0x000000040b047825 */ /* 0x001fe200078e0008 */
[----:B------:R0:W-:Y:S04]  /*0600*/  STG.E desc[UR12][R2.64], R11 ;  /* 0x0000000b02007986 */ /* 0x0001e8000c10190c */
[----:B------:R-:W2:Y:S02]  /*0610*/  LDG.E R6, desc[UR12][R4.64] ;  /* 0x0000000c04067981 */ /* 0x000ea4000c1e1900 */
[----:B--2---:R-:W-:-:S05]  /*0620*/  VIADD R7, R6, 0x1 ;  /* 0x0000000106077836 */ /* 0x004fca0000000000 */
[----:B------:R0:W-:Y:S01]  /*0630*/  STG.E desc[UR12][R4.64], R7 ;  /* 0x0000000704007986 */ /* 0x0001e2000c10190c */
[----:B------:R-:W-:Y:S05]  /*0640*/  BRA `(.L_x_1322) ;  /* 0x0000000000187947 */ /* 0x000fea0003800000 */
.L_x_1323:
[----:B------:R-:W0:Y:S02]  /*0650*/  LDC.64 R6, c[0x0][0x3a0] ;  /* 0x0000e800ff067b82 */ /* 0x000e240000000a00 */
[----:B0-----:R-:W-:-:S05]  /*0660*/  IMAD.WIDE.U32 R6, R2, 0x4, R6 ;  /* 0x0000000402067825 */ /* 0x001fca00078e0006 */
[----:B------:R2:W-:Y:S04]  /*0670*/  STG.E desc[UR12][R6.64], R11 ;  /* 0x0000000b06007986 */ /* 0x0005e8000c10190c */
[----:B------:R-:W3:Y:S02]  /*0680*/  LDG.E R2, desc[UR12][R4.64] ;  /* 0x0000000c04027981 */ /* 0x000ee4000c1e1900 */
[----:B---3--:R-:W-:-:S05]  /*0690*/  IADD3 R3, PT, PT, R2, 0x1, RZ ;  /* 0x0000000102037810 */ /* 0x008fca0007ffe0ff */
[----:B------:R2:W-:Y:S02]  /*06a0*/  STG.E desc[UR12][R4.64], R3 ;  /* 0x0000000304007986 */ /* 0x0005e4000c10190c */
.L_x_1322:
[----:B-1----:R-:W1:Y:S01]  /*06b0*/  LDCU UR4, c[0x0][0x380] ;  /* 0x00007000ff0477ac */ /* 0x002e620008000800 */
[----:B------:R-:W-:-:S05]  /*06c0*/  VIADD R0, R0, 0x1 ;  /* 0x0000000100007836 */ /* 0x000fca0000000000 */
[----:B-1----:R-:W-:-:S13]  /*06d0*/  ISETP.NE.AND P0, PT, R0, UR4, PT ;  /* 0x0000000400007c0c */ /* 0x002fda000bf05270 */
[----:B------:R-:W-:Y:S05]  /*06e0*/  @!P0 EXIT ;  /* 0x000000000000894d */ /* 0x000fea0003800000 */
[----:B------:R-:W-:Y:S05]  /*06f0*/  BRA `(.L_x_1326) ;  /* 0xfffffff800707947 */ /* 0x000fea000383ffff */
.L_x_1321:
[C---:B------:R-:W-:Y:S01]  /*0700*/  ISETP.GE.U32.AND P0, PT, R2.reuse, 0x4, PT ;  /* 0x000000040200780c */ /* 0x040fe20003f06070 */
[----:B------:R-:W-:Y:S01]  /*0710*/  IMAD.MOV.U32 R12, RZ, RZ, RZ ;  /* 0x000000ffff0c7224 */ /* 0x000fe200078e00ff */
[----:B------:R-:W-:-:S11]  /*0720*/  LOP3.LUT R0, R2, 0x3, RZ, 0xc0, !PT ;  /* 0x0000000302007812 */ /* 0x000fd600078ec0ff */
[----:B------:R-:W-:Y:S05]  /*0730*/  @!P0 BRA `(.L_x_1327) ;  /* 0x0000000800848947 */ /* 0x000fea0003800000 */
[----:B------:R-:W0:Y:S01]  /*0740*/  LDCU.128 UR8, c[0x0][0x390] ;  /* 0x00007200ff0877ac */ /* 0x000e220008000c00 */
[----:B------:R-:W1:Y:S01]  /*0750*/  LDC.64 R10, c[0x0][0x3a0] ;  /* 0x0000e800ff0a7b82 */ /* 0x000e620000000a00 */
[----:B------:R-:W-:-:S04]  /*0760*/  LOP3.LUT R12, R2, 0x7ffffffc, RZ, 0xc0, !PT ;  /* 0x7ffffffc020c7812 */ /* 0x000fc800078ec0ff */
[----:B------:R-:W-:-:S03]  /*0770*/  IADD3 R13, PT, PT, -R12, RZ, RZ ;  /* 0x000000ff0c0d7210 */ /* 0x000fc60007ffe1ff */
[----:B------:R-:W2:Y:S08]  /*0780*/  LDC.64 R8, c[0x0][0x3a8] ;  /* 0x0000ea00ff087b82 */ /* 0x000eb00000000a00 */
[----:B------:R-:W3:Y:S01]  /*0790*/  LDC.64 R6, c[0x0][0x380] ;  /* 0x0000e000ff067b82 */ /* 0x000ee20000000a00 */
[----:B0-----:R-:W-:Y:S02]  /*07a0*/  UIADD3 UR6, UP0, UPT, UR8, 0x8, URZ ;  /* 0x0000000808067890 */ /* 0x001fe4000ff1e0ff */
[----:B------:R-:W-:-:S02]  /*07b0*/  UIADD3 UR4, UP1, UPT, UR10, 0x8, URZ ;  /* 0x000000080a047890 */ /* 0x000fc4000ff3e0ff */
[----:B------:R-:W-:Y:S02]  /*07c0*/  UIADD3.X UR7, UPT, UPT, URZ, UR9, URZ, UP0, !UPT ;  /* 0x00000009ff077290 */ /* 0x000fe400087fe4ff */
[----:B------:R-:W-:Y:S01]  /*07d0*/  UIADD3.X UR5, UPT, UPT, URZ, UR11, URZ, UP1, !UPT ;  /* 0x0000000bff057290 */ /* 0x000fe20008ffe4ff */
[----:B------:R-:W-:Y:S02]  /*07e0*/  IMAD.U32 R2, RZ, RZ, UR6 ;  /* 0x00000006ff027e24 */ /* 0x000fe4000f8e00ff */
[----:B------:R-:W-:Y:S01]  /*07f0*/  IMAD.U32 R4, RZ, RZ, UR4 ;  /* 0x00000004ff047e24 */ /* 0x000fe2000f8e00ff */
[----:B------:R-:W-:Y:S02]  /*0800*/  MOV R3, UR7 ;  /* 0x0000000700037c02 */ /* 0x000fe40008000f00 */
[----:B------:R-:W-:-:S07]  /*0810*/  IMAD.U32 R5, RZ, RZ, UR5 ;  /* 0x00000005ff057e24 */ /* 0x000fce000f8e00ff */
.L_x_1332:
[----:B0-----:R-:W3:Y:S04]  /*0820*/  LDG.E R14, desc[UR12][R4.64+-0x8] ;  /* 0xfffff80c040e7981 */ /* 0x001ee8000c1e1900 */
[----:B------:R-:W4:Y:S01]  /*0830*/  LDG.E R15, desc[UR12][R2.64+-0x8] ;  /* 0xfffff80c020f7981 */ /* 0x000f22000c1e1900 */
[----:B---3--:R-:W-:-:S04]  /*0840*/  ISETP.GE.AND P0, PT, R14, R7, PT ;  /* 0x000000070e00720c */ /* 0x008fc80003f06270 */
[----:B------:R-:W-:-:S04]  /*0850*/  ISETP.GT.AND P0, PT, R14, -0x1, !P0 ;  /* 0xffffffff0e00780c */ /* 0x000fc80004704270 */
[----:B----4-:R-:W-:-:S13]  /*0860*/  ISETP.GE.U32.OR P0, PT, R15, R6, !P0 ;  /* 0x000000060f00720c */ /* 0x010fda0004706470 */
[----:B------:R-:W-:Y:S05]  /*0870*/  @P0 BRA `(.L_x_1328) ;  /* 0x0000000000740947 */ /* 0x000fea0003800000 */
[----:B------:R-:W-:Y:S01]  /*0880*/  IABS R19, R7 ;  /* 0x0000000700137213 */ /* 0x000fe20000000000 */
[----:B------:R-:W-:Y:S01]  /*0890*/  IMAD.MOV.U32 R16, RZ, RZ, RZ ;  /* 0x000000ffff107224 */ /* 0x000fe200078e00ff */
[----:B------:R-:W-:Y:S02]  /*08a0*/  ISETP.GE.AND P1, PT, R15, RZ, PT ;  /* 0x000000ff0f00720c */ /* 0x000fe40003f26270 */
[----:B------:R-:W0:Y:S01]  /*08b0*/  I2F.RP R18, R19 ;  /* 0x0000001300127306 */ /* 0x000e220000209400 */
[----:B------:R-:W-:-:S07]  /*08c0*/  ISETP.NE.AND P2, PT, R7, RZ, PT ;  /* 0x000000ff0700720c */ /* 0x000fce0003f45270 */
[----:B0-----:R-:W0:Y:S02]  /*08d0*/  MUFU.RCP R18, R18 ;  /* 0x0000001200127308 */ /* 0x001e240000001000 */
[----:B0-----:R-:W-:-:S06]  /*08e0*/  VIADD R20, R18, 0xffffffe ;  /* 0x0ffffffe12147836 */ /* 0x001fcc0000000000 */
[----:B------:R-:W0:Y:S02]  /*08f0*/  F2I.FTZ.U32.TRUNC.NTZ R17, R20 ;  /* 0x0000001400117305 */ /* 0x000e24000021f000 */
[----:B0-----:R-:W-:-:S05]  /*0900*/  IADD3 R14, PT, PT, RZ, -R17, RZ ;  /* 0x80000011ff0e7210 */ /* 0x001fca0007ffe0ff */
[----:B------:R-:W-:Y:S01]  /*0910*/  IMAD R21, R14, R19, RZ ;  /* 0x000000130e157224 */ /* 0x000fe200078e02ff */
[----:B------:R-:W-:-:S03]  /*0920*/  IABS R14, R15 ;  /* 0x0000000f000e7213 */ /* 0x000fc60000000000 */
[----:B------:R-:W-:-:S04]  /*0930*/  IMAD.HI.U32 R21, R17, R21, R16 ;  /* 0x0000001511157227 */ /* 0x000fc800078e0010 */
[----:B------:R-:W-:-:S04]  /*0940*/  IMAD.MOV.U32 R16, RZ, RZ, R14 ;  /* 0x000000ffff107224 */ /* 0x000fc800078e000e */
[----:B------:R-:W-:-:S05]  /*0950*/  IMAD.HI.U32 R14, R21, R16, RZ ;  /* 0x00000010150e7227 */ /* 0x000fca00078e00ff */
[----:B------:R-:W-:-:S05]  /*0960*/  IADD3 R17, PT, PT, -R14, RZ, RZ ;  /* 0x000000ff0e117210 */ /* 0x000fca0007ffe1ff */
[----:B------:R-:W-:-:S05]  /*0970*/  IMAD R14, R19, R17, R16 ;  /* 0x00000011130e7224 */ /* 0x000fca00078e0210 */
[----:B------:R-:W-:-:S13]  /*0980*/  ISETP.GT.U32.AND P0, PT, R19, R14, PT ;  /* 0x0000000e1300720c */ /* 0x000fda0003f04070 */
[----:B------:R-:W-:-:S05]  /*0990*/  @!P0 IMAD.IADD R14, R14, 0x1, -R19 ;  /* 0x000000010e0e8824 */ /* 0x000fca00078e0a13 */
[----:B------:R-:W-:-:S13]  /*09a0*/  ISETP.GT.U32.AND P0, PT, R19, R14, PT ;  /* 0x0000000e1300720c */ /* 0x000fda0003f04070 */
[----:B------:R-:W-:-:S05]  /*09b0*/  @!P0 IMAD.IADD R14, R14, 0x1, -R19 ;  /* 0x000000010e0e8824 */ /* 0x000fca00078e0a13 */
[----:B------:R-:W-:Y:S01]  /*09c0*/  MOV R19, R14 ;  /* 0x0000000e00137202 */ /* 0x000fe20000000f00 */
[----:B-1----:R-:W-:-:S04]  /*09d0*/  IMAD.WIDE.U32 R14, R15, 0x4, R10 ;  /* 0x000000040f0e7825 */ /* 0x002fc800078e000a */
[----:B------:R-:W-:Y:S01]  /*09e0*/  @!P1 IMAD.MOV R19, RZ, RZ, -R19 ;  /* 0x000000ffff139224 */ /* 0x000fe200078e0a13 */
[----:B------:R-:W-:-:S05]  /*09f0*/  @!P2 LOP3.LUT R19, RZ, R7, RZ, 0x33, !PT ;  /* 0x00000007ff13a212 */ /* 0x000fca00078e33ff */
[----:B--2---:R-:W-:Y:S01]  /*0a00*/  IMAD.WIDE.U32 R16, R19, 0x4, R8 ;  /* 0x0000000413107825 */ /* 0x004fe200078e0008 */
[----:B------:R0:W-:Y:S04]  /*0a10*/  STG.E desc[UR12][R14.64], R19 ;  /* 0x000000130e007986 */ /* 0x0001e8000c10190c */
[----:B------:R-:W2:Y:S02]  /*0a20*/  LDG.E R18, desc[UR12][R16.64] ;  /* 0x0000000c10127981 */ /* 0x000ea4000c1e1900 */
[----:B--2---:R-:W-:-:S05]  /*0a30*/  VIADD R21, R18, 0x1 ;  /* 0x0000000112157836 */ /* 0x004fca0000000000 */
[----:B------:R0:W-:Y:S02]  /*0a40*/  STG.E desc[UR12][R16.64], R21 ;  /* 0x0000001510007986 */ /* 0x0001e4000c10190c */
.L_x_1328:
        /* <DEDUP_REMOVED lines=12> */
[----:B0-----:R-:W-:-:S06]  /*0b10*/  IADD3 R20, PT, PT, R18, 0xffffffe, RZ ;  /* 0x0ffffffe12147810 */ /* 0x001fcc0007ffe0ff */
[----:B------:R-:W0:Y:S02]  /*0b20*/  F2I.FTZ.U32.TRUNC.NTZ R17, R20 ;  /* 0x0000001400117305 */ /* 0x000e24000021f000 */
[----:B0-----:R-:W-:-:S04]  /*0b30*/  IMAD.MOV R14, RZ, RZ, -R17 ;  /* 0x000000ffff0e7224 */ /* 0x001fc800078e0a11 */
[----:B------:R-:W-:Y:S01]  /*0b40*/  IMAD R21, R14, R19, RZ ;  /* 0x000000130e157224 */ /* 0x000fe200078e02ff */
[----:B------:R-:W-:-:S03]  /*0b50*/  IABS R14, R15 ;  /* 0x0000000f000e7213 */ /* 0x000fc60000000000 */
[----:B------:R-:W-:Y:S01]  /*0b60*/  IMAD.HI.U32 R21, R17, R21, R16 ;  /* 0x0000001511157227 */ /* 0x000fe200078e0010 */
[----:B------:R-:W-:-:S05]  /*0b70*/  MOV R16, R14 ;  /* 0x0000000e00107202 */ /* 0x000fca0000000f00 */
[----:B------:R-:W-:-:S04]  /*0b80*/  IMAD.HI.U32 R14, R21, R16, RZ ;  /* 0x00000010150e7227 */ /* 0x000fc800078e00ff */
[----:B------:R-:W-:-:S04]  /*0b90*/  IMAD.MOV R17, RZ, RZ, -R14 ;  /* 0x000000ffff117224 */ /* 0x000fc800078e0a0e */
[----:B------:R-:W-:-:S05]  /*0ba0*/  IMAD R14, R19, R17, R16 ;  /* 0x00000011130e7224 */ /* 0x000fca00078e0210 */
[----:B------:R-:W-:-:S13]  /*0bb0*/  ISETP.GT.U32.AND P0, PT, R19, R14, PT ;  /* 0x0000000e1300720c */ /* 0x000fda0003f04070 */
[----:B------:R-:W-:-:S05]  /*0bc0*/  @!P0 IMAD.IADD R14, R14, 0x1, -R19 ;  /* 0x000000010e0e8824 */ /* 0x000fca00078e0a13 */
[----:B------:R-:W-:-:S13]  /*0bd0*/  ISETP.GT.U32.AND P0, PT, R19, R14, PT ;  /* 0x0000000e1300720c */ /* 0x000fda0003f04070 */
[----:B------:R-:W-:-:S05]  /*0be0*/  @!P0 IADD3 R14, PT, PT, R14, -R19, RZ ;  /* 0x800000130e0e8210 */ /* 0x000fca0007ffe0ff */
[----:B------:R-:W-:Y:S02]  /*0bf0*/  IMAD.MOV.U32 R19, RZ, RZ, R14 ;  /* 0x000000ffff137224 */ /* 0x000fe400078e000e */
[----:B-1----:R-:W-:-:S04]  /*0c00*/  IMAD.WIDE.U32 R14, R15, 0x4, R10 ;  /* 0x000000040f0e7825 */ /* 0x002fc800078e000a */
[----:B------:R-:W-:Y:S01]  /*0c10*/  @!P1 IMAD.MOV R19, RZ, RZ, -R19 ;  /* 0x000000ffff139224 */ /* 0x000fe200078e0a13 */
[----:B------:R-:W-:-:S05]  /*0c20*/  @!P2 LOP3.LUT R19, RZ, R7, RZ, 0x33, !PT ;  /* 0x00000007ff13a212 */ /* 0x000fca00078e33ff */
[----:B--2---:R-:W-:Y:S01]  /*0c30*/  IMAD.WIDE.U32 R16, R19, 0x4, R8 ;  /* 0x0000000413107825 */ /* 0x004fe200078e0008 */
[----:B------:R0:W-:Y:S04]  /*0c40*/  STG.E desc[UR12][R14.64], R19 ;  /* 0x000000130e007986 */ /* 0x0001e8000c10190c */
[----:B------:R-:W2:Y:S02]  /*0c50*/  LDG.E R18, desc[UR12][R16.64] ;  /* 0x0000000c10127981 */ /* 0x000ea4000c1e1900 */
[----:B--2---:R-:W-:-:S05]  /*0c60*/  IADD3 R21, PT, PT, R18, 0x1, RZ ;  /* 0x0000000112157810 */ /* 0x004fca0007ffe0ff */
[----:B------:R0:W-:Y:S02]  /*0c70*/  STG.E desc[UR12][R16.64], R21 ;  /* 0x0000001510007986 */ /* 0x0001e4000c10190c */
.L_x_1329:
[----:B0-----:R-:W3:Y:S04]  /*0c80*/  LDG.E R14, desc[UR12][R4.64] ;  /* 0x0000000c040e7981 */ /* 0x001ee8000c1e1900 */
[----:B------:R-:W4:Y:S01]  /*0c90*/  LDG.E R15, desc[UR12][R2.64] ;  /* 0x0000000c020f7981 */ /* 0x000f22000c1e1900 */
[----:B---3--:R-:W-:-:S04]  /*0ca0*/  ISETP.GE.AND P0, PT, R14, R7, PT ;  /* 0x000000070e00720c */ /* 0x008fc80003f06270 */
[----:B------:R-:W-:-:S04]  /*0cb0*/  ISETP.GT.AND P0, PT, R14, -0x1, !P0 ;  /* 0xffffffff0e00780c */ /* 0x000fc80004704270 */
[----:B----4-:R-:W-:-:S13]  /*0cc0*/  ISETP.GE.U32.OR P0, PT, R15, R6, !P0 ;  /* 0x000000060f00720c */ /* 0x010fda0004706470 */
[----:B------:R-:W-:Y:S05]  /*0cd0*/  @P0 BRA `(.L_x_1330) ;  /* 0x0000000000740947 */ /* 0x000fea0003800000 */
[----:B------:R-:W-:Y:S01]  /*0ce0*/  IABS R19, R7 ;  /* 0x0000000700137213 */ /* 0x000fe20000000000 */
[----:B------:R-:W-:Y:S01]  /*0cf0*/  HFMA2 R16, -RZ, RZ, 0, 0 ;  /* 0x00000000ff107431 */ /* 0x000fe200000001ff */
[----:B------:R-:W-:Y:S02]  /*0d00*/  ISETP.GE.AND P1, PT, R15, RZ, PT ;  /* 0x000000ff0f00720c */ /* 0x000fe40003f26270 */
[----:B------:R-:W0:Y:S01]  /*0d10*/  I2F.RP R18, R19 ;  /* 0x0000001300127306 */ /* 0x000e220000209400 */
[----:B------:R-:W-:-:S07]  /*0d20*/  ISETP.NE.AND P2, PT, R7, RZ, PT ;  /* 0x000000ff0700720c */ /* 0x000fce0003f45270 */
[----:B0-----:R-:W0:Y:S02]  /*0d30*/  MUFU.RCP R18, R18 ;  /* 0x0000001200127308 */ /* 0x001e240000001000 */
[----:B0-----:R-:W-:-:S06]  /*0d40*/  VIADD R20, R18, 0xffffffe ;  /* 0x0ffffffe12147836 */ /* 0x001fcc0000000000 */
[----:B------:R-:W0:Y:S02]  /*0d50*/  F2I.FTZ.U32.TRUNC.NTZ R17, R20 ;  /* 0x0000001400117305 */ /* 0x000e24000021f000 */
[----:B0-----:R-:W-:-:S04]  /*0d60*/  IMAD.MOV R14, RZ, RZ, -R17 ;  /* 0x000000ffff0e7224 */ /* 0x001fc800078e0a11 */
[----:B------:R-:W-:Y:S01]  /*0d70*/  IMAD R21, R14, R19, RZ ;  /* 0x000000130e157224 */ /* 0x000fe200078e02ff */
[----:B------:R-:W-:-:S03]  /*0d80*/  IABS R14, R15 ;  /* 0x0000000f000e7213 */ /* 0x000fc60000000000 */
[----:B------:R-:W-:-:S04]  /*0d90*/  IMAD.HI.U32 R21, R17, R21, R16 ;  /* 0x0000001511157227 */ /* 0x000fc800078e0010 */
[----:B------:R-:W-:-:S04]  /*0da0*/  IMAD.MOV.U32 R16, RZ, RZ, R14 ;  /* 0x000000ffff107224 */ /* 0x000fc800078e000e */
[----:B------:R-:W-:-:S04]  /*0db0*/  IMAD.HI.U32 R14, R21, R16, RZ ;  /* 0x00000010150e7227 */ /* 0x000fc800078e00ff */
[----:B------:R-:W-:-:S04]  /*0dc0*/  IMAD.MOV R17, RZ, RZ, -R14 ;  /* 0x000000ffff117224 */ /* 0x000fc800078e0a0e */
[----:B------:R-:W-:-:S05]  /*0dd0*/  IMAD R14, R19, R17, R16 ;  /* 0x00000011130e7224 */ /* 0x000fca00078e0210 */
[----:B------:R-:W-:-:S13]  /*0de0*/  ISETP.GT.U32.AND P0, PT, R19, R14, PT ;  /* 0x0000000e1300720c */ /* 0x000fda0003f04070 */
[----:B------:R-:W-:-:S04]  /*0df0*/  @!P0 IADD3 R14, PT, PT, R14, -R19, RZ ;  /* 0x800000130e0e8210 */ /* 0x000fc80007ffe0ff */
[----:B------:R-:W-:-:S13]  /*0e00*/  ISETP.GT.U32.AND P0, PT, R19, R14, PT ;  /* 0x0000000e1300720c */ /* 0x000fda0003f04070 */
[----:B------:R-:W-:-:S04]  /*0e10*/  @!P0 IMAD.IADD R14, R14, 0x1, -R19 ;  /* 0x000000010e0e8824 */ /* 0x000fc800078e0a13 */
[----:B------:R-:W-:Y:S02]  /*0e20*/  IMAD.MOV.U32 R19, RZ, RZ, R14 ;  /* 0x000000ffff137224 */ /* 0x000fe400078e000e */
[----:B-1----:R-:W-:-:S03]  /*0e30*/  IMAD.WIDE.U32 R14, R15, 0x4, R10 ;  /* 0x000000040f0e7825 */ /* 0x002fc600078e000a */
[----:B------:R-:W-:Y:S02]  /*0e40*/  @!P1 IADD3 R19, PT, PT, -R19, RZ, RZ ;  /* 0x000000ff13139210 */ /* 0x000fe40007ffe1ff */
[----:B------:R-:W-:-:S05]  /*0e50*/  @!P2 LOP3.LUT R19, RZ, R7, RZ, 0x33, !PT ;  /* 0x00000007ff13a212 */ /* 0x000fca00078e33ff */
[----:B--2---:R-:W-:Y:S01]  /*0e60*/  IMAD.WIDE.U32 R16, R19, 0x4, R8 ;  /* 0x0000000413107825 */ /* 0x004fe200078e0008 */
[----:B------:R0:W-:Y:S04]  /*0e70*/  STG.E desc[UR12][R14.64], R19 ;  /* 0x000000130e007986 */ /* 0x0001e8000c10190c */
[----:B------:R-:W2:Y:S02]  /*0e80*/  LDG.E R18, desc[UR12][R16.64] ;  /* 0x0000000c10127981 */ /* 0x000ea4000c1e1900 */
[----:B--2---:R-:W-:-:S05]  /*0e90*/  VIADD R21, R18, 0x1 ;  /* 0x0000000112157836 */ /* 0x004fca0000000000 */
[----:B------:R0:W-:Y:S02]  /*0ea0*/  STG.E desc[UR12][R16.64], R21 ;  /* 0x0000001510007986 */ /* 0x0001e4000c10190c */
.L_x_1330:
[----:B0-----:R-:W3:Y:S04]  /*0eb0*/  LDG.E R14, desc[UR12][R4.64+0x4] ;  /* 0x0000040c040e7981 */ /* 0x001ee8000c1e1900 */
[----:B------:R-:W4:Y:S01]  /*0ec0*/  LDG.E R15, desc[UR12][R2.64+0x4] ;  /* 0x0000040c020f7981 */ /* 0x000f22000c1e1900 */
[----:B------:R-:W-:-:S05]  /*0ed0*/  VIADD R13, R13, 0x4 ;  /* 0x000000040d0d7836 */ /* 0x000fca0000000000 */
[----:B------:R-:W-:Y:S02]  /*0ee0*/  ISETP.NE.AND P1, PT, R13, RZ, PT ;  /* 0x000000ff0d00720c */ /* 0x000fe40003f25270 */
        /* <DEDUP_REMOVED lines=33> */
.L_x_1331:
[----:B------:R-:W-:Y:S02]  /*1100*/  IADD3 R2, P0, PT, R2, 0x10, RZ ;  /* 0x0000001002027810 */ /* 0x000fe40007f1e0ff */
[----:B------:R-:W-:-:S03]  /*1110*/  IADD3 R4, P2, PT, R4, 0x10, RZ ;  /* 0x0000001004047810 */ /* 0x000fc60007f5e0ff */
[----:B------:R-:W-:Y:S02]  /*1120*/  IMAD.X R3, RZ, RZ, R3, P0 ;  /* 0x000000ffff037224 */ /* 0x000fe400000e0603 */
[----:B------:R-:W-:Y:S01]  /*1130*/  IMAD.X R5, RZ, RZ, R5, P2 ;  /* 0x000000ffff057224 */ /* 0x000fe200010e0605 */
[----:B------:R-:W-:Y:S07]  /*1140*/  @P1 BRA `(.L_x_1332) ;  /* 0xfffffff400b41947 */ /* 0x000fee000383ffff */
.L_x_1327:
[----:B------:R-:W-:-:S13]  /*1150*/  ISETP.NE.AND P0, PT, R0, RZ, PT ;  /* 0x000000ff0000720c */ /* 0x000fda0003f05270 */
[----:B------:R-:W-:Y:S05]  /*1160*/  @!P0 EXIT ;  /* 0x000000000000894d */ /* 0x000fea0003800000 */
[----:B--2---:R-:W2:Y:S01]  /*1170*/  LDC.64 R8, c[0x0][0x398] ;  /* 0x0000e600ff087b82 */ /* 0x004ea20000000a00 */
[----:B------:R-:W-:-:S07]  /*1180*/  IADD3 R0, PT, PT, -R0, RZ, RZ ;  /* 0x000000ff00007210 */ /* 0x000fce0007ffe1ff */
[----:B-1----:R-:W1:Y:S08]  /*1190*/  LDC.64 R10, c[0x0][0x390] ;  /* 0x0000e400ff0a7b82 */ /* 0x002e700000000a00 */
[----:B------:R-:W3:Y:S08]  /*11a0*/  LDC.64 R2, c[0x0][0x3a0] ;  /* 0x0000e800ff027b82 */ /* 0x000ef00000000a00 */
[----:B------:R-:W4:Y:S01]  /*11b0*/  LDC.64 R4, c[0x0][0x3a8] ;  /* 0x0000ea00ff047b82 */ /* 0x000f220000000a00 */
[----:B--2---:R-:W-:-:S07]  /*11c0*/  IMAD.WIDE.U32 R8, R12, 0x4, R8 ;  /* 0x000000040c087825 */ /* 0x004fce00078e0008 */
[----:B------:R-:W2:Y:S01]  /*11d0*/  LDC.64 R6, c[0x0][0x380] ;  /* 0x0000e000ff067b82 */ /* 0x000ea20000000a00 */
[----:B-1----:R-:W-:-:S07]  /*11e0*/  IMAD.WIDE.U32 R10, R12, 0x4, R10 ;  /* 0x000000040c0a7825 */ /* 0x002fce00078e000a */
.L_x_1334:
[----:B0-----:R1:W2:Y:S04]  /*11f0*/  LDG.E R12, desc[UR12][R8.64] ;  /* 0x0000000c080c7981 */ /* 0x0012a8000c1e1900 */
[----:B0-----:R0:W5:Y:S01]  /*1200*/  LDG.E R15, desc[UR12][R10.64] ;  /* 0x0000000c0a0f7981 */ /* 0x001162000c1e1900 */
[----:B------:R-:W-:-:S05]  /*1210*/  VIADD R0, R0, 0x1 ;  /* 0x0000000100007836 */ /* 0x000fca0000000000 */
[----:B------:R-:W-:Y:S02]  /*1220*/  ISETP.NE.AND P1, PT, R0, RZ, PT ;  /* 0x000000ff0000720c */ /* 0x000fe40003f25270 */
[----:B-1----:R-:W-:Y:S02]  /*1230*/  IADD3 R8, P2, PT, R8, 0x4, RZ ;  /* 0x0000000408087810 */ /* 0x002fe40007f5e0ff */
[----:B0-----:R-:W-:Y:S02]  /*1240*/  IADD3 R10, P3, PT, R10, 0x4, RZ ;  /* 0x000000040a0a7810 */ /* 0x001fe40007f7e0ff */
[----:B--2---:R-:W-:-:S04]  /*1250*/  ISETP.GE.AND P0, PT, R12, R7, PT ;  /* 0x000000070c00720c */ /* 0x004fc80003f06270 */
[----:B------:R-:W-:-:S04]  /*1260*/  ISETP.GT.AND P0, PT, R12, -0x1, !P0 ;  /* 0xffffffff0c00780c */ /* 0x000fc80004704270 */
[----:B-----5:R-:W-:-:S13]  /*1270*/  ISETP.GE.U32.OR P0, PT, R15, R6, !P0 ;  /* 0x000000060f00720c */ /* 0x020fda0004706470 */
[----:B------:R-:W-:Y:S05]  /*1280*/  @P0 BRA `(.L_x_1333) ;  /* 0x0000000000740947 */ /* 0x000fea0003800000 */
[----:B------:R-:W-:Y:S02]  /*1290*/  IABS R17, R7 ;  /* 0x0000000700117213 */ /* 0x000fe40000000000 */
[----:B------:R-:W-:Y:S02]  /*12a0*/  IABS R18, R15 ;  /* 0x0000000f00127213 */ /* 0x000fe40000000000 */
[----:B------:R-:W0:Y:S01]  /*12b0*/  I2F.RP R14, R17 ;  /* 0x00000011000e7306 */ /* 0x000e220000209400 */
[----:B------:R-:W-:Y:S02]  /*12c0*/  ISETP.GE.AND P4, PT, R15, RZ, PT ;  /* 0x000000ff0f00720c */ /* 0x000fe40003f86270 */
[----:B------:R-:W-:-:S05]  /*12d0*/  ISETP.NE.AND P5, PT, R7, RZ, PT ;  /* 0x000000ff0700720c */ /* 0x000fca0003fa5270 */
[----:B0-----:R-:W0:Y:S02]  /*12e0*/  MUFU.RCP R14, R14 ;  /* 0x0000000e000e7308 */ /* 0x001e240000001000 */
[----:B0-----:R-:W-:-:S06]  /*12f0*/  VIADD R16, R14, 0xffffffe ;  /* 0x0ffffffe0e107836 */ /* 0x001fcc0000000000 */
[----:B------:R-:W0:Y:S02]  /*1300*/  F2I.FTZ.U32.TRUNC.NTZ R13, R16 ;  /* 0x00000010000d7305 */ /* 0x000e24000021f000 */
[----:B0-----:R-:W-:-:S05]  /*1310*/  IADD3 R12, PT, PT, RZ, -R13, RZ ;  /* 0x8000000dff0c7210 */ /* 0x001fca0007ffe0ff */
[----:B------:R-:W-:Y:S02]  /*1320*/  IMAD R19, R12, R17, RZ ;  /* 0x000000110c137224 */ /* 0x000fe400078e02ff */
[----:B------:R-:W-:-:S04]  /*1330*/  IMAD.MOV.U32 R12, RZ, RZ, RZ ;  /* 0x000000ffff0c7224 */ /* 0x000fc800078e00ff */
        /* <DEDUP_REMOVED lines=10> */
[----:B---3--:R-:W-:-:S04]  /*13e0*/  IMAD.WIDE.U32 R12, R15, 0x4, R2 ;  /* 0x000000040f0c7825 */ /* 0x008fc800078e0002 */
[----:B------:R-:W-:Y:S01]  /*13f0*/  @!P4 IMAD.MOV R17, RZ, RZ, -R17 ;  /* 0x000000ffff11c224 */ /* 0x000fe200078e0a11 */
[----:B------:R-:W-:-:S05]  /*1400*/  @!P5 LOP3.LUT R17, RZ, R7, RZ, 0x33, !PT ;  /* 0x00000007ff11d212 */ /* 0x000fca00078e33ff */
[----:B----4-:R-:W-:Y:S01]  /*1410*/  IMAD.WIDE.U32 R14, R17, 0x4, R4 ;  /* 0x00000004110e7825 */ /* 0x010fe200078e0004 */
[----:B------:R0:W-:Y:S04]  /*1420*/  STG.E desc[UR12][R12.64], R17 ;  /* 0x000000110c007986 */ /* 0x0001e8000c10190c */
[----:B------:R-:W2:Y:S02]  /*1430*/  LDG.E R16, desc[UR12][R14.64] ;  /* 0x0000000c0e107981 */ /* 0x000ea4000c1e1900 */
[----:B--2---:R-:W-:-:S05]  /*1440*/  VIADD R19, R16, 0x1 ;  /* 0x0000000110137836 */ /* 0x004fca0000000000 */
[----:B------:R0:W-:Y:S02]  /*1450*/  STG.E desc[UR12][R14.64], R19 ;  /* 0x000000130e007986 */ /* 0x0001e4000c10190c */
.L_x_1333:
[----:B------:R-:W-:Y:S01]  /*1460*/  IADD3.X R9, PT, PT, RZ, R9, RZ, P2, !PT ;  /* 0x00000009ff097210 */ /* 0x000fe200017fe4ff */
[----:B------:R-:W-:Y:S01]  /*1470*/  IMAD.X R11, RZ, RZ, R11, P3 ;  /* 0x000000ffff0b7224 */ /* 0x000fe200018e060b */
[----:B------:R-:W-:Y:S06]  /*1480*/  @P1 BRA `(.L_x_1334) ;  /* 0xfffffffc00581947 */ /* 0x000fec000383ffff */
[----:B------:R-:W-:Y:S05]  /*1490*/  EXIT ;  /* 0x000000000000794d */ /* 0x000fea0003800000 */
.L_x_1335:
        /* <DEDUP_REMOVED lines=14> */
.L_x_1367:


//--------------------- .text.compute_node_preferences --------------------------
	.section	.text.compute_node_preferences,"ax",@progbits
	.align	128
        .global         compute_node_preferences
        .type           compute_node_preferences,@function
        .size           compute_node_preferences,(.L_x_1368 - compute_node_preferences)
        .other          compute_node_preferences,@"STO_CUDA_ENTRY STV_DEFAULT"
compute_node_preferences:
.text.compute_node_preferences:
[----:B------:R-:W0:Y:S01]  /*0000*/  LDC R1, c[0x0][0x37c] ;  /* 0x0000df00ff017b82 */ /* 0x000e220000000800 */
[----:B------:R-:W1:Y:S07]  /*0010*/  S2R R0, SR_TID.X ;  /* 0x0000000000007919 */ /* 0x000e6e0000002100 */
[----:B------:R-:W1:Y:S01]  /*0020*/  S2UR UR4, SR_CTAID.X ;  /* 0x00000000000479c3 */ /* 0x000e620000002500 */
[----:B------:R-:W2:Y:S01]  /*0030*/  LDCU UR5, c[0x0][0x380] ;  /* 0x00007000ff0577ac */ /* 0x000ea20008000800 */
[----:B0-----:R-:W-:-:S06]  /*0040*/  VIADD R1, R1, 0xfffffe00 ;  /* 0xfffffe0001017836 */ /* 0x001fcc0000000000 */
[----:B------:R-:W1:Y:S02]  /*0050*/  LDC R21, c[0x0][0x360] ;  /* 0x0000d800ff157b82 */ /* 0x000e640000000800 */
[----:B-1----:R-:W-:-:S05]  /*0060*/  IMAD R21, R21, UR4, R0 ;  /* 0x0000000415157c24 */ /* 0x002fca000f8e0200 */
[----:B--2---:R-:W-:-:S13]  /*0070*/  ISETP.GE.AND P0, PT, R21, UR5, PT ;  /* 0x0000000515007c0c */ /* 0x004fda000bf06270 */
[----:B------:R-:W-:Y:S05]  /*0080*/  @P0 EXIT ;  /* 0x000000000000094d */ /* 0x000fea0003800000 */
[----:B------:R-:W0:Y:S01]  /*0090*/  LDC.64 R2, c[0x0][0x398] ;  /* 0x0000e600ff027b82 */ /* 0x000e220000000a00 */
[----:B------:R-:W1:Y:S07]  /*00a0*/  LDCU.64 UR4, c[0x0][0x358] ;  /* 0x00006b00ff0477ac */ /* 0x000e6e0008000a00 */
[----:B------:R-:W2:Y:S01]  /*00b0*/  LDC R4, c[0x0][0x388] ;  /* 0x0000e200ff047b82 */ /* 0x000ea20000000800 */
[----:B0-----:R-:W-:-:S05]  /*00c0*/  IMAD.WIDE R2, R21, 0x4, R2 ;  /* 0x0000000415027825 */ /* 0x001fca00078e0202 */
[----:B-1----:R-:W3:Y:S04]  /*00d0*/  LDG.E.CONSTANT R19, desc[UR4][R2.64] ;  /* 0x0000000402137981 */ /* 0x002ee8000c1e9900 */
[----:B------:R-:W3:Y:S01]  /*00e0*/  LDG.E.CONSTANT R0, desc[UR4][R2.64+0x4] ;  /* 0x0000040402007981 */ /* 0x000ee2000c1e9900 */
[C---:B--2---:R-:W-:Y:S02]  /*00f0*/  ISETP.GE.AND P0, PT, R4.reuse, 0x1, PT ;  /* 0x000000010400780c */ /* 0x044fe40003f06270 */
[----:B------:R-:W-:Y:S01]  /*0100*/  VIMNMX R18, PT, PT, R4, 0x100, PT ;  /* 0x0000010004127848 */ /* 0x000fe20003fe0100 */
[----:B---3--:R-:W-:-:S10]  /*0110*/  IMAD.IADD R17, R0, 0x1, -R19 ;  /* 0x0000000100117824 */ /* 0x008fd400078e0a13 */
[----:B------:R-:W-:Y:S05]  /*0120*/  @!P0 BRA `(.L_x_1336) ;  /* 0x0000000000a48947 */ /* 0x000fea0003800000 */
[----:B------:R-:W-:Y:S01]  /*0130*/  ISETP.GE.U32.AND P0, PT, R4, 0x10, PT ;  /* 0x000000100400780c */ /* 0x000fe20003f06070 */
[----:B------:R-:W-:Y:S01]  /*0140*/  IMAD.MOV.U32 R2, RZ, RZ, RZ ;  /* 0x000000ffff027224 */ /* 0x000fe200078e00ff */
[----:B------:R-:W-:-:S04]  /*0150*/  LOP3.LUT R5, R18, 0xf, RZ, 0xc0, !PT ;  /* 0x0000000f12057812 */ /* 0x000fc800078ec0ff */
[----:B------:R-:W-:-:S07]  /*0160*/  ISETP.NE.AND P1, PT, R5, RZ, PT ;  /* 0x000000ff0500720c */ /* 0x000fce0003f25270 */
[----:B------:R-:W-:Y:S06]  /*0170*/  @!P0 BRA `(.L_x_1337) ;  /* 0x0000000000348947 */ /* 0x000fec0003800000 */
[----:B------:R-:W-:Y:S01]  /*0180*/  LOP3.LUT R2, R18, 0xffff, RZ, 0xc0, !PT ;  /* 0x0000ffff12027812 */ /* 0x000fe200078ec0ff */
[----:B------:R-:W-:-:S03]  /*0190*/  VIADD R4, R1, 0x10 ;  /* 0x0000001001047836 */ /* 0x000fc60000000000 */
[----:B------:R-:W-:-:S05]  /*01a0*/  SHF.R.U32.HI R2, RZ, 0x4, R2 ;  /* 0x00000004ff027819 */ /* 0x000fca0000011602 */
[----:B------:R-:W-:-:S05]  /*01b0*/  IMAD.SHL.U32 R2, R2, 0x10, RZ ;  /* 0x0000001002027824 */ /* 0x000fca00078e00ff */
[----:B------:R-:W-:Y:S02]  /*01c0*/  LOP3.LUT R3, R2, 0x1f0, RZ, 0xe2, !PT ;  /* 0x000001f002037812 */ /* 0x000fe400078ee2ff */
[----:B------:R-:W-:-:S03]  /*01d0*/  LOP3.LUT R2, R18, 0x1f0, RZ, 0xc0, !PT ;  /* 0x000001f012027812 */ /* 0x000fc600078ec0ff */
[----:B------:R-:W-:-:S07]  /*01e0*/  IMAD.MOV R3, RZ, RZ, -R3 ;  /* 0x000000ffff037224 */ /* 0x000fce00078e0a03 */
.L_x_1338:
[----:B------:R-:W-:Y:S01]  /*01f0*/  VIADD R3, R3, 0x10 ;  /* 0x0000001003037836 */ /* 0x000fe20000000000 */
[----:B------:R-:W-:Y:S04]  /*0200*/  STL.128 [R4+-0x10], RZ ;  /* 0xfffff0ff04007387 */ /* 0x000fe80000100c00 */
[----:B------:R-:W-:Y:S01]  /*0210*/  ISETP.NE.AND P0, PT, R3, RZ, PT ;  /* 0x000000ff0300720c */ /* 0x000fe20003f05270 */
[----:B------:R0:W-:Y:S02]  /*0220*/  STL.128 [R4], RZ ;  /* 0x000000ff04007387 */ /* 0x0001e40000100c00 */
[----:B0-----:R-:W-:-:S10]  /*0230*/  VIADD R4, R4, 0x20 ;  /* 0x0000002004047836 */ /* 0x001fd40000000000 */
[----:B------:R-:W-:Y:S05]  /*0240*/  @P0 BRA `(.L_x_1338) ;  /* 0xfffffffc00e80947 */ /* 0x000fea000383ffff */
.L_x_1337:
[----:B------:R-:W-:Y:S05]  /*0250*/  @!P1 BRA `(.L_x_1336) ;  /* 0x0000000000589947 */ /* 0x000fea0003800000 */
[----:B------:R-:W-:Y:S02]  /*0260*/  ISETP.GE.U32.AND P0, PT, R5, 0x8, PT ;  /* 0x000000080500780c */ /* 0x000fe40003f06070 */
[----:B------:R-:W-:-:S04]  /*0270*/  LOP3.LUT R3, R18, 0x7, RZ, 0xc0, !PT ;  /* 0x0000000712037812 */ /* 0x000fc800078ec0ff */
[----:B------:R-:W-:-:S07]  /*0280*/  ISETP.NE.AND P1, PT, R3, RZ, PT ;  /* 0x000000ff0300720c */ /* 0x000fce0003f25270 */
[C---:B------:R-:W-:Y:S02]  /*0290*/  @P0 IMAD R4, R2.reuse, 0x2, R1 ;  /* 0x0000000202040824 */ /* 0x040fe400078e0201 */
[----:B------:R-:W-:-:S03]  /*02a0*/  @P0 VIADD R2, R2, 0x8 ;  /* 0x0000000802020836 */ /* 0x000fc60000000000 */
[----:B------:R0:W-:Y:S04]  /*02b0*/  @P0 STL.64 [R4], RZ ;  /* 0x000000ff04000387 */ /* 0x0001e80000100a00 */
[----:B------:R0:W-:Y:S01]  /*02c0*/  @P0 STL.64 [R4+0x8], RZ ;  /* 0x000008ff04000387 */ /* 0x0001e20000100a00 */
[----:B------:R-:W-:Y:S05]  /*02d0*/  @!P1 BRA `(.L_x_1336) ;  /* 0x0000000000389947 */ /* 0x000fea0003800000 */
[----:B------:R-:W-:Y:S02]  /*02e0*/  ISETP.GE.U32.AND P0, PT, R3, 0x4, PT ;  /* 0x000000040300780c */ /* 0x000fe40003f06070 */
[----:B------:R-:W-:-:S04]  /*02f0*/  LOP3.LUT R3, R18, 0x3, RZ, 0xc0, !PT ;  /* 0x0000000312037812 */ /* 0x000fc800078ec0ff */
[----:B------:R-:W-:-:S07]  /*0300*/  ISETP.NE.AND P1, PT, R3, RZ, PT ;  /* 0x000000ff0300720c */ /* 0x000fce0003f25270 */
[C---:B0-----:R-:W-:Y:S02]  /*0310*/  @P0 IMAD R4, R2.reuse, 0x2, R1 ;  /* 0x0000000202040824 */ /* 0x041fe400078e0201 */
[----:B------:R-:W-:-:S03]  /*0320*/  @P0 VIADD R2, R2, 0x4 ;  /* 0x0000000402020836 */ /* 0x000fc60000000000 */
[----:B------:R1:W-:Y:S01]  /*0330*/  @P0 STL.64 [R4], RZ ;  /* 0x000000ff04000387 */ /* 0x0003e20000100a00 */
[----:B------:R-:W-:Y:S05]  /*0340*/  @!P1 BRA `(.L_x_1336) ;  /* 0x00000000001c9947 */ /* 0x000fea0003800000 */
[----:B------:R-:W-:Y:S02]  /*0350*/  IMAD R2, R2, 0x2, R1 ;  /* 0x0000000202027824 */ /* 0x000fe400078e0201 */
[----:B------:R-:W-:-:S07]  /*0360*/  IMAD.MOV R3, RZ, RZ, -R3 ;  /* 0x000000ffff037224 */ /* 0x000fce00078e0a03 */
.L_x_1339:
[----:B------:R-:W-:Y:S01]  /*0370*/  VIADD R3, R3, 0x1 ;  /* 0x0000000103037836 */ /* 0x000fe20000000000 */
[----:B------:R0:W-:Y:S04]  /*0380*/  STL.U16 [R2], RZ ;  /* 0x000000ff02007387 */ /* 0x0001e80000100400 */
[----:B------:R-:W-:Y:S01]  /*0390*/  ISETP.NE.AND P0, PT, R3, RZ, PT ;  /* 0x000000ff0300720c */ /* 0x000fe20003f05270 */
[----:B0-----:R-:W-:-:S12]  /*03a0*/  VIADD R2, R2, 0x2 ;  /* 0x0000000202027836 */ /* 0x001fd80000000000 */
[----:B------:R-:W-:Y:S05]  /*03b0*/  @P0 BRA `(.L_x_1339) ;  /* 0xfffffffc00ec0947 */ /* 0x000fea000383ffff */
.L_x_1336:
[----:B------:R-:W-:Y:S01]  /*03c0*/  ISETP.GE.AND P0, PT, R19, R0, PT ;  /* 0x000000001300720c */ /* 0x000fe20003f06270 */
[----:B------:R-:W-:Y:S01]  /*03d0*/  BSSY.RECONVERGENT B1, `(.L_x_1340) ;  /* 0x00000ae000017945 */ /* 0x000fe20003800200 */
[----:B------:R-:W-:Y:S02]  /*03e0*/  IMAD.MOV.U32 R14, RZ, RZ, RZ ;  /* 0x000000ffff0e7224 */ /* 0x000fe400078e00ff */
[----:B------:R-:W-:-:S09]  /*03f0*/  IMAD.MOV.U32 R16, RZ, RZ, RZ ;  /* 0x000000ffff107224 */ /* 0x000fd200078e00ff */
[----:B------:R-:W-:Y:S05]  /*0400*/  @P0 BRA `(.L_x_1341) ;  /* 0x0000000800a80947 */ /* 0x000fea0003800000 */
[----:B------:R-:W-:Y:S01]  /*0410*/  IMAD.IADD R0, R19, 0x1, -R0 ;  /* 0x0000000113007824 */ /* 0x000fe200078e0a00 */
[----:B------:R-:W-:Y:S01]  /*0420*/  BSSY.RECONVERGENT B0, `(.L_x_1342) ;  /* 0x000007f000007945 */ /* 0x000fe20003800200 */
[----:B------:R-:W-:Y:S01]  /*0430*/  LOP3.LUT R15, R17, 0x3, RZ, 0xc0, !PT ;  /* 0x00000003110f7812 */ /* 0x000fe200078ec0ff */
[----:B------:R-:W-:Y:S02]  /*0440*/  IMAD.MOV.U32 R16, RZ, RZ, RZ ;  /* 0x000000ffff107224 */ /* 0x000fe400078e00ff */
[----:B------:R-:W-:Y:S01]  /*0450*/  ISETP.GT.U32.AND P0, PT, R0, -0x4, PT ;  /* 0xfffffffc0000780c */ /* 0x000fe20003f04070 */
[----:B------:R-:W-:-:S12]  /*0460*/  IMAD.MOV.U32 R14, RZ, RZ, RZ ;  /* 0x000000ffff0e7224 */ /* 0x000fd800078e00ff */
[----:B------:R-:W-:Y:S05]  /*0470*/  @P0 BRA `(.L_x_1343) ;  /* 0x0000000400e40947 */ /* 0x000fea0003800000 */
[----:B------:R-:W2:Y:S01]  /*0480*/  LDC.64 R6, c[0x0][0x390] ;  /* 0x0000e400ff067b82 */ /* 0x000ea20000000a00 */
[----:B------:R-:W-:Y:S01]  /*0490*/  LOP3.LUT R0, R17, 0xfffffffc, RZ, 0xc0, !PT ;  /* 0xfffffffc11007812 */ /* 0x000fe200078ec0ff */
[----:B------:R-:W-:-:S04]  /*04a0*/  IMAD.MOV.U32 R16, RZ, RZ, RZ ;  /* 0x000000ffff107224 */ /* 0x000fc800078e00ff */
[----:B------:R-:W-:Y:S02]  /*04b0*/  IMAD.MOV R0, RZ, RZ, -R0 ;  /* 0x000000ffff007224 */ /* 0x000fe400078e0a00 */
[----:B------:R-:W3:Y:S08]  /*04c0*/  LDC.64 R2, c[0x0][0x3a8] ;  /* 0x0000ea00ff027b82 */ /* 0x000ef00000000a00 */
[----:B01----:R-:W0:Y:S01]  /*04d0*/  LDC.64 R4, c[0x0][0x3a0] ;  /* 0x0000e800ff047b82 */ /* 0x003e220000000a00 */
[----:B--2---:R-:W-:-:S05]  /*04e0*/  IADD3 R6, P0, PT, R6, 0x8, RZ ;  /* 0x0000000806067810 */ /* 0x004fca0007f1e0ff */
[----:B------:R-:W-:-:S08]  /*04f0*/  IMAD.X R7, RZ, RZ, R7, P0 ;  /* 0x000000ffff077224 */ /* 0x000fd000000e0607 */
.L_x_1352:
[----:B------:R-:W-:-:S05]  /*0500*/  IMAD.WIDE R8, R19, 0x4, R6 ;  /* 0x0000000413087825 */ /* 0x000fca00078e0206 */
[----:B------:R-:W0:Y:S04]  /*0510*/  LDG.E.CONSTANT R13, desc[UR4][R8.64+-0x8] ;  /* 0xfffff804080d7981 */ /* 0x000e28000c1e9900 */
[----:B------:R1:W5:Y:S04]  /*0520*/  LDG.E.CONSTANT R27, desc[UR4][R8.64+-0x4] ;  /* 0xfffffc04081b7981 */ /* 0x000368000c1e9900 */
[----:B------:R1:W5:Y:S04]  /*0530*/  LDG.E.CONSTANT R23, desc[UR4][R8.64] ;  /* 0x0000000408177981 */ /* 0x000368000c1e9900 */
[----:B------:R1:W5:Y:S01]  /*0540*/  LDG.E.CONSTANT R25, desc[UR4][R8.64+0x4] ;  /* 0x0000040408197981 */ /* 0x000362000c1e9900 */
[----:B0-----:R-:W-:-:S06]  /*0550*/  IMAD.WIDE R10, R13, 0x4, R4 ;  /* 0x000000040d0a7825 */ /* 0x001fcc00078e0204 */
[----:B------:R-:W2:Y:S01]  /*0560*/  LDG.E.CONSTANT R11, desc[UR4][R10.64] ;  /* 0x000000040a0b7981 */ /* 0x000ea2000c1e9900 */
[----:B------:R-:W-:Y:S01]  /*0570*/  BSSY.RECONVERGENT B2, `(.L_x_1344) ;  /* 0x0000017000027945 */ /* 0x000fe20003800200 */
[----:B--2---:R-:W-:-:S04]  /*0580*/  ISETP.GE.AND P0, PT, R11, R18, PT ;  /* 0x000000120b00720c */ /* 0x004fc80003f06270 */
[----:B------:R-:W-:-:S13]  /*0590*/  ISETP.LT.OR P0, PT, R11, RZ, P0 ;  /* 0x000000ff0b00720c */ /* 0x000fda0000701670 */
[----:B-1----:R-:W-:Y:S05]  /*05a0*/  @P0 BRA `(.L_x_1345) ;  /* 0x00000000004c0947 */ /* 0x002fea0003800000 */
[----:B---3--:R-:W-:-:S05]  /*05b0*/  IMAD.WIDE R8, R13, 0x4, R2 ;  /* 0x000000040d087825 */ /* 0x008fca00078e0202 */
[----:B------:R-:W2:Y:S04]  /*05c0*/  LDG.E.CONSTANT R10, desc[UR4][R8.64] ;  /* 0x00000004080a7981 */ /* 0x000ea8000c1e9900 */
[----:B------:R-:W2:Y:S01]  /*05d0*/  LDG.E.CONSTANT R13, desc[UR4][R8.64+0x4] ;  /* 0x00000404080d7981 */ /* 0x000ea2000c1e9900 */
[----:B------:R-:W-:-:S05]  /*05e0*/  IMAD R12, R11, 0x2, R1 ;  /* 0x000000020b0c7824 */ /* 0x000fca00078e0201 */
[----:B------:R-:W3:Y:S01]  /*05f0*/  LDL.U16 R20, [R12] ;  /* 0x000000000c147983 */ /* 0x000ee20000100400 */
[----:B--2---:R-:W-:Y:S01]  /*0600*/  IADD3 R10, PT, PT, -R10, R13, RZ ;  /* 0x0000000d0a0a7210 */ /* 0x004fe20007ffe1ff */
[----:B------:R-:W-:-:S03]  /*0610*/  IMAD.MOV.U32 R13, RZ, RZ, 0x2 ;  /* 0x00000002ff0d7424 */ /* 0x000fc600078e00ff */
[C---:B------:R-:W-:Y:S02]  /*0620*/  ISETP.GE.AND P1, PT, R10.reuse, 0x7, PT ;  /* 0x000000070a00780c */ /* 0x040fe40003f26270 */
[----:B------:R-:W-:Y:S02]  /*0630*/  ISETP.GT.AND P0, PT, R10, 0x3, PT ;  /* 0x000000030a00780c */ /* 0x000fe40003f04270 */
[----:B------:R-:W-:-:S04]  /*0640*/  SEL R10, R13, 0x1, !P1 ;  /* 0x000000010d0a7807 */ /* 0x000fc80004800000 */
[----:B------:R-:W-:Y:S02]  /*0650*/  SEL R13, R10, 0x3, P0 ;  /* 0x000000030a0d7807 */ /* 0x000fe40000000000 */
[----:B------:R-:W-:-:S03]  /*0660*/  ISETP.GE.AND P0, PT, R11, R16, PT ;  /* 0x000000100b00720c */ /* 0x000fc60003f06270 */
[----:B---3--:R-:W-:-:S05]  /*0670*/  IMAD.IADD R13, R20, 0x1, R13 ;  /* 0x00000001140d7824 */ /* 0x008fca00078e020d */
[----:B------:R-:W-:Y:S01]  /*0680*/  LOP3.LUT R9, R13, 0xffff, RZ, 0xc0, !PT ;  /* 0x0000ffff0d097812 */ /* 0x000fe200078ec0ff */
[----:B------:R0:W-:Y:S03]  /*0690*/  STL.U16 [R12], R13 ;  /* 0x0000000d0c007387 */ /* 0x0001e60000100400 */
[----:B------:R-:W-:-:S04]  /*06a0*/  ISETP.NE.OR P0, PT, R14, R9, P0 ;  /* 0x000000090e00720c */ /* 0x000fc80000705670 */
[----:B------:R-:W-:-:S13]  /*06b0*/  ISETP.GE.U32.AND P0, PT, R14, R9, P0 ;  /* 0x000000090e00720c */ /* 0x000fda0000706070 */
[----:B------:R-:W-:Y:S02]  /*06c0*/  @!P0 IMAD.MOV.U32 R14, RZ, RZ, R9 ;  /* 0x000000ffff0e8224 */ /* 0x000fe400078e0009 */
[----:B0-----:R-:W-:-:S07]  /*06d0*/  @!P0 IMAD.MOV.U32 R16, RZ, RZ, R11 ;  /* 0x000000ffff108224 */ /* 0x001fce00078e000b */
.L_x_1345:
[----:B------:R-:W-:Y:S05]  /*06e0*/  BSYNC.RECONVERGENT B2 ;  /* 0x0000000000027941 */ /* 0x000fea0003800200 */
.L_x_1344:
[----:B-----5:R-:W-:-:S04]  /*06f0*/  IMAD.WIDE R8, R27, 0x4, R4 ;  /* 0x000000041b087825 */ /* 0x020fc800078e0204 */
[--C-:B------:R-:W-:Y:S01]  /*0700*/  IMAD.WIDE R10, R23, 0x4, R4.reuse ;  /* 0x00000004170a7825 */ /* 0x100fe200078e0204 */
[----:B------:R-:W2:Y:S03]  /*0710*/  LDG.E.CONSTANT R29, desc[UR4][R8.64] ;  /* 0x00000004081d7981 */ /* 0x000ea6000c1e9900 */
[----:B------:R-:W-:Y:S02]  /*0720*/  IMAD.WIDE R12, R25, 0x4, R4 ;  /* 0x00000004190c7825 */ /* 0x000fe400078e0204 */
[----:B------:R-:W4:Y:S04]  /*0730*/  LDG.E.CONSTANT R11, desc[UR4][R10.64] ;  /* 0x000000040a0b7981 */ /* 0x000f28000c1e9900 */
[----:B------:R-:W3:Y:S01]  /*0740*/  LDG.E.CONSTANT R13, desc[UR4][R12.64] ;  /* 0x000000040c0d7981 */ /* 0x000ee2000c1e9900 */
[----:B------:R-:W-:Y:S01]  /*0750*/  VIADD R0, R0, 0x4 ;  /* 0x0000000400007836 */ /* 0x000fe20000000000 */
[----:B------:R-:W-:Y:S04]  /*0760*/  BSSY.RECONVERGENT B2, `(.L_x_1346) ;  /* 0x000001c000027945 */ /* 0x000fe80003800200 */
[----:B------:R-:W-:-:S02]  /*0770*/  ISETP.NE.AND P3, PT, R0, RZ, PT ;  /* 0x000000ff0000720c */ /* 0x000fc40003f65270 */
[----:B--2---:R-:W-:-:S04]  /*0780*/  ISETP.GE.AND P2, PT, R29, R18, PT ;  /* 0x000000121d00720c */ /* 0x004fc80003f46270 */
[----:B------:R-:W-:Y:S02]  /*0790*/  ISETP.LT.OR P2, PT, R29, RZ, P2 ;  /* 0x000000ff1d00720c */ /* 0x000fe40001741670 */
[-C--:B----4-:R-:W-:Y:S02]  /*07a0*/  ISETP.GE.AND P0, PT, R11, R18.reuse, PT ;  /* 0x000000120b00720c */ /* 0x090fe40003f06270 */
[----:B---3--:R-:W-:Y:S02]  /*07b0*/  ISETP.GE.AND P1, PT, R13, R18, PT ;  /* 0x000000120d00720c */ /* 0x008fe40003f26270 */
[----:B------:R-:W-:Y:S02]  /*07c0*/  ISETP.LT.OR P0, PT, R11, RZ, P0 ;  /* 0x000000ff0b00720c */ /* 0x000fe40000701670 */
[----:B------:R-:W-:-:S05]  /*07d0*/  ISETP.LT.OR P1, PT, R13, RZ, P1 ;  /* 0x000000ff0d00720c */ /* 0x000fca0000f21670 */
[----:B------:R-:W-:Y:S08]  /*07e0*/  @P2 BRA `(.L_x_1347) ;  /* 0x00000000004c2947 */ /* 0x000ff00003800000 */
[----:B------:R-:W-:-:S05]  /*07f0*/  IMAD.WIDE R8, R27, 0x4, R2 ;  /* 0x000000041b087825 */ /* 0x000fca00078e0202 */
[----:B------:R-:W2:Y:S04]  /*0800*/  LDG.E.CONSTANT R12, desc[UR4][R8.64] ;  /* 0x00000004080c7981 */ /* 0x000ea8000c1e9900 */
[----:B------:R-:W2:Y:S01]  /*0810*/  LDG.E.CONSTANT R27, desc[UR4][R8.64+0x4] ;  /* 0x00000404081b7981 */ /* 0x000ea2000c1e9900 */
[----:B------:R-:W-:-:S05]  /*0820*/  IMAD R10, R29, 0x2, R1 ;  /* 0x000000021d0a7824 */ /* 0x000fca00078e0201 */
[----:B------:R-:W3:Y:S01]  /*0830*/  LDL.U16 R20, [R10] ;  /* 0x000000000a147983 */ /* 0x000ee20000100400 */
[----:B------:R-:W-:Y:S02]  /*0840*/  IMAD.MOV.U32 R22, RZ, RZ, 0x2 ;  /* 0x00000002ff167424 */ /* 0x000fe400078e00ff */
[----:B--2---:R-:W-:-:S05]  /*0850*/  IMAD.IADD R12, R27, 0x1, -R12 ;  /* 0x000000011b0c7824 */ /* 0x004fca00078e0a0c */
        /* <DEDUP_REMOVED lines=12> */
.L_x_1347:
[----:B------:R-:W-:Y:S05]  /*0920*/  BSYNC.RECONVERGENT B2 ;  /* 0x0000000000027941 */ /* 0x000fea0003800200 */
.L_x_1346:
[----:B------:R-:W-:Y:S04]  /*0930*/  BSSY.RECONVERGENT B2, `(.L_x_1348) ;  /* 0x0000015000027945 */ /* 0x000fe80003800200 */
[----:B------:R-:W-:Y:S05]  /*0940*/  @P0 BRA `(.L_x_1349) ;  /* 0x00000000004c0947 */ /* 0x000fea0003800000 */
        /* <DEDUP_REMOVED lines=17> */
[----:B------:R-:W-:Y:S01]  /*0a60*/  @!P0 IMAD.MOV.U32 R14, RZ, RZ, R9 ;  /* 0x000000ffff0e8224 */ /* 0x000fe200078e0009 */
[----:B0-----:R-:W-:-:S07]  /*0a70*/  @!P0 MOV R16, R11 ;  /* 0x0000000b00108202 */ /* 0x001fce0000000f00 */
.L_x_1349:
[----:B------:R-:W-:Y:S05]  /*0a80*/  BSYNC.RECONVERGENT B2 ;  /* 0x0000000000027941 */ /* 0x000fea0003800200 */
.L_x_1348:
[----:B------:R-:W-:Y:S04]  /*0a90*/  BSSY.RECONVERGENT B2, `(.L_x_1350) ;  /* 0x0000015000027945 */ /* 0x000fe80003800200 */
[----:B------:R-:W-:Y:S05]  /*0aa0*/  @P1 BRA `(.L_x_1351) ;  /* 0x00000000004c1947 */ /* 0x000fea0003800000 */
[----:B------:R-:W-:-:S05]  /*0ab0*/  IMAD.WIDE R8, R25, 0x4, R2 ;  /* 0x0000000419087825 */ /* 0x000fca00078e0202 */
[----:B------:R-:W2:Y:S04]  /*0ac0*/  LDG.E.CONSTANT R10, desc[UR4][R8.64] ;  /* 0x00000004080a7981 */ /* 0x000ea8000c1e9900 */
[----:B------:R-:W2:Y:S01]  /*0ad0*/  LDG.E.CONSTANT R11, desc[UR4][R8.64+0x4] ;  /* 0x00000404080b7981 */ /* 0x000ea2000c1e9900 */
[----:B------:R-:W-:-:S05]  /*0ae0*/  IMAD R12, R13, 0x2, R1 ;  /* 0x000000020d0c7824 */ /* 0x000fca00078e0201 */
[----:B------:R-:W3:Y:S01]  /*0af0*/  LDL.U16 R20, [R12] ;  /* 0x000000000c147983 */ /* 0x000ee20000100400 */
[----:B--2---:R-:W-:Y:S02]  /*0b00*/  IMAD.IADD R10, R11, 0x1, -R10 ;  /* 0x000000010b0a7824 */ /* 0x004fe400078e0a0a */
        /* <DEDUP_REMOVED lines=13> */
.L_x_1351:
[----:B------:R-:W-:Y:S05]  /*0be0*/  BSYNC.RECONVERGENT B2 ;  /* 0x0000000000027941 */ /* 0x000fea0003800200 */
.L_x_1350:
[----:B------:R-:W-:Y:S01]  /*0bf0*/  VIADD R19, R19, 0x4 ;  /* 0x0000000413137836 */ /* 0x000fe20000000000 */
[----:B------:R-:W-:Y:S06]  /*0c00*/  @P3 BRA `(.L_x_1352) ;  /* 0xfffffff8003c3947 */ /* 0x000fec000383ffff */
.L_x_1343:
[----:B------:R-:W-:Y:S05]  /*0c10*/  BSYNC.RECONVERGENT B0 ;  /* 0x0000000000007941 */ /* 0x000fea0003800200 */
.L_x_1342:
[----:B------:R-:W-:Y:S01]  /*0c20*/  ISETP.NE.AND P0, PT, R15, RZ, PT ;  /* 0x000000ff0f00720c */ /* 0x000fe20003f05270 */
[----:B------:R-:W-:-:S12]  /*0c30*/  BSSY.RECONVERGENT B0, `(.L_x_1353) ;  /* 0x0000026000007945 */ /* 0x000fd80003800200 */
[----:B------:R-:W-:Y:S05]  /*0c40*/  @!P0 BRA `(.L_x_1354) ;  /* 0x0000000000908947 */ /* 0x000fea0003800000 */
[----:B------:R-:W2:Y:S01]  /*0c50*/  LDC.64 R2, c[0x0][0x3a8] ;  /* 0x0000ea00ff027b82 */ /* 0x000ea20000000a00 */
[----:B------:R-:W-:-:S07]  /*0c60*/  IMAD.MOV R15, RZ, RZ, -R15 ;  /* 0x000000ffff0f7224 */ /* 0x000fce00078e0a0f */
[----:B01----:R-:W0:Y:S08]  /*0c70*/  LDC.64 R4, c[0x0][0x3a0] ;  /* 0x0000e800ff047b82 */ /* 0x003e300000000a00 */
[----:B------:R-:W1:Y:S02]  /*0c80*/  LDC.64 R6, c[0x0][0x390] ;  /* 0x0000e400ff067b82 */ /* 0x000e640000000a00 */
.L_x_1357:
[----:B-1----:R-:W-:-:S06]  /*0c90*/  IMAD.WIDE R8, R19, 0x4, R6 ;  /* 0x0000000413087825 */ /* 0x002fcc00078e0206 */
[----:B------:R-:W0:Y:S02]  /*0ca0*/  LDG.E.CONSTANT R9, desc[UR4][R8.64] ;  /* 0x0000000408097981 */ /* 0x000e24000c1e9900 */
[----:B0-----:R-:W-:-:S05]  /*0cb0*/  IMAD.WIDE R10, R9, 0x4, R4 ;  /* 0x00000004090a7825 */ /* 0x001fca00078e0204 */
[----:B------:R-:W3:Y:S01]  /*0cc0*/  LDG.E.CONSTANT R13, desc[UR4][R10.64] ;  /* 0x000000040a0d7981 */ /* 0x000ee2000c1e9900 */
[----:B------:R-:W-:Y:S01]  /*0cd0*/  VIADD R15, R15, 0x1 ;  /* 0x000000010f0f7836 */ /* 0x000fe20000000000 */
[----:B------:R-:W-:Y:S04]  /*0ce0*/  BSSY.RECONVERGENT B2, `(.L_x_1355) ;  /* 0x0000018000027945 */ /* 0x000fe80003800200 */
[----:B------:R-:W-:Y:S02]  /*0cf0*/  ISETP.NE.AND P1, PT, R15, RZ, PT ;  /* 0x000000ff0f00720c */ /* 0x000fe40003f25270 */
[----:B---3--:R-:W-:-:S04]  /*0d00*/  ISETP.GE.AND P0, PT, R13, R18, PT ;  /* 0x000000120d00720c */ /* 0x008fc80003f06270 */
[----:B------:R-:W-:-:S13]  /*0d10*/  ISETP.LT.OR P0, PT, R13, RZ, P0 ;  /* 0x000000ff0d00720c */ /* 0x000fda0000701670 */
[----:B------:R-:W-:Y:S05]  /*0d20*/  @P0 BRA `(.L_x_1356) ;  /* 0x00000000004c0947 */ /* 0x000fea0003800000 */
[----:B--2---:R-:W-:-:S05]  /*0d30*/  IMAD.WIDE R8, R9, 0x4, R2 ;  /* 0x0000000409087825 */ /* 0x004fca00078e0202 */
        /* <DEDUP_REMOVED lines=18> */
.L_x_1356:
[----:B------:R-:W-:Y:S05]  /*0e60*/  BSYNC.RECONVERGENT B2 ;  /* 0x0000000000027941 */ /* 0x000fea0003800200 */
.L_x_1355:
[----:B------:R-:W-:Y:S01]  /*0e70*/  VIADD R19, R19, 0x1 ;  /* 0x0000000113137836 */ /* 0x000fe20000000000 */
[----:B------:R-:W-:Y:S06]  /*0e80*/  @P1 BRA `(.L_x_1357) ;  /* 0xfffffffc00801947 */ /* 0x000fec000383ffff */
.L_x_1354:
[----:B------:R-:W-:Y:S05]  /*0e90*/  BSYNC.RECONVERGENT B0 ;  /* 0x0000000000007941 */ /* 0x000fea0003800200 */
.L_x_1353:
[----:B------:R-:W-:-:S07]  /*0ea0*/  SHF.L.U32 R14, R14, 0x10, RZ ;  /* 0x000000100e0e7819 */ /* 0x000fce00000006ff */
.L_x_1341:
[----:B------:R-:W-:Y:S05]  /*0eb0*/  BSYNC.RECONVERGENT B1 ;  /* 0x0000000000017941 */ /* 0x000fea0003800200 */
.L_x_1340:
[----:B------:R-:W3:Y:S01]  /*0ec0*/  LDC R7, c[0x0][0x384] ;  /* 0x0000e100ff077b82 */ /* 0x000ee20000000800 */
[----:B------:R-:W-:Y:S01]  /*0ed0*/  ISETP.GE.AND P0, PT, R17, 0x4, PT ;  /* 0x000000041100780c */ /* 0x000fe20003f06270 */
[----:B------:R-:W-:Y:S01]  /*0ee0*/  BSSY.RECONVERGENT B0, `(.L_x_1358) ;  /* 0x000000b000007945 */ /* 0x000fe20003800200 */
[----:B---3--:R-:W-:-:S04]  /*0ef0*/  IABS R0, R7 ;  /* 0x0000000700007213 */ /* 0x008fc80000000000 */
[----:B01----:R-:W0:Y:S08]  /*0f00*/  I2F.RP R4, R0 ;  /* 0x0000000000047306 */ /* 0x003e300000209400 */
[----:B0-----:R-:W2:Y:S02]  /*0f10*/  MUFU.RCP R4, R4 ;  /* 0x0000000400047308 */ /* 0x001ea40000001000 */
[----:B--2---:R-:W-:-:S06]  /*0f20*/  VIADD R2, R4, 0xffffffe ;  /* 0x0ffffffe04027836 */ /* 0x004fcc0000000000 */
[----:B------:R-:W0:Y:S02]  /*0f30*/  F2I.FTZ.U32.TRUNC.NTZ R3, R2 ;  /* 0x0000000200037305 */ /* 0x000e24000021f000 */
[----:B0-----:R-:W-:Y:S01]  /*0f40*/  IMAD.MOV R5, RZ, RZ, -R3 ;  /* 0x000000ffff057224 */ /* 0x001fe200078e0a03 */
[----:B------:R-:W-:Y:S06]  /*0f50*/  @!P0 BRA `(.L_x_1359) ;  /* 0x00000000000c8947 */ /* 0x000fec0003800000 */
[----:B------:R-:W-:-:S13]  /*0f60*/  ISETP.GT.U32.AND P0, PT, R17, 0x8, PT ;  /* 0x000000081100780c */ /* 0x000fda0003f04070 */
[----:B------:R-:W-:-:S04]  /*0f70*/  @!P0 IMAD.IADD R16, R17, 0x1, R16 ;  /* 0x0000000111108824 */ /* 0x000fc800078e0210 */
[----:B------:R-:W-:-:S07]  /*0f80*/  @P0 IMAD R16, R16, 0x2, R17 ;  /* 0x0000000210100824 */ /* 0x000fce00078e0211 */
.L_x_1359:
[----:B------:R-:W-:Y:S05]  /*0f90*/  BSYNC.RECONVERGENT B0 ;  /* 0x0000000000007941 */ /* 0x000fea0003800200 */
.L_x_1358:
[----:B------:R-:W-:Y:S01]  /*0fa0*/  IMAD R5, R5, R0, RZ ;  /* 0x0000000005057224 */ /* 0x000fe200078e02ff */
[----:B------:R-:W-:Y:S01]  /*0fb0*/  IABS R11, R21 ;  /* 0x00000015000b7213 */ /* 0x000fe20000000000 */
[----:B------:R-:W-:Y:S01]  /*0fc0*/  IMAD.MOV.U32 R2, RZ, RZ, RZ ;  /* 0x000000ffff027224 */ /* 0x000fe200078e00ff */
[C---:B------:R-:W-:Y:S01]  /*0fd0*/  ISETP.GE.AND P3, PT, R21.reuse, RZ, PT ;  /* 0x000000ff1500720c */ /* 0x040fe20003f66270 */
[----:B------:R-:W-:Y:S02]  /*0fe0*/  IMAD.IADD R16, R21, 0x1, R16 ;  /* 0x0000000115107824 */ /* 0x000fe400078e0210 */
[----:B------:R-:W-:Y:S02]  /*0ff0*/  IMAD.HI.U32 R2, R3, R5, R2 ;  /* 0x0000000503027227 */ /* 0x000fe400078e0002 */
[----:B------:R-:W0:Y:S01]  /*1000*/  LDC.64 R4, c[0x0][0x3b0] ;  /* 0x0000ec00ff047b82 */ /* 0x000e220000000a00 */
[----:B------:R-:W-:-:S03]  /*1010*/  IABS R9, R16 ;  /* 0x0000001000097213 */ /* 0x000fc60000000000 */
[----:B------:R-:W-:-:S04]  /*1020*/  IMAD.HI.U32 R3, R2, R11, RZ ;  /* 0x0000000b02037227 */ /* 0x000fc800078e00ff */
[----:B------:R-:W-:-:S04]  /*1030*/  IMAD.HI.U32 R2, R2, R9, RZ ;  /* 0x0000000902027227 */ /* 0x000fc800078e00ff */
[----:B------:R-:W-:Y:S02]  /*1040*/  IMAD.MOV R3, RZ, RZ, -R3 ;  /* 0x000000ffff037224 */ /* 0x000fe400078e0a03 */
[----:B------:R-:W-:Y:S02]  /*1050*/  IMAD.MOV R2, RZ, RZ, -R2 ;  /* 0x000000ffff027224 */ /* 0x000fe400078e0a02 */
[C---:B------:R-:W-:Y:S02]  /*1060*/  IMAD R11, R0.reuse, R3, R11 ;  /* 0x00000003000b7224 */ /* 0x040fe400078e020b */
[C---:B------:R-:W-:Y:S02]  /*1070*/  IMAD R9, R0.reuse, R2, R9 ;  /* 0x0000000200097224 */ /* 0x040fe400078e0209 */
[----:B------:R-:W1:Y:S01]  /*1080*/  LDC.64 R2, c[0x0][0x3b8] ;  /* 0x0000ee00ff027b82 */ /* 0x000e620000000a00 */
[C---:B------:R-:W-:Y:S02]  /*1090*/  ISETP.GT.U32.AND P1, PT, R0.reuse, R11, PT ;  /* 0x0000000b0000720c */ /* 0x040fe40003f24070 */
[----:B------:R-:W-:Y:S01]  /*10a0*/  ISETP.GT.U32.AND P0, PT, R0, R9, PT ;  /* 0x000000090000720c */ /* 0x000fe20003f04070 */
[----:B0-----:R-:W-:-:S10]  /*10b0*/  IMAD.WIDE R4, R21, 0x4, R4 ;  /* 0x0000000415047825 */ /* 0x001fd400078e0204 */
[--C-:B------:R-:W-:Y:S01]  /*10c0*/  @!P1 IMAD.IADD R11, R11, 0x1, -R0.reuse ;  /* 0x000000010b0b9824 */ /* 0x100fe200078e0a00 */
[----:B------:R-:W-:Y:S01]  /*10d0*/  ISETP.GE.AND P1, PT, R16, RZ, PT ;  /* 0x000000ff1000720c */ /* 0x000fe20003f26270 */
[----:B------:R-:W-:-:S03]  /*10e0*/  @!P0 IMAD.IADD R9, R9, 0x1, -R0 ;  /* 0x0000000109098824 */ /* 0x000fc600078e0a00 */
[C---:B------:R-:W-:Y:S02]  /*10f0*/  ISETP.GT.U32.AND P2, PT, R0.reuse, R11, PT ;  /* 0x0000000b0000720c */ /* 0x040fe40003f44070 */
[----:B------:R-:W-:Y:S01]  /*1100*/  ISETP.GT.U32.AND P0, PT, R0, R9, PT ;  /* 0x000000090000720c */ /* 0x000fe20003f04070 */
[----:B-1----:R-:W-:-:S10]  /*1110*/  IMAD.WIDE R2, R21, 0x4, R2 ;  /* 0x0000000415027825 */ /* 0x002fd400078e0202 */
[--C-:B------:R-:W-:Y:S02]  /*1120*/  @!P2 IMAD.IADD R11, R11, 0x1, -R0.reuse ;  /* 0x000000010b0ba824 */ /* 0x100fe400078e0a00 */
[----:B------:R-:W-:Y:S01]  /*1130*/  @!P0 IMAD.IADD R9, R9, 0x1, -R0 ;  /* 0x0000000109098824 */ /* 0x000fe200078e0a00 */
[----:B------:R-:W-:Y:S01]  /*1140*/  ISETP.NE.AND P0, PT, R7, RZ, PT ;  /* 0x000000ff0700720c */ /* 0x000fe20003f05270 */
[----:B------:R-:W-:Y:S01]  /*1150*/  @!P3 IMAD.MOV R11, RZ, RZ, -R11 ;  /* 0x000000ffff0bb224 */ /* 0x000fe200078e0a0b */
[----:B------:R-:W-:Y:S01]  /*1160*/  LOP3.LUT R0, RZ, R7, RZ, 0x33, !PT ;  /* 0x00000007ff007212 */ /* 0x000fe200078e33ff */
[----:B------:R-:W-:-:S03]  /*1170*/  @!P1 IMAD.MOV R9, RZ, RZ, -R9 ;  /* 0x000000ffff099224 */ /* 0x000fc600078e0a09 */
[C---:B------:R-:W-:Y:S02]  /*1180*/  SEL R11, R0.reuse, R11, !P0 ;  /* 0x0000000b000b7207 */ /* 0x040fe40004000000 */
[----:B------:R-:W-:Y:S02]  /*1190*/  SEL R9, R0, R9, !P0 ;  /* 0x0000000900097207 */ /* 0x000fe40004000000 */
[----:B------:R-:W-:-:S03]  /*11a0*/  IADD3 R11, PT, PT, R14, R7, -R11 ;  /* 0x000000070e0b7210 */ /* 0x000fc60007ffe80b */
[----:B------:R-:W-:Y:S04]  /*11b0*/  STG.E desc[UR4][R4.64], R9 ;  /* 0x0000000904007986 */ /* 0x000fe8000c101904 */
[----:B------:R-:W-:Y:S01]  /*11c0*/  STG.E desc[UR4][R2.64], R11 ;  /* 0x0000000b02007986 */ /* 0x000fe2000c101904 */
[----:B------:R-:W-:Y:S05]  /*11d0*/  EXIT ;  /* 0x000000000000794d */ /* 0x000fea0003800000 */
.L_x_1360:
        /* <DEDUP_REMOVED lines=10> */
.L_x_1368:


//--------------------- .text.hyperedge_clustering --------------------------
	.section	.text.hyperedge_clustering,"ax",@progbits
	.align	128
        .global         hyperedge_clustering
        .type           hyperedge_clustering,@function
        .size           hyperedge_clustering,(.L_x_1369 - hyperedge_clustering)
        .other          hyperedge_clustering,@"STO_CUDA_ENTRY STV_DEFAULT"
hyperedge_clustering:
.text.hyperedge_clustering:
[----:B------:R-:W-:Y:S01]  /*0000*/  LDC R1, c[0x0][0x37c] ;  /* 0x0000df00ff017b82 */ /* 0x000fe20000000800 */
[----:B------:R-:W0:Y:S07]  /*0010*/  S2R R0, SR_TID.X ;  /* 0x0000000000007919 */ /* 0x000e2e0000002100 */
[----:B------:R-:W0:Y:S01]  /*0020*/  S2UR UR4, SR_CTAID.X ;  /* 0x00000000000479c3 */ /* 0x000e220000002500 */
[----:B------:R-:W1:Y:S07]  /*0030*/  LDCU UR5, c[0x0][0x380] ;  /* 0x00007000ff0577ac */ /* 0x000e6e0008000800 */
[----:B------:R-:W0:Y:S02]  /*0040*/  LDC R7, c[0x0][0x360] ;  /* 0x0000d800ff077b82 */ /* 0x000e240000000800 */
[----:B0-----:R-:W-:-:S05]  /*0050*/  IMAD R7, R7, UR4, R0 ;  /* 0x0000000407077c24 */ /* 0x001fca000f8e0200 */
[----:B-1----:R-:W-:-:S13]  /*0060*/  ISETP.GE.AND P0, PT, R7, UR5, PT ;  /* 0x0000000507007c0c */ /* 0x002fda000bf06270 */
[----:B------:R-:W-:Y:S05]  /*0070*/  @P0 EXIT ;  /* 0x000000000000094d */ /* 0x000fea0003800000 */
[----:B------:R-:W0:Y:S01]  /*0080*/  LDC.64 R2, c[0x0][0x388] ;  /* 0x0000e200ff027b82 */ /* 0x000e220000000a00 */
[----:B------:R-:W1:Y:S07]  /*0090*/  LDCU.64 UR4, c[0x0][0x358] ;  /* 0x00006b00ff0477ac */ /* 0x000e6e0008000a00 */
[----:B------:R-:W2:Y:S08]  /*00a0*/  LDC R6, c[0x0][0x384] ;  /* 0x0000e100ff067b82 */ /* 0x000eb00000000800 */
[----:B------:R-:W3:Y:S01]  /*00b0*/  LDC.64 R4, c[0x0][0x390] ;  /* 0x0000e400ff047b82 */ /* 0x000ee20000000a00 */
[----:B0-----:R-:W-:-:S05]  /*00c0*/  IMAD.WIDE R2, R7, 0x4, R2 ;  /* 0x0000000407027825 */ /* 0x001fca00078e0202 */
[----:B-1----:R-:W4:Y:S04]  /*00d0*/  LDG.E.CONSTANT R0, desc[UR4][R2.64] ;  /* 0x0000000402007981 */ /* 0x002f28000c1e9900 */
[----:B------:R-:W4:Y:S01]  /*00e0*/  LDG.E.CONSTANT R9, desc[UR4][R2.64+0x4] ;  /* 0x0000040402097981 */ /* 0x000f22000c1e9900 */
[----:B--2---:R-:W-:Y:S01]  /*00f0*/  SHF.R.S32.HI R6, RZ, 0x2, R6 ;  /* 0x00000002ff067819 */ /* 0x004fe20000011406 */
[----:B------:R-:W-:Y:S03]  /*0100*/  BSSY.RECONVERGENT B0, `(.L_x_1361) ;  /* 0x0000010000007945 */ /* 0x000fe60003800200 */
[----:B------:R-:W-:Y:S01]  /*0110*/  VIMNMX R6, PT, PT, R6, 0x1, !PT ;  /* 0x0000000106067848 */ /* 0x000fe20007fe0100 */
[----:B---3--:R-:W-:-:S04]  /*0120*/  IMAD.WIDE R4, R7, 0x4, R4 ;  /* 0x0000000407047825 */ /* 0x008fc800078e0204 */
[----:B------:R-:W-:Y:S02]  /*0130*/  VIADD R8, R6, 0xffffffff ;  /* 0xffffffff06087836 */ /* 0x000fe40000000000 */
[----:B----4-:R-:W-:-:S05]  /*0140*/  IMAD.IADD R0, R9, 0x1, -R0 ;  /* 0x0000000109007824 */ /* 0x010fca00078e0a00 */
[----:B------:R-:W-:-:S13]  /*0150*/  ISETP.GT.AND P0, PT, R0, 0x2, PT ;  /* 0x000000020000780c */ /* 0x000fda0003f04270 */
[----:B------:R-:W-:Y:S01]  /*0160*/  @!P0 LOP3.LUT R9, R8, R7, RZ, 0xc0, !PT ;  /* 0x0000000708098212 */ /* 0x000fe200078ec0ff */
[----:B------:R-:W-:Y:S06]  /*0170*/  @!P0 BRA `(.L_x_1362) ;  /* 0x0000000000208947 */ /* 0x000fec0003800000 */
[----:B------:R-:W-:-:S13]  /*0180*/  ISETP.GT.U32.AND P0, PT, R0, 0x4, PT ;  /* 0x000000040000780c */ /* 0x000fda0003f04070 */
[----:B------:R-:W-:-:S05]  /*0190*/  @!P0 LOP3.LUT R9, R8, R7, RZ, 0xc0, !PT ;  /* 0x0000000708098212 */ /* 0x000fca00078ec0ff */
[----:B------:R-:W-:Y:S01]  /*01a0*/  @!P0 IMAD.IADD R9, R6, 0x1, R9 ;  /* 0x0000000106098824 */ /* 0x000fe200078e0209 */
[----:B------:R-:W-:Y:S06]  /*01b0*/  @!P0 BRA `(.L_x_1362) ;  /* 0x0000000000108947 */ /* 0x000fec0003800000 */
[----:B------:R-:W-:Y:S02]  /*01c0*/  ISETP.GT.U32.AND P0, PT, R0, 0x8, PT ;  /* 0x000000080000780c */ /* 0x000fe40003f04070 */
[----:B------:R-:W-:-:S11]  /*01d0*/  LOP3.LUT R7, R8, R7, RZ, 0xc0, !PT ;  /* 0x0000000708077212 */ /* 0x000fd600078ec0ff */
[C-C-:B------:R-:W-:Y:S02]  /*01e0*/  @!P0 IMAD R9, R6.reuse, 0x2, R7.reuse ;  /* 0x0000000206098824 */ /* 0x140fe400078e0207 */
[----:B------:R-:W-:-:S07]  /*01f0*/  @P0 IMAD R9, R6, 0x3, R7 ;  /* 0x0000000306090824 */ /* 0x000fce00078e0207 */
.L_x_1362:
[----:B------:R-:W-:Y:S05]  /*0200*/  BSYNC.RECONVERGENT B0 ;  /* 0x0000000000007941 */ /* 0x000fea0003800200 */
.L_x_1361:
[----:B------:R-:W-:Y:S01]  /*0210*/  STG.E desc[UR4][R4.64], R9 ;  /* 0x0000000904007986 */ /* 0x000fe2000c101904 */
[----:B------:R-:W-:Y:S05]  /*0220*/  EXIT ;  /* 0x000000000000794d */ /* 0x000fea0003800000 */
.L_x_1363:
        /* <DEDUP_REMOVED lines=13> */
.L_x_1369:


//--------------------- .nv.shared.reserved.0     --------------------------
	.section	.nv.shared.reserved.0,"aw",@nobits
	.weak		__nv_reservedSMEM_offset_0_alias
	.size		__nv_reservedSMEM_offset_0_alias, 0, 64
	.other		__nv_reservedSMEM_offset_0_alias,@"STO_CUDA_RESERVED_SHARED STV_DEFAULT"
__nv_reservedSMEM_offset_0_alias:
	.zero		0
	.zero		64


//--------------------- .nv.constant0.balance_final --------------------------
	.section	.nv.constant0.balance_final,"a",@progbits
	.sectionflags	@""
	.align	4
.nv.constant0.balance_final:
	.zero		928


//--------------------- .nv.constant0.execute_refinement_moves --------------------------
	.section	.nv.constant0.execute_refinement_moves,"a",@progbits
	.sectionflags	@""
	.align	4
.nv.constant0.execute_refinement_moves:
	.zero		952


//--------------------- .nv.constant0.compute_refinement_moves_batched --------------------------
	.section	.nv.constant0.compute_refinement_moves_batched,"a",@progbits
	.sectionflags	@""
	.align	4
.nv.constant0.compute_refinement_moves_batched:
	.zero		1004


//--------------------- .nv.constant0.execute_node_assignments --------------------------
	.section	.nv.constant0.execute_node_assignments,"a",@progbits
	.sectionflags	@""
	.align	4
.nv.constant0.execute_node_assignments:
	.zero		944


//--------------------- .nv.constant0.compute_node_preferences --------------------------
	.section	.nv.constant0.compute_node_preferences,"a",@progbits
	.sectionflags	@""
	.align	4
.nv.constant0.compute_node_preferences:
	.zero		960


//--------------------- .nv.constant0.hyperedge_clustering --------------------------
	.section	.nv.constant0.hyperedge_clustering,"a",@progbits
	.sectionflags	@""
	.align	4
.nv.constant0.hyperedge_clustering:
	.zero		920


//--------------------- SYMBOLS --------------------------

	.type		.nv.reservedSmem.offset0,@object
	.size		.nv.reservedSmem.offset0,0x4
